//
// Generated by NVIDIA NVVM Compiler
//
// Compiler Build ID: CL-36424714
// Cuda compilation tools, release 13.0, V13.0.88
// Based on NVVM 20.0.0
//

.version 9.0
.target sm_100
.address_size 64

	// .globl	_Z7BFSUtilPiS_S_S_S_S_S_
// _ZZN3cub18CUB_300001_SM_10006detail10radix_sort31DeviceRadixSortSingleTileKernelINS1_5radix10policy_hubIiiyE10Policy1000ELNS0_9SortOrderE0EiiyNS1_21identity_decomposer_tEEEvPKT1_PSA_PKT2_PSE_T3_iiT4_E12temp_storage has been demoted
// _ZZN3cub18CUB_300001_SM_10006detail10radix_sort30DeviceRadixSortHistogramKernelINS1_5radix10policy_hubIiiyE10Policy1000ELNS0_9SortOrderE0EiyNS1_21identity_decomposer_tEEEvPT2_PKT1_SA_iiT3_E12temp_storage has been demoted
// _ZZN3cub18CUB_300001_SM_10006detail10radix_sort33DeviceRadixSortExclusiveSumKernelINS1_5radix10policy_hubIiiyE10Policy1000EyEEvPT0_E12temp_storage has been demoted
// _ZZN3cub18CUB_300001_SM_10006detail10radix_sort29DeviceRadixSortOnesweepKernelINS1_5radix10policy_hubIiiyE10Policy1000ELNS0_9SortOrderE0EiiyiiNS1_21identity_decomposer_tEEEvPT5_SB_PT3_PKSC_PT1_PKSG_PT2_PKSK_T4_iiT6_E1s has been demoted
// _ZZN3cub18CUB_300001_SM_10006detail4scan16DeviceScanKernelINS2_10policy_hubIiiijN4cuda3std3__44plusIvEEE10Policy1000EN6thrust24THRUST_300001_SM_1000_NS6detail15normal_iteratorINSD_10device_ptrIiEEEESI_NS0_13ScanTileStateIiLb1EEES9_NS1_10InputValueIiPiEEjiLb0EiEEvT0_T1_T2_iT3_T4_T5_E12temp_storage has been demoted
// _ZZN3cub18CUB_300001_SM_10006detail4scan16DeviceScanKernelINS2_10policy_hubIiiimN4cuda3std3__44plusIvEEE10Policy1000EN6thrust24THRUST_300001_SM_1000_NS6detail15normal_iteratorINSD_10device_ptrIiEEEESI_NS0_13ScanTileStateIiLb1EEES9_NS1_10InputValueIiPiEEmiLb0EiEEvT0_T1_T2_iT3_T4_T5_E12temp_storage has been demoted
.global .align 1 .b8 _ZN34_INTERNAL_d6dfb36a_4_k_cu_774f8b7b4cuda3std3__45__cpo5beginE[1];
.global .align 1 .b8 _ZN34_INTERNAL_d6dfb36a_4_k_cu_774f8b7b4cuda3std3__45__cpo3endE[1];
.global .align 1 .b8 _ZN34_INTERNAL_d6dfb36a_4_k_cu_774f8b7b4cuda3std3__45__cpo6cbeginE[1];
.global .align 1 .b8 _ZN34_INTERNAL_d6dfb36a_4_k_cu_774f8b7b4cuda3std3__45__cpo4cendE[1];
.global .align 1 .b8 _ZN34_INTERNAL_d6dfb36a_4_k_cu_774f8b7b4cuda3std3__45__cpo6rbeginE[1];
.global .align 1 .b8 _ZN34_INTERNAL_d6dfb36a_4_k_cu_774f8b7b4cuda3std3__45__cpo4rendE[1];
.global .align 1 .b8 _ZN34_INTERNAL_d6dfb36a_4_k_cu_774f8b7b4cuda3std3__45__cpo7crbeginE[1];
.global .align 1 .b8 _ZN34_INTERNAL_d6dfb36a_4_k_cu_774f8b7b4cuda3std3__45__cpo5crendE[1];
.global .align 1 .b8 _ZN34_INTERNAL_d6dfb36a_4_k_cu_774f8b7b4cuda3std3__436_GLOBAL__N__d6dfb36a_4_k_cu_774f8b7b6ignoreE[1];
.global .align 1 .b8 _ZN34_INTERNAL_d6dfb36a_4_k_cu_774f8b7b4cuda3std3__419piecewise_constructE[1];
.global .align 1 .b8 _ZN34_INTERNAL_d6dfb36a_4_k_cu_774f8b7b4cuda3std3__48in_placeE[1];
.global .align 1 .b8 _ZN34_INTERNAL_d6dfb36a_4_k_cu_774f8b7b4cuda3std3__420unreachable_sentinelE[1];
.global .align 1 .b8 _ZN34_INTERNAL_d6dfb36a_4_k_cu_774f8b7b4cuda3std3__47nulloptE[1];
.global .align 1 .b8 _ZN34_INTERNAL_d6dfb36a_4_k_cu_774f8b7b4cuda3std3__48unexpectE[1];
.global .align 1 .b8 _ZN34_INTERNAL_d6dfb36a_4_k_cu_774f8b7b4cuda3std6ranges3__45__cpo4swapE[1];
.global .align 1 .b8 _ZN34_INTERNAL_d6dfb36a_4_k_cu_774f8b7b4cuda3std6ranges3__45__cpo9iter_moveE[1];
.global .align 1 .b8 _ZN34_INTERNAL_d6dfb36a_4_k_cu_774f8b7b4cuda3std6ranges3__45__cpo5beginE[1];
.global .align 1 .b8 _ZN34_INTERNAL_d6dfb36a_4_k_cu_774f8b7b4cuda3std6ranges3__45__cpo3endE[1];
.global .align 1 .b8 _ZN34_INTERNAL_d6dfb36a_4_k_cu_774f8b7b4cuda3std6ranges3__45__cpo6cbeginE[1];
.global .align 1 .b8 _ZN34_INTERNAL_d6dfb36a_4_k_cu_774f8b7b4cuda3std6ranges3__45__cpo4cendE[1];
.global .align 1 .b8 _ZN34_INTERNAL_d6dfb36a_4_k_cu_774f8b7b4cuda3std6ranges3__45__cpo7advanceE[1];
.global .align 1 .b8 _ZN34_INTERNAL_d6dfb36a_4_k_cu_774f8b7b4cuda3std6ranges3__45__cpo9iter_swapE[1];
.global .align 1 .b8 _ZN34_INTERNAL_d6dfb36a_4_k_cu_774f8b7b4cuda3std6ranges3__45__cpo4nextE[1];
.global .align 1 .b8 _ZN34_INTERNAL_d6dfb36a_4_k_cu_774f8b7b4cuda3std6ranges3__45__cpo4prevE[1];
.global .align 1 .b8 _ZN34_INTERNAL_d6dfb36a_4_k_cu_774f8b7b4cuda3std6ranges3__45__cpo4dataE[1];
.global .align 1 .b8 _ZN34_INTERNAL_d6dfb36a_4_k_cu_774f8b7b4cuda3std6ranges3__45__cpo5cdataE[1];
.global .align 1 .b8 _ZN34_INTERNAL_d6dfb36a_4_k_cu_774f8b7b4cuda3std6ranges3__45__cpo4sizeE[1];
.global .align 1 .b8 _ZN34_INTERNAL_d6dfb36a_4_k_cu_774f8b7b4cuda3std6ranges3__45__cpo5ssizeE[1];
.global .align 1 .b8 _ZN34_INTERNAL_d6dfb36a_4_k_cu_774f8b7b4cuda3std6ranges3__45__cpo8distanceE[1];
.global .align 1 .b8 _ZN34_INTERNAL_d6dfb36a_4_k_cu_774f8b7b6thrust24THRUST_300001_SM_1000_NS8cuda_cub3parE[1];
.global .align 1 .b8 _ZN34_INTERNAL_d6dfb36a_4_k_cu_774f8b7b6thrust24THRUST_300001_SM_1000_NS8cuda_cub10par_nosyncE[1];
.global .align 1 .b8 _ZN34_INTERNAL_d6dfb36a_4_k_cu_774f8b7b6thrust24THRUST_300001_SM_1000_NS6system6detail10sequential3seqE[1];
.global .align 1 .b8 _ZN34_INTERNAL_d6dfb36a_4_k_cu_774f8b7b6thrust24THRUST_300001_SM_1000_NS6system3cpp3parE[1];
.global .align 1 .b8 _ZN34_INTERNAL_d6dfb36a_4_k_cu_774f8b7b6thrust24THRUST_300001_SM_1000_NS12placeholders2_1E[1];
.global .align 1 .b8 _ZN34_INTERNAL_d6dfb36a_4_k_cu_774f8b7b6thrust24THRUST_300001_SM_1000_NS12placeholders2_2E[1];
.global .align 1 .b8 _ZN34_INTERNAL_d6dfb36a_4_k_cu_774f8b7b6thrust24THRUST_300001_SM_1000_NS12placeholders2_3E[1];
.global .align 1 .b8 _ZN34_INTERNAL_d6dfb36a_4_k_cu_774f8b7b6thrust24THRUST_300001_SM_1000_NS12placeholders2_4E[1];
.global .align 1 .b8 _ZN34_INTERNAL_d6dfb36a_4_k_cu_774f8b7b6thrust24THRUST_300001_SM_1000_NS12placeholders2_5E[1];
.global .align 1 .b8 _ZN34_INTERNAL_d6dfb36a_4_k_cu_774f8b7b6thrust24THRUST_300001_SM_1000_NS12placeholders2_6E[1];
.global .align 1 .b8 _ZN34_INTERNAL_d6dfb36a_4_k_cu_774f8b7b6thrust24THRUST_300001_SM_1000_NS12placeholders2_7E[1];
.global .align 1 .b8 _ZN34_INTERNAL_d6dfb36a_4_k_cu_774f8b7b6thrust24THRUST_300001_SM_1000_NS12placeholders2_8E[1];
.global .align 1 .b8 _ZN34_INTERNAL_d6dfb36a_4_k_cu_774f8b7b6thrust24THRUST_300001_SM_1000_NS12placeholders2_9E[1];
.global .align 1 .b8 _ZN34_INTERNAL_d6dfb36a_4_k_cu_774f8b7b6thrust24THRUST_300001_SM_1000_NS12placeholders3_10E[1];
.global .align 1 .b8 _ZN34_INTERNAL_d6dfb36a_4_k_cu_774f8b7b6thrust24THRUST_300001_SM_1000_NS3seqE[1];
.global .align 1 .b8 _ZN34_INTERNAL_d6dfb36a_4_k_cu_774f8b7b6thrust24THRUST_300001_SM_1000_NS6deviceE[1];
.extern .shared .align 16 .b8 _ZN6thrust24THRUST_300001_SM_1000_NS8cuda_cub4core6detail5shmemE[];

.visible .entry _Z7BFSUtilPiS_S_S_S_S_S_(
	.param .u64 .ptr .align 1 _Z7BFSUtilPiS_S_S_S_S_S__param_0,
	.param .u64 .ptr .align 1 _Z7BFSUtilPiS_S_S_S_S_S__param_1,
	.param .u64 .ptr .align 1 _Z7BFSUtilPiS_S_S_S_S_S__param_2,
	.param .u64 .ptr .align 1 _Z7BFSUtilPiS_S_S_S_S_S__param_3,
	.param .u64 .ptr .align 1 _Z7BFSUtilPiS_S_S_S_S_S__param_4,
	.param .u64 .ptr .align 1 _Z7BFSUtilPiS_S_S_S_S_S__param_5,
	.param .u64 .ptr .align 1 _Z7BFSUtilPiS_S_S_S_S_S__param_6
)
{
	.reg .pred 	%p<6>;
	.reg .b32 	%r<24>;
	.reg .b64 	%rd<27>;

	ld.param.u64 	%rd8, [_Z7BFSUtilPiS_S_S_S_S_S__param_0];
	ld.param.u64 	%rd9, [_Z7BFSUtilPiS_S_S_S_S_S__param_1];
	ld.param.u64 	%rd11, [_Z7BFSUtilPiS_S_S_S_S_S__param_2];
	ld.param.u64 	%rd12, [_Z7BFSUtilPiS_S_S_S_S_S__param_3];
	ld.param.u64 	%rd13, [_Z7BFSUtilPiS_S_S_S_S_S__param_4];
	ld.param.u64 	%rd10, [_Z7BFSUtilPiS_S_S_S_S_S__param_5];
	ld.param.u64 	%rd14, [_Z7BFSUtilPiS_S_S_S_S_S__param_6];
	cvta.to.global.u64 	%rd1, %rd13;
	cvta.to.global.u64 	%rd2, %rd12;
	cvta.to.global.u64 	%rd3, %rd11;
	cvta.to.global.u64 	%rd15, %rd14;
	mov.u32 	%r10, %ctaid.x;
	mov.u32 	%r11, %ntid.x;
	mov.u32 	%r12, %tid.x;
	mad.lo.s32 	%r1, %r10, %r11, %r12;
	ld.global.u32 	%r13, [%rd15];
	setp.ge.s32 	%p1, %r1, %r13;
	@%p1 bra 	$L__BB0_7;
	mul.wide.s32 	%rd16, %r1, 4;
	add.s64 	%rd17, %rd3, %rd16;
	ld.global.u32 	%r14, [%rd17];
	ld.global.u32 	%r15, [%rd2];
	setp.ne.s32 	%p2, %r14, %r15;
	@%p2 bra 	$L__BB0_7;
	cvta.to.global.u64 	%rd18, %rd8;
	add.s64 	%rd4, %rd18, %rd16;
	ld.global.u32 	%r22, [%rd4];
	ld.global.u32 	%r23, [%rd4+4];
	setp.ge.s32 	%p3, %r22, %r23;
	@%p3 bra 	$L__BB0_7;
	cvta.to.global.u64 	%rd5, %rd9;
	cvta.to.global.u64 	%rd6, %rd10;
$L__BB0_4:
	mul.wide.s32 	%rd20, %r22, 4;
	add.s64 	%rd7, %rd5, %rd20;
	ld.global.u32 	%r6, [%rd7];
	mul.wide.s32 	%rd21, %r6, 4;
	add.s64 	%rd22, %rd1, %rd21;
	ld.global.u32 	%r16, [%rd22];
	setp.ne.s32 	%p4, %r16, 0;
	@%p4 bra 	$L__BB0_6;
	ld.global.u32 	%r17, [%rd2];
	add.s32 	%r18, %r17, 1;
	add.s64 	%rd24, %rd3, %rd21;
	st.global.u32 	[%rd24], %r18;
	ld.global.u32 	%r19, [%rd7];
	mul.wide.s32 	%rd25, %r19, 4;
	add.s64 	%rd26, %rd1, %rd25;
	mov.b32 	%r20, 1;
	st.global.u32 	[%rd26], %r20;
	st.global.u32 	[%rd6], %r20;
	ld.global.u32 	%r23, [%rd4+4];
$L__BB0_6:
	add.s32 	%r22, %r22, 1;
	setp.lt.s32 	%p5, %r22, %r23;
	@%p5 bra 	$L__BB0_4;
$L__BB0_7:
	ret;

}
	// .globl	_ZN6thrust24THRUST_300001_SM_1000_NS8cuda_cub4core6detail13_kernel_agentINS1_15__reduce_by_key9InitAgentIN3cub18CUB_300001_SM_100024ReduceByKeyScanTileStateIiiLb1EEEiPiEEJSA_iSB_EEEvDpT0_
.visible .entry _ZN6thrust24THRUST_300001_SM_1000_NS8cuda_cub4core6detail13_kernel_agentINS1_15__reduce_by_key9InitAgentIN3cub18CUB_300001_SM_100024ReduceByKeyScanTileStateIiiLb1EEEiPiEEJSA_iSB_EEEvDpT0_(
	.param .align 8 .b8 _ZN6thrust24THRUST_300001_SM_1000_NS8cuda_cub4core6detail13_kernel_agentINS1_15__reduce_by_key9InitAgentIN3cub18CUB_300001_SM_100024ReduceByKeyScanTileStateIiiLb1EEEiPiEEJSA_iSB_EEEvDpT0__param_0[8],
	.param .u32 _ZN6thrust24THRUST_300001_SM_1000_NS8cuda_cub4core6detail13_kernel_agentINS1_15__reduce_by_key9InitAgentIN3cub18CUB_300001_SM_100024ReduceByKeyScanTileStateIiiLb1EEEiPiEEJSA_iSB_EEEvDpT0__param_1,
	.param .u64 .ptr .align 1 _ZN6thrust24THRUST_300001_SM_1000_NS8cuda_cub4core6detail13_kernel_agentINS1_15__reduce_by_key9InitAgentIN3cub18CUB_300001_SM_100024ReduceByKeyScanTileStateIiiLb1EEEiPiEEJSA_iSB_EEEvDpT0__param_2
)
.maxntid 128
{
	.reg .pred 	%p<6>;
	.reg .b32 	%r<9>;
	.reg .b64 	%rd<12>;

	ld.param.u64 	%rd3, [_ZN6thrust24THRUST_300001_SM_1000_NS8cuda_cub4core6detail13_kernel_agentINS1_15__reduce_by_key9InitAgentIN3cub18CUB_300001_SM_100024ReduceByKeyScanTileStateIiiLb1EEEiPiEEJSA_iSB_EEEvDpT0__param_0];
	ld.param.u32 	%r4, [_ZN6thrust24THRUST_300001_SM_1000_NS8cuda_cub4core6detail13_kernel_agentINS1_15__reduce_by_key9InitAgentIN3cub18CUB_300001_SM_100024ReduceByKeyScanTileStateIiiLb1EEEiPiEEJSA_iSB_EEEvDpT0__param_1];
	ld.param.u64 	%rd2, [_ZN6thrust24THRUST_300001_SM_1000_NS8cuda_cub4core6detail13_kernel_agentINS1_15__reduce_by_key9InitAgentIN3cub18CUB_300001_SM_100024ReduceByKeyScanTileStateIiiLb1EEEiPiEEJSA_iSB_EEEvDpT0__param_2];
	cvta.to.global.u64 	%rd1, %rd3;
	mov.u32 	%r1, %ctaid.x;
	mov.u32 	%r5, %ntid.x;
	mov.u32 	%r2, %tid.x;
	mad.lo.s32 	%r3, %r1, %r5, %r2;
	setp.ge.s32 	%p1, %r3, %r4;
	@%p1 bra 	$L__BB1_2;
	mul.wide.s32 	%rd4, %r3, 16;
	add.s64 	%rd5, %rd1, %rd4;
	mov.b64 	%rd6, 99;
	mov.b64 	%rd7, 0;
	st.global.v2.u64 	[%rd5+512], {%rd7, %rd6};
$L__BB1_2:
	setp.ne.s32 	%p2, %r1, 0;
	setp.gt.u32 	%p3, %r2, 31;
	or.pred  	%p4, %p2, %p3;
	@%p4 bra 	$L__BB1_4;
	mul.wide.u32 	%rd8, %r2, 16;
	add.s64 	%rd9, %rd1, %rd8;
	mov.b64 	%rd10, 0;
	st.global.v2.u64 	[%rd9], {%rd10, %rd10};
$L__BB1_4:
	or.b32  	%r7, %r1, %r2;
	setp.ne.s32 	%p5, %r7, 0;
	@%p5 bra 	$L__BB1_6;
	cvta.to.global.u64 	%rd11, %rd2;
	mov.b32 	%r8, 0;
	st.global.u32 	[%rd11], %r8;
$L__BB1_6:
	ret;

}
	// .globl	_ZN6thrust24THRUST_300001_SM_1000_NS8cuda_cub4core6detail13_kernel_agentINS1_15__reduce_by_key16ReduceByKeyAgentINS0_6detail15normal_iteratorINS0_10device_ptrIiEEEESB_NS0_16discard_iteratorINS0_11use_defaultEEESB_N4cuda3std3__48equal_toIiEENSH_4plusIiEEPiiEEJSB_SB_SE_SB_SM_N3cub18CUB_300001_SM_100024ReduceByKeyScanTileStateIiiLb1EEESJ_SL_iiEEEvDpT0_
.visible .entry _ZN6thrust24THRUST_300001_SM_1000_NS8cuda_cub4core6detail13_kernel_agentINS1_15__reduce_by_key16ReduceByKeyAgentINS0_6detail15normal_iteratorINS0_10device_ptrIiEEEESB_NS0_16discard_iteratorINS0_11use_defaultEEESB_N4cuda3std3__48equal_toIiEENSH_4plusIiEEPiiEEJSB_SB_SE_SB_SM_N3cub18CUB_300001_SM_100024ReduceByKeyScanTileStateIiiLb1EEESJ_SL_iiEEEvDpT0_(
	.param .align 8 .b8 _ZN6thrust24THRUST_300001_SM_1000_NS8cuda_cub4core6detail13_kernel_agentINS1_15__reduce_by_key16ReduceByKeyAgentINS0_6detail15normal_iteratorINS0_10device_ptrIiEEEESB_NS0_16discard_iteratorINS0_11use_defaultEEESB_N4cuda3std3__48equal_toIiEENSH_4plusIiEEPiiEEJSB_SB_SE_SB_SM_N3cub18CUB_300001_SM_100024ReduceByKeyScanTileStateIiiLb1EEESJ_SL_iiEEEvDpT0__param_0[8],
	.param .align 8 .b8 _ZN6thrust24THRUST_300001_SM_1000_NS8cuda_cub4core6detail13_kernel_agentINS1_15__reduce_by_key16ReduceByKeyAgentINS0_6detail15normal_iteratorINS0_10device_ptrIiEEEESB_NS0_16discard_iteratorINS0_11use_defaultEEESB_N4cuda3std3__48equal_toIiEENSH_4plusIiEEPiiEEJSB_SB_SE_SB_SM_N3cub18CUB_300001_SM_100024ReduceByKeyScanTileStateIiiLb1EEESJ_SL_iiEEEvDpT0__param_1[8],
	.param .align 8 .b8 _ZN6thrust24THRUST_300001_SM_1000_NS8cuda_cub4core6detail13_kernel_agentINS1_15__reduce_by_key16ReduceByKeyAgentINS0_6detail15normal_iteratorINS0_10device_ptrIiEEEESB_NS0_16discard_iteratorINS0_11use_defaultEEESB_N4cuda3std3__48equal_toIiEENSH_4plusIiEEPiiEEJSB_SB_SE_SB_SM_N3cub18CUB_300001_SM_100024ReduceByKeyScanTileStateIiiLb1EEESJ_SL_iiEEEvDpT0__param_2[16],
	.param .align 8 .b8 _ZN6thrust24THRUST_300001_SM_1000_NS8cuda_cub4core6detail13_kernel_agentINS1_15__reduce_by_key16ReduceByKeyAgentINS0_6detail15normal_iteratorINS0_10device_ptrIiEEEESB_NS0_16discard_iteratorINS0_11use_defaultEEESB_N4cuda3std3__48equal_toIiEENSH_4plusIiEEPiiEEJSB_SB_SE_SB_SM_N3cub18CUB_300001_SM_100024ReduceByKeyScanTileStateIiiLb1EEESJ_SL_iiEEEvDpT0__param_3[8],
	.param .u64 .ptr .align 1 _ZN6thrust24THRUST_300001_SM_1000_NS8cuda_cub4core6detail13_kernel_agentINS1_15__reduce_by_key16ReduceByKeyAgentINS0_6detail15normal_iteratorINS0_10device_ptrIiEEEESB_NS0_16discard_iteratorINS0_11use_defaultEEESB_N4cuda3std3__48equal_toIiEENSH_4plusIiEEPiiEEJSB_SB_SE_SB_SM_N3cub18CUB_300001_SM_100024ReduceByKeyScanTileStateIiiLb1EEESJ_SL_iiEEEvDpT0__param_4,
	.param .align 8 .b8 _ZN6thrust24THRUST_300001_SM_1000_NS8cuda_cub4core6detail13_kernel_agentINS1_15__reduce_by_key16ReduceByKeyAgentINS0_6detail15normal_iteratorINS0_10device_ptrIiEEEESB_NS0_16discard_iteratorINS0_11use_defaultEEESB_N4cuda3std3__48equal_toIiEENSH_4plusIiEEPiiEEJSB_SB_SE_SB_SM_N3cub18CUB_300001_SM_100024ReduceByKeyScanTileStateIiiLb1EEESJ_SL_iiEEEvDpT0__param_5[8],
	.param .align 1 .b8 _ZN6thrust24THRUST_300001_SM_1000_NS8cuda_cub4core6detail13_kernel_agentINS1_15__reduce_by_key16ReduceByKeyAgentINS0_6detail15normal_iteratorINS0_10device_ptrIiEEEESB_NS0_16discard_iteratorINS0_11use_defaultEEESB_N4cuda3std3__48equal_toIiEENSH_4plusIiEEPiiEEJSB_SB_SE_SB_SM_N3cub18CUB_300001_SM_100024ReduceByKeyScanTileStateIiiLb1EEESJ_SL_iiEEEvDpT0__param_6[1],
	.param .align 1 .b8 _ZN6thrust24THRUST_300001_SM_1000_NS8cuda_cub4core6detail13_kernel_agentINS1_15__reduce_by_key16ReduceByKeyAgentINS0_6detail15normal_iteratorINS0_10device_ptrIiEEEESB_NS0_16discard_iteratorINS0_11use_defaultEEESB_N4cuda3std3__48equal_toIiEENSH_4plusIiEEPiiEEJSB_SB_SE_SB_SM_N3cub18CUB_300001_SM_100024ReduceByKeyScanTileStateIiiLb1EEESJ_SL_iiEEEvDpT0__param_7[1],
	.param .u32 _ZN6thrust24THRUST_300001_SM_1000_NS8cuda_cub4core6detail13_kernel_agentINS1_15__reduce_by_key16ReduceByKeyAgentINS0_6detail15normal_iteratorINS0_10device_ptrIiEEEESB_NS0_16discard_iteratorINS0_11use_defaultEEESB_N4cuda3std3__48equal_toIiEENSH_4plusIiEEPiiEEJSB_SB_SE_SB_SM_N3cub18CUB_300001_SM_100024ReduceByKeyScanTileStateIiiLb1EEESJ_SL_iiEEEvDpT0__param_8,
	.param .u32 _ZN6thrust24THRUST_300001_SM_1000_NS8cuda_cub4core6detail13_kernel_agentINS1_15__reduce_by_key16ReduceByKeyAgentINS0_6detail15normal_iteratorINS0_10device_ptrIiEEEESB_NS0_16discard_iteratorINS0_11use_defaultEEESB_N4cuda3std3__48equal_toIiEENSH_4plusIiEEPiiEEJSB_SB_SE_SB_SM_N3cub18CUB_300001_SM_100024ReduceByKeyScanTileStateIiiLb1EEESJ_SL_iiEEEvDpT0__param_9
)
.maxntid 256
{
	.reg .pred 	%p<423>;
	.reg .b32 	%r<1901>;
	.reg .b64 	%rd<279>;

	ld.param.u64 	%rd1, [_ZN6thrust24THRUST_300001_SM_1000_NS8cuda_cub4core6detail13_kernel_agentINS1_15__reduce_by_key16ReduceByKeyAgentINS0_6detail15normal_iteratorINS0_10device_ptrIiEEEESB_NS0_16discard_iteratorINS0_11use_defaultEEESB_N4cuda3std3__48equal_toIiEENSH_4plusIiEEPiiEEJSB_SB_SE_SB_SM_N3cub18CUB_300001_SM_100024ReduceByKeyScanTileStateIiiLb1EEESJ_SL_iiEEEvDpT0__param_5];
	ld.param.u64 	%rd2, [_ZN6thrust24THRUST_300001_SM_1000_NS8cuda_cub4core6detail13_kernel_agentINS1_15__reduce_by_key16ReduceByKeyAgentINS0_6detail15normal_iteratorINS0_10device_ptrIiEEEESB_NS0_16discard_iteratorINS0_11use_defaultEEESB_N4cuda3std3__48equal_toIiEENSH_4plusIiEEPiiEEJSB_SB_SE_SB_SM_N3cub18CUB_300001_SM_100024ReduceByKeyScanTileStateIiiLb1EEESJ_SL_iiEEEvDpT0__param_0];
	ld.param.u64 	%rd3, [_ZN6thrust24THRUST_300001_SM_1000_NS8cuda_cub4core6detail13_kernel_agentINS1_15__reduce_by_key16ReduceByKeyAgentINS0_6detail15normal_iteratorINS0_10device_ptrIiEEEESB_NS0_16discard_iteratorINS0_11use_defaultEEESB_N4cuda3std3__48equal_toIiEENSH_4plusIiEEPiiEEJSB_SB_SE_SB_SM_N3cub18CUB_300001_SM_100024ReduceByKeyScanTileStateIiiLb1EEESJ_SL_iiEEEvDpT0__param_1];
	ld.param.u64 	%rd44, [_ZN6thrust24THRUST_300001_SM_1000_NS8cuda_cub4core6detail13_kernel_agentINS1_15__reduce_by_key16ReduceByKeyAgentINS0_6detail15normal_iteratorINS0_10device_ptrIiEEEESB_NS0_16discard_iteratorINS0_11use_defaultEEESB_N4cuda3std3__48equal_toIiEENSH_4plusIiEEPiiEEJSB_SB_SE_SB_SM_N3cub18CUB_300001_SM_100024ReduceByKeyScanTileStateIiiLb1EEESJ_SL_iiEEEvDpT0__param_3];
	ld.param.u32 	%r446, [_ZN6thrust24THRUST_300001_SM_1000_NS8cuda_cub4core6detail13_kernel_agentINS1_15__reduce_by_key16ReduceByKeyAgentINS0_6detail15normal_iteratorINS0_10device_ptrIiEEEESB_NS0_16discard_iteratorINS0_11use_defaultEEESB_N4cuda3std3__48equal_toIiEENSH_4plusIiEEPiiEEJSB_SB_SE_SB_SM_N3cub18CUB_300001_SM_100024ReduceByKeyScanTileStateIiiLb1EEESJ_SL_iiEEEvDpT0__param_8];
	cvta.to.global.u64 	%rd4, %rd44;
	mov.u32 	%r1, %ctaid.x;
	mul.lo.s32 	%r2, %r1, 2304;
	sub.s32 	%r3, %r446, %r2;
	setp.lt.s32 	%p18, %r3, 2305;
	@%p18 bra 	$L__BB2_122;
	setp.ne.s32 	%p243, %r1, 0;
	@%p243 bra 	$L__BB2_52;
	mov.u32 	%r1823, %tid.x;
	and.b32  	%r1595, %r1823, 31;
	and.b32  	%r1596, %r1823, 992;
	add.s32 	%r1597, %r2, %r1595;
	mad.lo.s32 	%r1598, %r1596, 9, %r1597;
	mul.wide.u32 	%rd246, %r1598, 4;
	add.s64 	%rd228, %rd2, %rd246;
	// begin inline asm
	ld.global.nc.u32 %r1574, [%rd228];
	// end inline asm
	add.s64 	%rd229, %rd228, 128;
	// begin inline asm
	ld.global.nc.u32 %r1575, [%rd229];
	// end inline asm
	add.s64 	%rd230, %rd228, 256;
	// begin inline asm
	ld.global.nc.u32 %r1576, [%rd230];
	// end inline asm
	add.s64 	%rd231, %rd228, 384;
	// begin inline asm
	ld.global.nc.u32 %r1577, [%rd231];
	// end inline asm
	add.s64 	%rd232, %rd228, 512;
	// begin inline asm
	ld.global.nc.u32 %r1578, [%rd232];
	// end inline asm
	add.s64 	%rd233, %rd228, 640;
	// begin inline asm
	ld.global.nc.u32 %r1579, [%rd233];
	// end inline asm
	add.s64 	%rd234, %rd228, 768;
	// begin inline asm
	ld.global.nc.u32 %r1580, [%rd234];
	// end inline asm
	add.s64 	%rd235, %rd228, 896;
	// begin inline asm
	ld.global.nc.u32 %r1581, [%rd235];
	// end inline asm
	add.s64 	%rd236, %rd228, 1024;
	// begin inline asm
	ld.global.nc.u32 %r1582, [%rd236];
	// end inline asm
	// begin inline asm
	mov.u32 %r1583, %laneid;
	// end inline asm
	shr.u32 	%r6, %r1823, 5;
	mad.lo.s32 	%r1599, %r6, 288, %r1583;
	shl.b32 	%r1600, %r1599, 2;
	mov.u32 	%r1601, _ZN6thrust24THRUST_300001_SM_1000_NS8cuda_cub4core6detail5shmemE;
	add.s32 	%r1602, %r1601, %r1600;
	st.shared.u32 	[%r1602], %r1574;
	st.shared.u32 	[%r1602+128], %r1575;
	st.shared.u32 	[%r1602+256], %r1576;
	st.shared.u32 	[%r1602+384], %r1577;
	st.shared.u32 	[%r1602+512], %r1578;
	st.shared.u32 	[%r1602+640], %r1579;
	st.shared.u32 	[%r1602+768], %r1580;
	st.shared.u32 	[%r1602+896], %r1581;
	st.shared.u32 	[%r1602+1024], %r1582;
	bar.warp.sync 	-1;
	shl.b32 	%r1603, %r1583, 5;
	add.s32 	%r1604, %r1602, %r1603;
	ld.shared.u32 	%r7, [%r1604];
	ld.shared.u32 	%r8, [%r1604+4];
	ld.shared.u32 	%r9, [%r1604+8];
	ld.shared.u32 	%r10, [%r1604+12];
	ld.shared.u32 	%r11, [%r1604+16];
	ld.shared.u32 	%r12, [%r1604+20];
	ld.shared.u32 	%r13, [%r1604+24];
	ld.shared.u32 	%r14, [%r1604+28];
	ld.shared.u32 	%r15, [%r1604+32];
	bar.sync 	0;
	add.s64 	%rd237, %rd3, %rd246;
	// begin inline asm
	ld.global.nc.u32 %r1584, [%rd237];
	// end inline asm
	add.s64 	%rd238, %rd237, 128;
	// begin inline asm
	ld.global.nc.u32 %r1585, [%rd238];
	// end inline asm
	add.s64 	%rd239, %rd237, 256;
	// begin inline asm
	ld.global.nc.u32 %r1586, [%rd239];
	// end inline asm
	add.s64 	%rd240, %rd237, 384;
	// begin inline asm
	ld.global.nc.u32 %r1587, [%rd240];
	// end inline asm
	add.s64 	%rd241, %rd237, 512;
	// begin inline asm
	ld.global.nc.u32 %r1588, [%rd241];
	// end inline asm
	add.s64 	%rd242, %rd237, 640;
	// begin inline asm
	ld.global.nc.u32 %r1589, [%rd242];
	// end inline asm
	add.s64 	%rd243, %rd237, 768;
	// begin inline asm
	ld.global.nc.u32 %r1590, [%rd243];
	// end inline asm
	add.s64 	%rd244, %rd237, 896;
	// begin inline asm
	ld.global.nc.u32 %r1591, [%rd244];
	// end inline asm
	add.s64 	%rd245, %rd237, 1024;
	// begin inline asm
	ld.global.nc.u32 %r1592, [%rd245];
	// end inline asm
	st.shared.u32 	[%r1602], %r1584;
	st.shared.u32 	[%r1602+128], %r1585;
	st.shared.u32 	[%r1602+256], %r1586;
	st.shared.u32 	[%r1602+384], %r1587;
	st.shared.u32 	[%r1602+512], %r1588;
	st.shared.u32 	[%r1602+640], %r1589;
	st.shared.u32 	[%r1602+768], %r1590;
	st.shared.u32 	[%r1602+896], %r1591;
	st.shared.u32 	[%r1602+1024], %r1592;
	bar.warp.sync 	-1;
	ld.shared.u32 	%r16, [%r1604];
	ld.shared.u32 	%r17, [%r1604+4];
	ld.shared.u32 	%r18, [%r1604+8];
	ld.shared.u32 	%r19, [%r1604+12];
	ld.shared.u32 	%r20, [%r1604+16];
	ld.shared.u32 	%r21, [%r1604+20];
	ld.shared.u32 	%r22, [%r1604+24];
	ld.shared.u32 	%r23, [%r1604+28];
	ld.shared.u32 	%r24, [%r1604+32];
	bar.sync 	0;
	shl.b32 	%r1605, %r1823, 2;
	add.s32 	%r1606, %r1601, %r1605;
	add.s32 	%r25, %r1606, 1148;
	st.shared.u32 	[%r1606+1148], %r15;
	bar.sync 	0;
	setp.eq.s32 	%p353, %r1823, 0;
	mov.b32 	%r1817, 0;
	@%p353 bra 	$L__BB2_4;
	ld.shared.u32 	%r1818, [%r25+-4];
	setp.ne.s32 	%p354, %r1818, %r7;
	selp.u32 	%r1817, 1, 0, %p354;
$L__BB2_4:
	setp.ne.s32 	%p355, %r7, %r8;
	selp.u32 	%r1667, 1, 0, %p355;
	setp.ne.s32 	%p356, %r8, %r9;
	selp.u32 	%r1668, 1, 0, %p356;
	setp.ne.s32 	%p357, %r9, %r10;
	selp.u32 	%r1669, 1, 0, %p357;
	setp.ne.s32 	%p358, %r10, %r11;
	selp.u32 	%r1670, 1, 0, %p358;
	setp.ne.s32 	%p359, %r11, %r12;
	selp.u32 	%r1671, 1, 0, %p359;
	setp.ne.s32 	%p360, %r12, %r13;
	selp.u32 	%r1672, 1, 0, %p360;
	setp.ne.s32 	%p361, %r13, %r14;
	selp.u32 	%r1673, 1, 0, %p361;
	setp.ne.s32 	%p362, %r14, %r15;
	selp.u32 	%r1674, 1, 0, %p362;
	add.s32 	%r1675, %r1817, %r1667;
	selp.b32 	%r1676, 0, %r16, %p355;
	add.s32 	%r1677, %r17, %r1676;
	add.s32 	%r30, %r1675, %r1668;
	selp.b32 	%r1678, 0, %r1677, %p356;
	add.s32 	%r1679, %r18, %r1678;
	add.s32 	%r1680, %r30, %r1669;
	selp.b32 	%r1681, 0, %r1679, %p357;
	add.s32 	%r1682, %r19, %r1681;
	add.s32 	%r31, %r1680, %r1670;
	selp.b32 	%r1683, 0, %r1682, %p358;
	add.s32 	%r1684, %r20, %r1683;
	add.s32 	%r32, %r31, %r1671;
	selp.b32 	%r1685, 0, %r1684, %p359;
	add.s32 	%r1686, %r21, %r1685;
	add.s32 	%r33, %r32, %r1672;
	selp.b32 	%r1687, 0, %r1686, %p360;
	add.s32 	%r1688, %r22, %r1687;
	add.s32 	%r34, %r33, %r1673;
	selp.b32 	%r1689, 0, %r1688, %p361;
	add.s32 	%r1690, %r23, %r1689;
	add.s32 	%r1608, %r34, %r1674;
	selp.b32 	%r1691, 0, %r1690, %p362;
	add.s32 	%r1613, %r24, %r1691;
	mov.b32 	%r1664, 1;
	mov.b32 	%r1665, 0;
	mov.b32 	%r1666, -1;
	// begin inline asm
	shfl.sync.up.b32 %r1607, %r1608, %r1664, %r1665, %r1666;
	// end inline asm
	// begin inline asm
	shfl.sync.up.b32 %r1612, %r1613, %r1664, %r1665, %r1666;
	// end inline asm
	setp.eq.s32 	%p363, %r1608, 0;
	selp.b32 	%r1692, %r1612, 0, %p363;
	setp.lt.s32 	%p364, %r1583, 1;
	selp.b32 	%r1693, 0, %r1692, %p364;
	add.s32 	%r1623, %r1693, %r1613;
	selp.b32 	%r1694, 0, %r1607, %p364;
	add.s32 	%r1618, %r1694, %r1608;
	mov.b32 	%r1624, 2;
	// begin inline asm
	shfl.sync.up.b32 %r1617, %r1618, %r1624, %r1665, %r1666;
	// end inline asm
	// begin inline asm
	shfl.sync.up.b32 %r1622, %r1623, %r1624, %r1665, %r1666;
	// end inline asm
	setp.eq.s32 	%p365, %r1618, 0;
	selp.b32 	%r1695, %r1622, 0, %p365;
	setp.lt.s32 	%p366, %r1583, 2;
	selp.b32 	%r1696, 0, %r1695, %p366;
	add.s32 	%r1633, %r1696, %r1623;
	selp.b32 	%r1697, 0, %r1617, %p366;
	add.s32 	%r1628, %r1697, %r1618;
	mov.b32 	%r1634, 4;
	// begin inline asm
	shfl.sync.up.b32 %r1627, %r1628, %r1634, %r1665, %r1666;
	// end inline asm
	// begin inline asm
	shfl.sync.up.b32 %r1632, %r1633, %r1634, %r1665, %r1666;
	// end inline asm
	setp.eq.s32 	%p367, %r1628, 0;
	selp.b32 	%r1698, %r1632, 0, %p367;
	setp.lt.s32 	%p368, %r1583, 4;
	selp.b32 	%r1699, 0, %r1698, %p368;
	add.s32 	%r1643, %r1699, %r1633;
	selp.b32 	%r1700, 0, %r1627, %p368;
	add.s32 	%r1638, %r1700, %r1628;
	mov.b32 	%r1644, 8;
	// begin inline asm
	shfl.sync.up.b32 %r1637, %r1638, %r1644, %r1665, %r1666;
	// end inline asm
	// begin inline asm
	shfl.sync.up.b32 %r1642, %r1643, %r1644, %r1665, %r1666;
	// end inline asm
	setp.eq.s32 	%p369, %r1638, 0;
	selp.b32 	%r1701, %r1642, 0, %p369;
	setp.lt.s32 	%p370, %r1583, 8;
	selp.b32 	%r1702, 0, %r1701, %p370;
	add.s32 	%r1653, %r1702, %r1643;
	selp.b32 	%r1703, 0, %r1637, %p370;
	add.s32 	%r1648, %r1703, %r1638;
	mov.b32 	%r1654, 16;
	// begin inline asm
	shfl.sync.up.b32 %r1647, %r1648, %r1654, %r1665, %r1666;
	// end inline asm
	// begin inline asm
	shfl.sync.up.b32 %r1652, %r1653, %r1654, %r1665, %r1666;
	// end inline asm
	setp.eq.s32 	%p371, %r1648, 0;
	selp.b32 	%r1704, %r1652, 0, %p371;
	setp.lt.s32 	%p372, %r1583, 16;
	selp.b32 	%r1705, 0, %r1704, %p372;
	add.s32 	%r1663, %r1705, %r1653;
	selp.b32 	%r1706, 0, %r1647, %p372;
	add.s32 	%r1658, %r1706, %r1648;
	// begin inline asm
	shfl.sync.up.b32 %r1657, %r1658, %r1664, %r1665, %r1666;
	// end inline asm
	// begin inline asm
	shfl.sync.up.b32 %r1662, %r1663, %r1664, %r1665, %r1666;
	// end inline asm
	setp.ne.s32 	%p373, %r1583, 31;
	@%p373 bra 	$L__BB2_6;
	shl.b32 	%r1707, %r6, 3;
	mov.u32 	%r1708, _ZN6thrust24THRUST_300001_SM_1000_NS8cuda_cub4core6detail5shmemE;
	add.s32 	%r1709, %r1708, %r1707;
	st.shared.v2.u32 	[%r1709], {%r1658, %r1663};
$L__BB2_6:
	setp.ne.s32 	%p374, %r13, %r14;
	setp.ne.s32 	%p375, %r12, %r13;
	setp.ne.s32 	%p376, %r11, %r12;
	setp.ne.s32 	%p377, %r10, %r11;
	setp.ne.s32 	%p378, %r9, %r10;
	setp.ne.s32 	%p379, %r8, %r9;
	setp.ne.s32 	%p380, %r7, %r8;
	setp.ne.s32 	%p381, %r1823, 0;
	bar.sync 	0;
	ld.shared.v4.u32 	{%r39, %r1710, %r40, %r1711}, [_ZN6thrust24THRUST_300001_SM_1000_NS8cuda_cub4core6detail5shmemE];
	add.s32 	%r1712, %r40, %r39;
	setp.eq.s32 	%p382, %r40, 0;
	selp.b32 	%r1713, %r1710, 0, %p382;
	add.s32 	%r1714, %r1713, %r1711;
	setp.eq.s32 	%p383, %r6, 2;
	selp.b32 	%r1715, %r1714, %r1710, %p383;
	selp.b32 	%r1716, %r1712, %r39, %p383;
	ld.shared.v4.u32 	{%r41, %r1717, %r42, %r1718}, [_ZN6thrust24THRUST_300001_SM_1000_NS8cuda_cub4core6detail5shmemE+16];
	add.s32 	%r1719, %r41, %r1712;
	setp.eq.s32 	%p384, %r41, 0;
	selp.b32 	%r1720, %r1714, 0, %p384;
	add.s32 	%r1721, %r1720, %r1717;
	setp.eq.s32 	%p385, %r6, 3;
	selp.b32 	%r1722, %r1721, %r1715, %p385;
	selp.b32 	%r1723, %r1719, %r1716, %p385;
	add.s32 	%r1724, %r42, %r1719;
	setp.eq.s32 	%p386, %r42, 0;
	selp.b32 	%r1725, %r1721, 0, %p386;
	add.s32 	%r1726, %r1725, %r1718;
	setp.eq.s32 	%p387, %r6, 4;
	selp.b32 	%r1727, %r1726, %r1722, %p387;
	selp.b32 	%r1728, %r1724, %r1723, %p387;
	ld.shared.v4.u32 	{%r43, %r1729, %r44, %r1730}, [_ZN6thrust24THRUST_300001_SM_1000_NS8cuda_cub4core6detail5shmemE+32];
	add.s32 	%r1731, %r43, %r1724;
	setp.eq.s32 	%p388, %r43, 0;
	selp.b32 	%r1732, %r1726, 0, %p388;
	add.s32 	%r1733, %r1732, %r1729;
	setp.eq.s32 	%p389, %r6, 5;
	selp.b32 	%r1734, %r1733, %r1727, %p389;
	selp.b32 	%r1735, %r1731, %r1728, %p389;
	add.s32 	%r1736, %r44, %r1731;
	setp.eq.s32 	%p390, %r44, 0;
	selp.b32 	%r1737, %r1733, 0, %p390;
	add.s32 	%r1738, %r1737, %r1730;
	setp.eq.s32 	%p391, %r6, 6;
	selp.b32 	%r1739, %r1738, %r1734, %p391;
	selp.b32 	%r1740, %r1736, %r1735, %p391;
	ld.shared.v4.u32 	{%r45, %r1741, %r46, %r1742}, [_ZN6thrust24THRUST_300001_SM_1000_NS8cuda_cub4core6detail5shmemE+48];
	add.s32 	%r1743, %r45, %r1736;
	setp.eq.s32 	%p392, %r45, 0;
	selp.b32 	%r1744, %r1738, 0, %p392;
	add.s32 	%r1745, %r1744, %r1741;
	setp.eq.s32 	%p393, %r6, 7;
	selp.b32 	%r1746, %r1745, %r1739, %p393;
	selp.b32 	%r1747, %r1743, %r1740, %p393;
	add.s32 	%r47, %r46, %r1743;
	setp.eq.s32 	%p394, %r46, 0;
	selp.b32 	%r1748, %r1745, 0, %p394;
	add.s32 	%r48, %r1748, %r1742;
	setp.lt.u32 	%p395, %r1823, 32;
	selp.b32 	%r1749, 0, %r1746, %p395;
	selp.b32 	%r1750, 0, %r1747, %p395;
	setp.eq.s32 	%p396, %r1657, 0;
	selp.b32 	%r1751, %r1749, 0, %p396;
	add.s32 	%r1752, %r1751, %r1662;
	setp.eq.s32 	%p397, %r1583, 0;
	selp.b32 	%r49, %r1749, %r1752, %p397;
	selp.b32 	%r1753, 0, %r1657, %p397;
	add.s32 	%r50, %r1750, %r1753;
	add.s32 	%r51, %r50, %r1817;
	setp.eq.s32 	%p398, %r1817, 0;
	selp.b32 	%r1754, %r49, 0, %p398;
	add.s32 	%r52, %r1754, %r16;
	selp.u32 	%r1755, 1, 0, %p380;
	add.s32 	%r1756, %r1817, %r1755;
	add.s32 	%r53, %r1756, %r50;
	selp.b32 	%r1757, 0, %r52, %p380;
	add.s32 	%r54, %r17, %r1757;
	add.s32 	%r55, %r30, %r50;
	selp.b32 	%r1758, 0, %r54, %p379;
	add.s32 	%r56, %r18, %r1758;
	selp.u32 	%r1759, 1, 0, %p378;
	add.s32 	%r57, %r55, %r1759;
	selp.b32 	%r1760, 0, %r56, %p378;
	add.s32 	%r58, %r19, %r1760;
	add.s32 	%r59, %r31, %r50;
	selp.b32 	%r1761, 0, %r58, %p377;
	add.s32 	%r60, %r20, %r1761;
	add.s32 	%r61, %r32, %r50;
	selp.b32 	%r1762, 0, %r60, %p376;
	add.s32 	%r62, %r21, %r1762;
	add.s32 	%r63, %r33, %r50;
	selp.b32 	%r1763, 0, %r62, %p375;
	add.s32 	%r64, %r22, %r1763;
	add.s32 	%r65, %r34, %r50;
	selp.b32 	%r1764, 0, %r64, %p374;
	add.s32 	%r66, %r23, %r1764;
	@%p381 bra 	$L__BB2_8;
	mov.b64 	%rd248, {%r47, %r48};
	add.s64 	%rd247, %rd1, 512;
	mov.b64 	%rd249, 101;
	// begin inline asm
	st.relaxed.gpu.v2.u64 [%rd247], {%rd248, %rd249};
	// end inline asm
$L__BB2_8:
	setp.lt.s32 	%p399, %r47, 257;
	@%p399 bra 	$L__BB2_34;
	bar.sync 	0;
	@%p398 bra 	$L__BB2_11;
	shl.b32 	%r1765, %r50, 3;
	mov.u32 	%r1766, _ZN6thrust24THRUST_300001_SM_1000_NS8cuda_cub4core6detail5shmemE;
	add.s32 	%r1767, %r1766, %r1765;
	st.shared.v2.u32 	[%r1767], {%r1818, %r49};
$L__BB2_11:
	setp.eq.s32 	%p410, %r7, %r8;
	@%p410 bra 	$L__BB2_13;
	shl.b32 	%r1768, %r51, 3;
	mov.u32 	%r1769, _ZN6thrust24THRUST_300001_SM_1000_NS8cuda_cub4core6detail5shmemE;
	add.s32 	%r1770, %r1769, %r1768;
	st.shared.v2.u32 	[%r1770], {%r7, %r52};
$L__BB2_13:
	setp.eq.s32 	%p411, %r8, %r9;
	@%p411 bra 	$L__BB2_15;
	shl.b32 	%r1771, %r53, 3;
	mov.u32 	%r1772, _ZN6thrust24THRUST_300001_SM_1000_NS8cuda_cub4core6detail5shmemE;
	add.s32 	%r1773, %r1772, %r1771;
	st.shared.v2.u32 	[%r1773], {%r8, %r54};
$L__BB2_15:
	setp.eq.s32 	%p412, %r9, %r10;
	@%p412 bra 	$L__BB2_17;
	shl.b32 	%r1774, %r55, 3;
	mov.u32 	%r1775, _ZN6thrust24THRUST_300001_SM_1000_NS8cuda_cub4core6detail5shmemE;
	add.s32 	%r1776, %r1775, %r1774;
	st.shared.v2.u32 	[%r1776], {%r9, %r56};
$L__BB2_17:
	setp.eq.s32 	%p413, %r10, %r11;
	@%p413 bra 	$L__BB2_19;
	shl.b32 	%r1777, %r57, 3;
	mov.u32 	%r1778, _ZN6thrust24THRUST_300001_SM_1000_NS8cuda_cub4core6detail5shmemE;
	add.s32 	%r1779, %r1778, %r1777;
	st.shared.v2.u32 	[%r1779], {%r10, %r58};
$L__BB2_19:
	setp.eq.s32 	%p414, %r11, %r12;
	@%p414 bra 	$L__BB2_21;
	shl.b32 	%r1780, %r59, 3;
	mov.u32 	%r1781, _ZN6thrust24THRUST_300001_SM_1000_NS8cuda_cub4core6detail5shmemE;
	add.s32 	%r1782, %r1781, %r1780;
	st.shared.v2.u32 	[%r1782], {%r11, %r60};
$L__BB2_21:
	setp.eq.s32 	%p415, %r12, %r13;
	@%p415 bra 	$L__BB2_23;
	shl.b32 	%r1783, %r61, 3;
	mov.u32 	%r1784, _ZN6thrust24THRUST_300001_SM_1000_NS8cuda_cub4core6detail5shmemE;
	add.s32 	%r1785, %r1784, %r1783;
	st.shared.v2.u32 	[%r1785], {%r12, %r62};
$L__BB2_23:
	setp.eq.s32 	%p416, %r13, %r14;
	@%p416 bra 	$L__BB2_25;
	shl.b32 	%r1786, %r63, 3;
	mov.u32 	%r1787, _ZN6thrust24THRUST_300001_SM_1000_NS8cuda_cub4core6detail5shmemE;
	add.s32 	%r1788, %r1787, %r1786;
	st.shared.v2.u32 	[%r1788], {%r13, %r64};
$L__BB2_25:
	setp.eq.s32 	%p417, %r14, %r15;
	@%p417 bra 	$L__BB2_27;
	shl.b32 	%r1789, %r65, 3;
	mov.u32 	%r1790, _ZN6thrust24THRUST_300001_SM_1000_NS8cuda_cub4core6detail5shmemE;
	add.s32 	%r1791, %r1790, %r1789;
	st.shared.v2.u32 	[%r1791], {%r14, %r66};
$L__BB2_27:
	bar.sync 	0;
	setp.ge.u32 	%p418, %r1823, %r47;
	@%p418 bra 	$L__BB2_322;
	add.s32 	%r1792, %r40, %r41;
	add.s32 	%r1793, %r1792, %r42;
	add.s32 	%r1794, %r1793, %r43;
	add.s32 	%r1795, %r1794, %r44;
	add.s32 	%r1796, %r1795, %r45;
	add.s32 	%r1797, %r1796, %r46;
	add.s32 	%r1798, %r1797, %r39;
	not.b32 	%r1799, %r1823;
	add.s32 	%r67, %r1798, %r1799;
	and.b32  	%r1800, %r67, 768;
	setp.eq.s32 	%p419, %r1800, 768;
	@%p419 bra 	$L__BB2_31;
	shr.u32 	%r1801, %r67, 8;
	add.s32 	%r1802, %r1801, 1;
	and.b32  	%r1803, %r1802, 3;
	mul.wide.u32 	%rd268, %r1823, 4;
	add.s64 	%rd273, %rd4, %rd268;
	shl.b32 	%r1804, %r1823, 3;
	mov.u32 	%r1805, _ZN6thrust24THRUST_300001_SM_1000_NS8cuda_cub4core6detail5shmemE;
	add.s32 	%r1806, %r1804, %r1805;
	add.s32 	%r1820, %r1806, 4;
	neg.s32 	%r1819, %r1803;
	shl.b32 	%r1807, %r1802, 8;
	and.b32  	%r1808, %r1807, 768;
	add.s32 	%r1823, %r1823, %r1808;
$L__BB2_30:
	.pragma "nounroll";
	ld.shared.u32 	%r1809, [%r1820];
	st.global.u32 	[%rd273], %r1809;
	add.s64 	%rd273, %rd273, 1024;
	add.s32 	%r1820, %r1820, 2048;
	add.s32 	%r1819, %r1819, 1;
	setp.ne.s32 	%p420, %r1819, 0;
	@%p420 bra 	$L__BB2_30;
$L__BB2_31:
	setp.lt.u32 	%p421, %r67, 768;
	@%p421 bra 	$L__BB2_322;
	mul.wide.u32 	%rd269, %r1823, 4;
	add.s64 	%rd270, %rd269, %rd4;
	add.s64 	%rd274, %rd270, 2048;
	shl.b32 	%r1810, %r1823, 3;
	mov.u32 	%r1811, _ZN6thrust24THRUST_300001_SM_1000_NS8cuda_cub4core6detail5shmemE;
	add.s32 	%r1812, %r1810, %r1811;
	add.s32 	%r1822, %r1812, 4100;
$L__BB2_33:
	ld.shared.u32 	%r1813, [%r1822+-4096];
	st.global.u32 	[%rd274+-2048], %r1813;
	ld.shared.u32 	%r1814, [%r1822+-2048];
	st.global.u32 	[%rd274+-1024], %r1814;
	ld.shared.u32 	%r1815, [%r1822];
	st.global.u32 	[%rd274], %r1815;
	ld.shared.u32 	%r1816, [%r1822+2048];
	st.global.u32 	[%rd274+1024], %r1816;
	add.s32 	%r1823, %r1823, 1024;
	add.s64 	%rd274, %rd274, 4096;
	add.s32 	%r1822, %r1822, 8192;
	setp.lt.s32 	%p422, %r1823, %r47;
	@%p422 bra 	$L__BB2_33;
	bra.uni 	$L__BB2_322;
$L__BB2_34:
	setp.eq.s32 	%p400, %r1817, 0;
	@%p400 bra 	$L__BB2_36;
	mul.wide.s32 	%rd250, %r50, 4;
	add.s64 	%rd251, %rd4, %rd250;
	st.global.u32 	[%rd251], %r49;
$L__BB2_36:
	setp.eq.s32 	%p401, %r7, %r8;
	@%p401 bra 	$L__BB2_38;
	mul.wide.s32 	%rd252, %r51, 4;
	add.s64 	%rd253, %rd4, %rd252;
	st.global.u32 	[%rd253], %r52;
$L__BB2_38:
	setp.eq.s32 	%p402, %r8, %r9;
	@%p402 bra 	$L__BB2_40;
	mul.wide.s32 	%rd254, %r53, 4;
	add.s64 	%rd255, %rd4, %rd254;
	st.global.u32 	[%rd255], %r54;
$L__BB2_40:
	setp.eq.s32 	%p403, %r9, %r10;
	@%p403 bra 	$L__BB2_42;
	mul.wide.s32 	%rd256, %r55, 4;
	add.s64 	%rd257, %rd4, %rd256;
	st.global.u32 	[%rd257], %r56;
$L__BB2_42:
	setp.eq.s32 	%p404, %r10, %r11;
	@%p404 bra 	$L__BB2_44;
	mul.wide.s32 	%rd258, %r57, 4;
	add.s64 	%rd259, %rd4, %rd258;
	st.global.u32 	[%rd259], %r58;
$L__BB2_44:
	setp.eq.s32 	%p405, %r11, %r12;
	@%p405 bra 	$L__BB2_46;
	mul.wide.s32 	%rd260, %r59, 4;
	add.s64 	%rd261, %rd4, %rd260;
	st.global.u32 	[%rd261], %r60;
$L__BB2_46:
	setp.eq.s32 	%p406, %r12, %r13;
	@%p406 bra 	$L__BB2_48;
	mul.wide.s32 	%rd262, %r61, 4;
	add.s64 	%rd263, %rd4, %rd262;
	st.global.u32 	[%rd263], %r62;
$L__BB2_48:
	setp.eq.s32 	%p407, %r13, %r14;
	@%p407 bra 	$L__BB2_50;
	mul.wide.s32 	%rd264, %r63, 4;
	add.s64 	%rd265, %rd4, %rd264;
	st.global.u32 	[%rd265], %r64;
$L__BB2_50:
	setp.eq.s32 	%p408, %r14, %r15;
	@%p408 bra 	$L__BB2_322;
	mul.wide.s32 	%rd266, %r65, 4;
	add.s64 	%rd267, %rd4, %rd266;
	st.global.u32 	[%rd267], %r66;
	bra.uni 	$L__BB2_322;
$L__BB2_52:
	mov.u32 	%r1839, %tid.x;
	and.b32  	%r1157, %r1839, 31;
	and.b32  	%r1158, %r1839, 992;
	add.s32 	%r1159, %r2, %r1157;
	mad.lo.s32 	%r82, %r1158, 9, %r1159;
	mul.wide.u32 	%rd174, %r82, 4;
	add.s64 	%rd165, %rd2, %rd174;
	// begin inline asm
	ld.global.nc.u32 %r1146, [%rd165];
	// end inline asm
	add.s64 	%rd166, %rd165, 128;
	// begin inline asm
	ld.global.nc.u32 %r1147, [%rd166];
	// end inline asm
	add.s64 	%rd167, %rd165, 256;
	// begin inline asm
	ld.global.nc.u32 %r1148, [%rd167];
	// end inline asm
	add.s64 	%rd168, %rd165, 384;
	// begin inline asm
	ld.global.nc.u32 %r1149, [%rd168];
	// end inline asm
	add.s64 	%rd169, %rd165, 512;
	// begin inline asm
	ld.global.nc.u32 %r1150, [%rd169];
	// end inline asm
	add.s64 	%rd170, %rd165, 640;
	// begin inline asm
	ld.global.nc.u32 %r1151, [%rd170];
	// end inline asm
	add.s64 	%rd171, %rd165, 768;
	// begin inline asm
	ld.global.nc.u32 %r1152, [%rd171];
	// end inline asm
	add.s64 	%rd172, %rd165, 896;
	// begin inline asm
	ld.global.nc.u32 %r1153, [%rd172];
	// end inline asm
	add.s64 	%rd173, %rd165, 1024;
	// begin inline asm
	ld.global.nc.u32 %r1154, [%rd173];
	// end inline asm
	// begin inline asm
	mov.u32 %r1155, %laneid;
	// end inline asm
	shr.u32 	%r84, %r1839, 5;
	mad.lo.s32 	%r1160, %r84, 288, %r1155;
	shl.b32 	%r1161, %r1160, 2;
	mov.u32 	%r1162, _ZN6thrust24THRUST_300001_SM_1000_NS8cuda_cub4core6detail5shmemE;
	add.s32 	%r85, %r1162, %r1161;
	st.shared.u32 	[%r85], %r1146;
	st.shared.u32 	[%r85+128], %r1147;
	st.shared.u32 	[%r85+256], %r1148;
	st.shared.u32 	[%r85+384], %r1149;
	st.shared.u32 	[%r85+512], %r1150;
	st.shared.u32 	[%r85+640], %r1151;
	st.shared.u32 	[%r85+768], %r1152;
	st.shared.u32 	[%r85+896], %r1153;
	st.shared.u32 	[%r85+1024], %r1154;
	bar.warp.sync 	-1;
	shl.b32 	%r1163, %r1155, 5;
	add.s32 	%r86, %r85, %r1163;
	ld.shared.u32 	%r87, [%r86];
	ld.shared.u32 	%r88, [%r86+4];
	ld.shared.u32 	%r89, [%r86+8];
	ld.shared.u32 	%r90, [%r86+12];
	ld.shared.u32 	%r91, [%r86+16];
	ld.shared.u32 	%r92, [%r86+20];
	ld.shared.u32 	%r93, [%r86+24];
	ld.shared.u32 	%r94, [%r86+28];
	ld.shared.u32 	%r95, [%r86+32];
	setp.ne.s32 	%p244, %r1839, 0;
	mov.b32 	%r1825, 0;
	@%p244 bra 	$L__BB2_54;
	mul.wide.u32 	%rd176, %r2, 4;
	add.s64 	%rd177, %rd2, %rd176;
	add.s64 	%rd175, %rd177, -4;
	// begin inline asm
	ld.global.nc.u32 %r1825, [%rd175];
	// end inline asm
$L__BB2_54:
	setp.eq.s32 	%p245, %r1839, 0;
	bar.sync 	0;
	add.s64 	%rd178, %rd3, %rd174;
	// begin inline asm
	ld.global.nc.u32 %r1165, [%rd178];
	// end inline asm
	add.s64 	%rd179, %rd178, 128;
	// begin inline asm
	ld.global.nc.u32 %r1166, [%rd179];
	// end inline asm
	add.s64 	%rd180, %rd178, 256;
	// begin inline asm
	ld.global.nc.u32 %r1167, [%rd180];
	// end inline asm
	add.s64 	%rd181, %rd178, 384;
	// begin inline asm
	ld.global.nc.u32 %r1168, [%rd181];
	// end inline asm
	add.s64 	%rd182, %rd178, 512;
	// begin inline asm
	ld.global.nc.u32 %r1169, [%rd182];
	// end inline asm
	add.s64 	%rd183, %rd178, 640;
	// begin inline asm
	ld.global.nc.u32 %r1170, [%rd183];
	// end inline asm
	add.s64 	%rd184, %rd178, 768;
	// begin inline asm
	ld.global.nc.u32 %r1171, [%rd184];
	// end inline asm
	add.s64 	%rd185, %rd178, 896;
	// begin inline asm
	ld.global.nc.u32 %r1172, [%rd185];
	// end inline asm
	add.s64 	%rd186, %rd178, 1024;
	// begin inline asm
	ld.global.nc.u32 %r1173, [%rd186];
	// end inline asm
	st.shared.u32 	[%r85], %r1165;
	st.shared.u32 	[%r85+128], %r1166;
	st.shared.u32 	[%r85+256], %r1167;
	st.shared.u32 	[%r85+384], %r1168;
	st.shared.u32 	[%r85+512], %r1169;
	st.shared.u32 	[%r85+640], %r1170;
	st.shared.u32 	[%r85+768], %r1171;
	st.shared.u32 	[%r85+896], %r1172;
	st.shared.u32 	[%r85+1024], %r1173;
	bar.warp.sync 	-1;
	ld.shared.u32 	%r98, [%r86];
	ld.shared.u32 	%r99, [%r86+4];
	ld.shared.u32 	%r100, [%r86+8];
	ld.shared.u32 	%r101, [%r86+12];
	ld.shared.u32 	%r102, [%r86+16];
	ld.shared.u32 	%r103, [%r86+20];
	ld.shared.u32 	%r104, [%r86+24];
	ld.shared.u32 	%r105, [%r86+28];
	ld.shared.u32 	%r106, [%r86+32];
	bar.sync 	0;
	shl.b32 	%r1174, %r1839, 2;
	add.s32 	%r1176, %r1162, %r1174;
	add.s32 	%r107, %r1176, 1148;
	st.shared.u32 	[%r1176+1148], %r95;
	bar.sync 	0;
	@%p245 bra 	$L__BB2_56;
	ld.shared.u32 	%r1825, [%r107+-4];
$L__BB2_56:
	setp.ne.s32 	%p246, %r1825, %r87;
	selp.u32 	%r1237, 1, 0, %p246;
	setp.ne.s32 	%p247, %r87, %r88;
	selp.u32 	%r1238, 1, 0, %p247;
	setp.ne.s32 	%p248, %r88, %r89;
	selp.u32 	%r1239, 1, 0, %p248;
	setp.ne.s32 	%p249, %r89, %r90;
	selp.u32 	%r1240, 1, 0, %p249;
	setp.ne.s32 	%p250, %r90, %r91;
	selp.u32 	%r1241, 1, 0, %p250;
	setp.ne.s32 	%p251, %r91, %r92;
	selp.u32 	%r1242, 1, 0, %p251;
	setp.ne.s32 	%p252, %r92, %r93;
	selp.u32 	%r1243, 1, 0, %p252;
	setp.ne.s32 	%p253, %r93, %r94;
	selp.u32 	%r1244, 1, 0, %p253;
	setp.ne.s32 	%p254, %r94, %r95;
	selp.u32 	%r1245, 1, 0, %p254;
	add.s32 	%r1246, %r1238, %r1237;
	selp.b32 	%r1247, 0, %r98, %p247;
	add.s32 	%r1248, %r99, %r1247;
	add.s32 	%r1249, %r1246, %r1239;
	selp.b32 	%r1250, 0, %r1248, %p248;
	add.s32 	%r1251, %r100, %r1250;
	add.s32 	%r1252, %r1249, %r1240;
	selp.b32 	%r1253, 0, %r1251, %p249;
	add.s32 	%r1254, %r101, %r1253;
	add.s32 	%r1255, %r1252, %r1241;
	selp.b32 	%r1256, 0, %r1254, %p250;
	add.s32 	%r1257, %r102, %r1256;
	add.s32 	%r1258, %r1255, %r1242;
	selp.b32 	%r1259, 0, %r1257, %p251;
	add.s32 	%r1260, %r103, %r1259;
	add.s32 	%r1261, %r1258, %r1243;
	selp.b32 	%r1262, 0, %r1260, %p252;
	add.s32 	%r1263, %r104, %r1262;
	add.s32 	%r1264, %r1261, %r1244;
	selp.b32 	%r1265, 0, %r1263, %p253;
	add.s32 	%r1266, %r105, %r1265;
	add.s32 	%r1178, %r1264, %r1245;
	selp.b32 	%r1267, 0, %r1266, %p254;
	add.s32 	%r1183, %r106, %r1267;
	mov.b32 	%r1234, 1;
	mov.b32 	%r1235, 0;
	mov.b32 	%r1236, -1;
	// begin inline asm
	shfl.sync.up.b32 %r1177, %r1178, %r1234, %r1235, %r1236;
	// end inline asm
	// begin inline asm
	shfl.sync.up.b32 %r1182, %r1183, %r1234, %r1235, %r1236;
	// end inline asm
	setp.eq.s32 	%p255, %r1178, 0;
	selp.b32 	%r1268, %r1182, 0, %p255;
	setp.lt.s32 	%p256, %r1155, 1;
	selp.b32 	%r1269, 0, %r1177, %p256;
	add.s32 	%r1188, %r1269, %r1178;
	selp.b32 	%r1270, 0, %r1268, %p256;
	add.s32 	%r1193, %r1270, %r1183;
	mov.b32 	%r1194, 2;
	// begin inline asm
	shfl.sync.up.b32 %r1187, %r1188, %r1194, %r1235, %r1236;
	// end inline asm
	// begin inline asm
	shfl.sync.up.b32 %r1192, %r1193, %r1194, %r1235, %r1236;
	// end inline asm
	setp.eq.s32 	%p257, %r1188, 0;
	selp.b32 	%r1271, %r1192, 0, %p257;
	setp.lt.s32 	%p258, %r1155, 2;
	selp.b32 	%r1272, 0, %r1187, %p258;
	add.s32 	%r1198, %r1272, %r1188;
	selp.b32 	%r1273, 0, %r1271, %p258;
	add.s32 	%r1203, %r1273, %r1193;
	mov.b32 	%r1204, 4;
	// begin inline asm
	shfl.sync.up.b32 %r1197, %r1198, %r1204, %r1235, %r1236;
	// end inline asm
	// begin inline asm
	shfl.sync.up.b32 %r1202, %r1203, %r1204, %r1235, %r1236;
	// end inline asm
	setp.eq.s32 	%p259, %r1198, 0;
	selp.b32 	%r1274, %r1202, 0, %p259;
	setp.lt.s32 	%p260, %r1155, 4;
	selp.b32 	%r1275, 0, %r1197, %p260;
	add.s32 	%r1208, %r1275, %r1198;
	selp.b32 	%r1276, 0, %r1274, %p260;
	add.s32 	%r1213, %r1276, %r1203;
	mov.b32 	%r1214, 8;
	// begin inline asm
	shfl.sync.up.b32 %r1207, %r1208, %r1214, %r1235, %r1236;
	// end inline asm
	// begin inline asm
	shfl.sync.up.b32 %r1212, %r1213, %r1214, %r1235, %r1236;
	// end inline asm
	setp.eq.s32 	%p261, %r1208, 0;
	selp.b32 	%r1277, %r1212, 0, %p261;
	setp.lt.s32 	%p262, %r1155, 8;
	selp.b32 	%r1278, 0, %r1207, %p262;
	add.s32 	%r1218, %r1278, %r1208;
	selp.b32 	%r1279, 0, %r1277, %p262;
	add.s32 	%r1223, %r1279, %r1213;
	mov.b32 	%r1224, 16;
	// begin inline asm
	shfl.sync.up.b32 %r1217, %r1218, %r1224, %r1235, %r1236;
	// end inline asm
	// begin inline asm
	shfl.sync.up.b32 %r1222, %r1223, %r1224, %r1235, %r1236;
	// end inline asm
	setp.eq.s32 	%p263, %r1218, 0;
	selp.b32 	%r1280, %r1222, 0, %p263;
	setp.lt.s32 	%p264, %r1155, 16;
	selp.b32 	%r1281, 0, %r1217, %p264;
	add.s32 	%r1228, %r1281, %r1218;
	selp.b32 	%r1282, 0, %r1280, %p264;
	add.s32 	%r1233, %r1282, %r1223;
	// begin inline asm
	shfl.sync.up.b32 %r1829, %r1228, %r1234, %r1235, %r1236;
	// end inline asm
	// begin inline asm
	shfl.sync.up.b32 %r1830, %r1233, %r1234, %r1235, %r1236;
	// end inline asm
	setp.ne.s32 	%p265, %r1155, 31;
	@%p265 bra 	$L__BB2_58;
	shl.b32 	%r1283, %r84, 3;
	mov.u32 	%r1284, _ZN6thrust24THRUST_300001_SM_1000_NS8cuda_cub4core6detail5shmemE;
	add.s32 	%r1285, %r1284, %r1283;
	st.shared.v2.u32 	[%r1285], {%r1228, %r1233};
$L__BB2_58:
	bar.sync 	0;
	ld.shared.v4.u32 	{%r1286, %r1287, %r1288, %r1289}, [_ZN6thrust24THRUST_300001_SM_1000_NS8cuda_cub4core6detail5shmemE];
	add.s32 	%r1290, %r1288, %r1286;
	setp.eq.s32 	%p266, %r1288, 0;
	selp.b32 	%r1291, %r1287, 0, %p266;
	add.s32 	%r1292, %r1291, %r1289;
	setp.eq.s32 	%p267, %r84, 2;
	selp.b32 	%r1293, %r1290, %r1286, %p267;
	selp.b32 	%r1294, %r1292, %r1287, %p267;
	ld.shared.v4.u32 	{%r1295, %r1296, %r1297, %r1298}, [_ZN6thrust24THRUST_300001_SM_1000_NS8cuda_cub4core6detail5shmemE+16];
	add.s32 	%r1299, %r1295, %r1290;
	setp.eq.s32 	%p268, %r1295, 0;
	selp.b32 	%r1300, %r1292, 0, %p268;
	add.s32 	%r1301, %r1300, %r1296;
	setp.eq.s32 	%p269, %r84, 3;
	selp.b32 	%r1302, %r1299, %r1293, %p269;
	selp.b32 	%r1303, %r1301, %r1294, %p269;
	add.s32 	%r1304, %r1297, %r1299;
	setp.eq.s32 	%p270, %r1297, 0;
	selp.b32 	%r1305, %r1301, 0, %p270;
	add.s32 	%r1306, %r1305, %r1298;
	setp.eq.s32 	%p271, %r84, 4;
	selp.b32 	%r1307, %r1304, %r1302, %p271;
	selp.b32 	%r1308, %r1306, %r1303, %p271;
	ld.shared.v4.u32 	{%r1309, %r1310, %r1311, %r1312}, [_ZN6thrust24THRUST_300001_SM_1000_NS8cuda_cub4core6detail5shmemE+32];
	add.s32 	%r1313, %r1309, %r1304;
	setp.eq.s32 	%p272, %r1309, 0;
	selp.b32 	%r1314, %r1306, 0, %p272;
	add.s32 	%r1315, %r1314, %r1310;
	setp.eq.s32 	%p273, %r84, 5;
	selp.b32 	%r1316, %r1313, %r1307, %p273;
	selp.b32 	%r1317, %r1315, %r1308, %p273;
	add.s32 	%r1318, %r1311, %r1313;
	setp.eq.s32 	%p274, %r1311, 0;
	selp.b32 	%r1319, %r1315, 0, %p274;
	add.s32 	%r1320, %r1319, %r1312;
	setp.eq.s32 	%p275, %r84, 6;
	selp.b32 	%r1321, %r1318, %r1316, %p275;
	selp.b32 	%r1322, %r1320, %r1317, %p275;
	ld.shared.v4.u32 	{%r1323, %r1324, %r1325, %r1326}, [_ZN6thrust24THRUST_300001_SM_1000_NS8cuda_cub4core6detail5shmemE+48];
	add.s32 	%r1327, %r1323, %r1318;
	setp.eq.s32 	%p276, %r1323, 0;
	selp.b32 	%r1328, %r1320, 0, %p276;
	add.s32 	%r1329, %r1328, %r1324;
	setp.eq.s32 	%p277, %r84, 7;
	selp.b32 	%r114, %r1327, %r1321, %p277;
	selp.b32 	%r115, %r1329, %r1322, %p277;
	add.s32 	%r116, %r1325, %r1327;
	setp.eq.s32 	%p278, %r1325, 0;
	selp.b32 	%r1330, %r1329, 0, %p278;
	add.s32 	%r117, %r1330, %r1326;
	setp.lt.u32 	%p279, %r1839, 32;
	@%p279 bra 	$L__BB2_60;
	setp.eq.s32 	%p280, %r1829, 0;
	selp.b32 	%r1331, %r115, 0, %p280;
	add.s32 	%r1332, %r1331, %r1830;
	setp.eq.s32 	%p281, %r1155, 0;
	selp.b32 	%r1333, 0, %r1829, %p281;
	add.s32 	%r1829, %r114, %r1333;
	selp.b32 	%r1830, %r115, %r1332, %p281;
	bra.uni 	$L__BB2_76;
$L__BB2_60:
	setp.ne.s32 	%p282, %r1839, 0;
	mul.wide.u32 	%rd188, %r1, 16;
	add.s64 	%rd11, %rd1, %rd188;
	@%p282 bra 	$L__BB2_62;
	st.shared.u32 	[_ZN6thrust24THRUST_300001_SM_1000_NS8cuda_cub4core6detail5shmemE+116], %r116;
	st.shared.u32 	[_ZN6thrust24THRUST_300001_SM_1000_NS8cuda_cub4core6detail5shmemE+120], %r117;
	mov.b64 	%rd190, {%r116, %r117};
	add.s64 	%rd189, %rd11, 512;
	mov.b64 	%rd191, 100;
	// begin inline asm
	st.relaxed.gpu.v2.u64 [%rd189], {%rd190, %rd191};
	// end inline asm
$L__BB2_62:
	mov.u32 	%r1334, %nctaid.x;
	setp.gt.u32 	%p283, %r1334, 499;
	@%p283 bra 	$L__BB2_64;
	membar.cta;
	bra.uni 	$L__BB2_65;
$L__BB2_64:
	mov.b32 	%r1335, 450;
	// begin inline asm
	nanosleep.u32 %r1335;
	// end inline asm
$L__BB2_65:
	mul.wide.u32 	%rd192, %r1839, 16;
	xor.b64  	%rd193, %rd192, -16;
	add.s64 	%rd194, %rd11, %rd193;
	add.s64 	%rd12, %rd194, 512;
$L__BB2_66:
	// begin inline asm
	ld.relaxed.gpu.v2.u64 {%rd195, %rd275}, [%rd12];
	// end inline asm
	setp.eq.s64 	%p284, %rd275, 99;
	mov.b32 	%r1336, -1;
	vote.sync.any.pred 	%p285, %p284, %r1336;
	@%p285 bra 	$L__BB2_66;
	mov.b64 	{%r1340, %r1345}, %rd195;
	setp.eq.s64 	%p286, %rd275, 101;
	mov.b32 	%r1388, -1;
	vote.sync.ballot.b32 	%r1389, %p286, %r1388;
	// begin inline asm
	mov.u32 %r1338, %lanemask_ge;
	// end inline asm
	and.b32  	%r1390, %r1389, %r1338;
	or.b32  	%r1391, %r1390, -2147483648;
	add.s32 	%r1392, %r1391, -1;
	not.b32 	%r1393, %r1391;
	and.b32  	%r1394, %r1393, %r1392;
	popc.b32 	%r1342, %r1394;
	mov.b32 	%r1346, 1;
	// begin inline asm
	shfl.sync.down.b32 %r1339, %r1340, %r1346, %r1342, %r1388;
	// end inline asm
	// begin inline asm
	shfl.sync.down.b32 %r1344, %r1345, %r1346, %r1342, %r1388;
	// end inline asm
	setp.lt.s32 	%p288, %r1155, %r1342;
	setp.eq.s32 	%p289, %r1340, 0;
	selp.b32 	%r1395, %r1339, 0, %p288;
	add.s32 	%r1350, %r1395, %r1340;
	selp.b32 	%r1396, %r1344, 0, %p289;
	selp.b32 	%r1397, %r1396, 0, %p288;
	add.s32 	%r1355, %r1397, %r1345;
	mov.b32 	%r1356, 2;
	// begin inline asm
	shfl.sync.down.b32 %r1349, %r1350, %r1356, %r1342, %r1388;
	// end inline asm
	// begin inline asm
	shfl.sync.down.b32 %r1354, %r1355, %r1356, %r1342, %r1388;
	// end inline asm
	add.s32 	%r1398, %r1155, 2;
	setp.gt.s32 	%p290, %r1398, %r1342;
	setp.eq.s32 	%p291, %r1350, 0;
	selp.b32 	%r1399, %r1354, 0, %p291;
	selp.b32 	%r1400, 0, %r1349, %p290;
	add.s32 	%r1360, %r1350, %r1400;
	selp.b32 	%r1401, 0, %r1399, %p290;
	add.s32 	%r1365, %r1401, %r1355;
	mov.b32 	%r1366, 4;
	// begin inline asm
	shfl.sync.down.b32 %r1359, %r1360, %r1366, %r1342, %r1388;
	// end inline asm
	// begin inline asm
	shfl.sync.down.b32 %r1364, %r1365, %r1366, %r1342, %r1388;
	// end inline asm
	add.s32 	%r1402, %r1155, 4;
	setp.gt.s32 	%p292, %r1402, %r1342;
	setp.eq.s32 	%p293, %r1360, 0;
	selp.b32 	%r1403, %r1364, 0, %p293;
	selp.b32 	%r1404, 0, %r1359, %p292;
	add.s32 	%r1370, %r1360, %r1404;
	selp.b32 	%r1405, 0, %r1403, %p292;
	add.s32 	%r1375, %r1365, %r1405;
	mov.b32 	%r1376, 8;
	// begin inline asm
	shfl.sync.down.b32 %r1369, %r1370, %r1376, %r1342, %r1388;
	// end inline asm
	// begin inline asm
	shfl.sync.down.b32 %r1374, %r1375, %r1376, %r1342, %r1388;
	// end inline asm
	add.s32 	%r1406, %r1155, 8;
	setp.gt.s32 	%p294, %r1406, %r1342;
	setp.eq.s32 	%p295, %r1370, 0;
	selp.b32 	%r1407, %r1374, 0, %p295;
	selp.b32 	%r1408, 0, %r1369, %p294;
	add.s32 	%r1380, %r1370, %r1408;
	selp.b32 	%r1409, 0, %r1407, %p294;
	add.s32 	%r1385, %r1375, %r1409;
	mov.b32 	%r1386, 16;
	// begin inline asm
	shfl.sync.down.b32 %r1379, %r1380, %r1386, %r1342, %r1388;
	// end inline asm
	// begin inline asm
	shfl.sync.down.b32 %r1384, %r1385, %r1386, %r1342, %r1388;
	// end inline asm
	add.s32 	%r1410, %r1155, 16;
	setp.gt.s32 	%p296, %r1410, %r1342;
	setp.eq.s32 	%p297, %r1380, 0;
	selp.b32 	%r1411, %r1384, 0, %p297;
	selp.b32 	%r1412, 0, %r1379, %p296;
	add.s32 	%r1826, %r1412, %r1380;
	selp.b32 	%r1413, 0, %r1411, %p296;
	add.s32 	%r1827, %r1385, %r1413;
	not.b32 	%r1414, %r1839;
	add.s32 	%r1828, %r1, %r1414;
	add.s64 	%rd15, %rd1, 512;
$L__BB2_68:
	setp.ne.s64 	%p298, %rd275, 101;
	mov.b32 	%r1415, -1;
	vote.sync.all.pred 	%p299, %p298, %r1415;
	not.pred 	%p300, %p299;
	@%p300 bra 	$L__BB2_72;
	mul.wide.s32 	%rd226, %r1828, 16;
	add.s64 	%rd227, %rd15, %rd226;
	add.s64 	%rd225, %rd227, -512;
$L__BB2_70:
	// begin inline asm
	ld.relaxed.gpu.v2.u64 {%rd223, %rd275}, [%rd225];
	// end inline asm
	setp.eq.s64 	%p338, %rd275, 99;
	mov.b32 	%r1494, -1;
	vote.sync.any.pred 	%p339, %p338, %r1494;
	@%p339 bra 	$L__BB2_70;
	mov.b64 	{%r1497, %r1502}, %rd223;
	setp.eq.s64 	%p340, %rd275, 101;
	mov.b32 	%r1545, -1;
	vote.sync.ballot.b32 	%r1546, %p340, %r1545;
	and.b32  	%r1547, %r1546, %r1338;
	or.b32  	%r1548, %r1547, -2147483648;
	add.s32 	%r1549, %r1548, -1;
	not.b32 	%r1550, %r1548;
	and.b32  	%r1551, %r1550, %r1549;
	popc.b32 	%r1499, %r1551;
	mov.b32 	%r1503, 1;
	// begin inline asm
	shfl.sync.down.b32 %r1496, %r1497, %r1503, %r1499, %r1545;
	// end inline asm
	// begin inline asm
	shfl.sync.down.b32 %r1501, %r1502, %r1503, %r1499, %r1545;
	// end inline asm
	setp.lt.s32 	%p342, %r1155, %r1499;
	setp.eq.s32 	%p343, %r1497, 0;
	selp.b32 	%r1552, %r1496, 0, %p342;
	add.s32 	%r1507, %r1552, %r1497;
	selp.b32 	%r1553, %r1501, 0, %p343;
	selp.b32 	%r1554, %r1553, 0, %p342;
	add.s32 	%r1512, %r1554, %r1502;
	mov.b32 	%r1513, 2;
	// begin inline asm
	shfl.sync.down.b32 %r1506, %r1507, %r1513, %r1499, %r1545;
	// end inline asm
	// begin inline asm
	shfl.sync.down.b32 %r1511, %r1512, %r1513, %r1499, %r1545;
	// end inline asm
	add.s32 	%r1555, %r1155, 2;
	setp.gt.s32 	%p344, %r1555, %r1499;
	setp.eq.s32 	%p345, %r1507, 0;
	selp.b32 	%r1556, %r1511, 0, %p345;
	selp.b32 	%r1557, 0, %r1506, %p344;
	add.s32 	%r1517, %r1507, %r1557;
	selp.b32 	%r1558, 0, %r1556, %p344;
	add.s32 	%r1522, %r1558, %r1512;
	mov.b32 	%r1523, 4;
	// begin inline asm
	shfl.sync.down.b32 %r1516, %r1517, %r1523, %r1499, %r1545;
	// end inline asm
	// begin inline asm
	shfl.sync.down.b32 %r1521, %r1522, %r1523, %r1499, %r1545;
	// end inline asm
	add.s32 	%r1559, %r1155, 4;
	setp.gt.s32 	%p346, %r1559, %r1499;
	setp.eq.s32 	%p347, %r1517, 0;
	selp.b32 	%r1560, %r1521, 0, %p347;
	selp.b32 	%r1561, 0, %r1516, %p346;
	add.s32 	%r1527, %r1517, %r1561;
	selp.b32 	%r1562, 0, %r1560, %p346;
	add.s32 	%r1532, %r1522, %r1562;
	mov.b32 	%r1533, 8;
	// begin inline asm
	shfl.sync.down.b32 %r1526, %r1527, %r1533, %r1499, %r1545;
	// end inline asm
	// begin inline asm
	shfl.sync.down.b32 %r1531, %r1532, %r1533, %r1499, %r1545;
	// end inline asm
	add.s32 	%r1563, %r1155, 8;
	setp.gt.s32 	%p348, %r1563, %r1499;
	setp.eq.s32 	%p349, %r1527, 0;
	selp.b32 	%r1564, %r1531, 0, %p349;
	selp.b32 	%r1565, 0, %r1526, %p348;
	add.s32 	%r1537, %r1527, %r1565;
	selp.b32 	%r1566, 0, %r1564, %p348;
	add.s32 	%r1542, %r1532, %r1566;
	mov.b32 	%r1543, 16;
	// begin inline asm
	shfl.sync.down.b32 %r1536, %r1537, %r1543, %r1499, %r1545;
	// end inline asm
	// begin inline asm
	shfl.sync.down.b32 %r1541, %r1542, %r1543, %r1499, %r1545;
	// end inline asm
	add.s32 	%r1567, %r1155, 16;
	setp.gt.s32 	%p350, %r1567, %r1499;
	setp.eq.s32 	%p351, %r1537, 0;
	selp.b32 	%r1568, %r1541, 0, %p351;
	selp.b32 	%r1569, 0, %r1536, %p350;
	selp.b32 	%r1570, 0, %r1568, %p350;
	add.s32 	%r1571, %r1542, %r1570;
	add.s32 	%r1572, %r1569, %r1826;
	add.s32 	%r127, %r1572, %r1537;
	setp.eq.s32 	%p352, %r1826, 0;
	selp.b32 	%r1573, %r1571, 0, %p352;
	add.s32 	%r1827, %r1573, %r1827;
	add.s32 	%r1828, %r1828, -32;
	mov.u32 	%r1826, %r127;
	bra.uni 	$L__BB2_68;
$L__BB2_72:
	setp.ne.s32 	%p301, %r1839, 0;
	@%p301 bra 	$L__BB2_74;
	add.s32 	%r1417, %r1826, %r116;
	setp.eq.s32 	%p302, %r116, 0;
	selp.b32 	%r1418, %r1827, 0, %p302;
	add.s32 	%r1419, %r1418, %r117;
	mov.b64 	%rd199, {%r1417, %r1419};
	add.s64 	%rd198, %rd11, 512;
	mov.b64 	%rd200, 101;
	// begin inline asm
	st.relaxed.gpu.v2.u64 [%rd198], {%rd199, %rd200};
	// end inline asm
	st.shared.u32 	[_ZN6thrust24THRUST_300001_SM_1000_NS8cuda_cub4core6detail5shmemE+100], %r1826;
	st.shared.v2.u32 	[_ZN6thrust24THRUST_300001_SM_1000_NS8cuda_cub4core6detail5shmemE+104], {%r1827, %r1417};
	st.shared.u32 	[_ZN6thrust24THRUST_300001_SM_1000_NS8cuda_cub4core6detail5shmemE+112], %r1419;
$L__BB2_74:
	setp.ne.s32 	%p303, %r1155, 0;
	@%p303 bra 	$L__BB2_76;
	st.shared.v2.u32 	[_ZN6thrust24THRUST_300001_SM_1000_NS8cuda_cub4core6detail5shmemE+72], {%r1826, %r1827};
	mov.u32 	%r1829, %r1826;
	mov.u32 	%r1830, %r1827;
$L__BB2_76:
	setp.eq.s32 	%p304, %r1839, 0;
	bar.sync 	0;
	@%p304 bra 	$L__BB2_78;
	ld.shared.v2.u32 	{%r1420, %r1421}, [_ZN6thrust24THRUST_300001_SM_1000_NS8cuda_cub4core6detail5shmemE+72];
	add.s32 	%r132, %r1420, %r1829;
	setp.eq.s32 	%p305, %r1829, 0;
	selp.b32 	%r1422, %r1421, 0, %p305;
	add.s32 	%r1830, %r1422, %r1830;
	mov.u32 	%r1829, %r132;
$L__BB2_78:
	setp.ne.s32 	%p306, %r93, %r94;
	setp.ne.s32 	%p307, %r92, %r93;
	setp.ne.s32 	%p308, %r91, %r92;
	setp.ne.s32 	%p309, %r90, %r91;
	setp.ne.s32 	%p310, %r89, %r90;
	setp.ne.s32 	%p311, %r88, %r89;
	setp.ne.s32 	%p312, %r87, %r88;
	setp.ne.s32 	%p313, %r1825, %r87;
	selp.u32 	%r1423, 1, 0, %p313;
	add.s32 	%r136, %r1829, %r1423;
	selp.b32 	%r1424, 0, %r1830, %p313;
	add.s32 	%r137, %r1424, %r98;
	selp.u32 	%r1425, 1, 0, %p312;
	add.s32 	%r1426, %r1425, %r1423;
	add.s32 	%r138, %r1426, %r1829;
	selp.b32 	%r1427, 0, %r137, %p312;
	add.s32 	%r139, %r99, %r1427;
	selp.u32 	%r1428, 1, 0, %p311;
	add.s32 	%r140, %r138, %r1428;
	selp.b32 	%r1429, 0, %r139, %p311;
	add.s32 	%r141, %r100, %r1429;
	selp.u32 	%r1430, 1, 0, %p310;
	add.s32 	%r142, %r140, %r1430;
	selp.b32 	%r1431, 0, %r141, %p310;
	add.s32 	%r143, %r101, %r1431;
	selp.u32 	%r1432, 1, 0, %p309;
	add.s32 	%r144, %r142, %r1432;
	selp.b32 	%r1433, 0, %r143, %p309;
	add.s32 	%r145, %r102, %r1433;
	selp.u32 	%r1434, 1, 0, %p308;
	add.s32 	%r146, %r144, %r1434;
	selp.b32 	%r1435, 0, %r145, %p308;
	add.s32 	%r147, %r103, %r1435;
	selp.u32 	%r1436, 1, 0, %p307;
	add.s32 	%r148, %r146, %r1436;
	selp.b32 	%r1437, 0, %r147, %p307;
	add.s32 	%r149, %r104, %r1437;
	selp.u32 	%r1438, 1, 0, %p306;
	add.s32 	%r150, %r148, %r1438;
	selp.b32 	%r1439, 0, %r149, %p306;
	add.s32 	%r151, %r105, %r1439;
	ld.shared.u32 	%r152, [_ZN6thrust24THRUST_300001_SM_1000_NS8cuda_cub4core6detail5shmemE+116];
	ld.shared.u32 	%r153, [_ZN6thrust24THRUST_300001_SM_1000_NS8cuda_cub4core6detail5shmemE+100];
	setp.lt.s32 	%p314, %r152, 257;
	@%p314 bra 	$L__BB2_104;
	setp.eq.s32 	%p324, %r1825, %r87;
	bar.sync 	0;
	@%p324 bra 	$L__BB2_81;
	sub.s32 	%r1440, %r1829, %r153;
	shl.b32 	%r1441, %r1440, 3;
	mov.u32 	%r1442, _ZN6thrust24THRUST_300001_SM_1000_NS8cuda_cub4core6detail5shmemE;
	add.s32 	%r1443, %r1442, %r1441;
	st.shared.v2.u32 	[%r1443], {%r1825, %r1830};
$L__BB2_81:
	setp.eq.s32 	%p325, %r87, %r88;
	@%p325 bra 	$L__BB2_83;
	sub.s32 	%r1444, %r136, %r153;
	shl.b32 	%r1445, %r1444, 3;
	mov.u32 	%r1446, _ZN6thrust24THRUST_300001_SM_1000_NS8cuda_cub4core6detail5shmemE;
	add.s32 	%r1447, %r1446, %r1445;
	st.shared.v2.u32 	[%r1447], {%r87, %r137};
$L__BB2_83:
	setp.eq.s32 	%p326, %r88, %r89;
	@%p326 bra 	$L__BB2_85;
	sub.s32 	%r1448, %r138, %r153;
	shl.b32 	%r1449, %r1448, 3;
	mov.u32 	%r1450, _ZN6thrust24THRUST_300001_SM_1000_NS8cuda_cub4core6detail5shmemE;
	add.s32 	%r1451, %r1450, %r1449;
	st.shared.v2.u32 	[%r1451], {%r88, %r139};
$L__BB2_85:
	setp.eq.s32 	%p327, %r89, %r90;
	@%p327 bra 	$L__BB2_87;
	sub.s32 	%r1452, %r140, %r153;
	shl.b32 	%r1453, %r1452, 3;
	mov.u32 	%r1454, _ZN6thrust24THRUST_300001_SM_1000_NS8cuda_cub4core6detail5shmemE;
	add.s32 	%r1455, %r1454, %r1453;
	st.shared.v2.u32 	[%r1455], {%r89, %r141};
$L__BB2_87:
	setp.eq.s32 	%p328, %r90, %r91;
	@%p328 bra 	$L__BB2_89;
	sub.s32 	%r1456, %r142, %r153;
	shl.b32 	%r1457, %r1456, 3;
	mov.u32 	%r1458, _ZN6thrust24THRUST_300001_SM_1000_NS8cuda_cub4core6detail5shmemE;
	add.s32 	%r1459, %r1458, %r1457;
	st.shared.v2.u32 	[%r1459], {%r90, %r143};
$L__BB2_89:
	setp.eq.s32 	%p329, %r91, %r92;
	@%p329 bra 	$L__BB2_91;
	sub.s32 	%r1460, %r144, %r153;
	shl.b32 	%r1461, %r1460, 3;
	mov.u32 	%r1462, _ZN6thrust24THRUST_300001_SM_1000_NS8cuda_cub4core6detail5shmemE;
	add.s32 	%r1463, %r1462, %r1461;
	st.shared.v2.u32 	[%r1463], {%r91, %r145};
$L__BB2_91:
	setp.eq.s32 	%p330, %r92, %r93;
	@%p330 bra 	$L__BB2_93;
	sub.s32 	%r1464, %r146, %r153;
	shl.b32 	%r1465, %r1464, 3;
	mov.u32 	%r1466, _ZN6thrust24THRUST_300001_SM_1000_NS8cuda_cub4core6detail5shmemE;
	add.s32 	%r1467, %r1466, %r1465;
	st.shared.v2.u32 	[%r1467], {%r92, %r147};
$L__BB2_93:
	setp.eq.s32 	%p331, %r93, %r94;
	@%p331 bra 	$L__BB2_95;
	sub.s32 	%r1468, %r148, %r153;
	shl.b32 	%r1469, %r1468, 3;
	mov.u32 	%r1470, _ZN6thrust24THRUST_300001_SM_1000_NS8cuda_cub4core6detail5shmemE;
	add.s32 	%r1471, %r1470, %r1469;
	st.shared.v2.u32 	[%r1471], {%r93, %r149};
$L__BB2_95:
	setp.eq.s32 	%p332, %r94, %r95;
	@%p332 bra 	$L__BB2_97;
	sub.s32 	%r1472, %r150, %r153;
	shl.b32 	%r1473, %r1472, 3;
	mov.u32 	%r1474, _ZN6thrust24THRUST_300001_SM_1000_NS8cuda_cub4core6detail5shmemE;
	add.s32 	%r1475, %r1474, %r1473;
	st.shared.v2.u32 	[%r1475], {%r94, %r151};
$L__BB2_97:
	bar.sync 	0;
	setp.ge.s32 	%p333, %r1839, %r152;
	@%p333 bra 	$L__BB2_322;
	not.b32 	%r1476, %r1839;
	add.s32 	%r154, %r152, %r1476;
	and.b32  	%r1477, %r154, 768;
	setp.eq.s32 	%p334, %r1477, 768;
	@%p334 bra 	$L__BB2_101;
	shr.u32 	%r1478, %r154, 8;
	add.s32 	%r1479, %r1478, 1;
	and.b32  	%r1480, %r1479, 3;
	shl.b32 	%r1481, %r1839, 3;
	mov.u32 	%r1482, _ZN6thrust24THRUST_300001_SM_1000_NS8cuda_cub4core6detail5shmemE;
	add.s32 	%r1483, %r1481, %r1482;
	add.s32 	%r1835, %r1483, 4;
	add.s32 	%r1834, %r1839, %r153;
	neg.s32 	%r1833, %r1480;
	shl.b32 	%r1484, %r1479, 8;
	and.b32  	%r1485, %r1484, 768;
	add.s32 	%r1839, %r1839, %r1485;
$L__BB2_100:
	.pragma "nounroll";
	mul.wide.s32 	%rd219, %r1834, 4;
	add.s64 	%rd220, %rd4, %rd219;
	ld.shared.u32 	%r1486, [%r1835];
	st.global.u32 	[%rd220], %r1486;
	add.s32 	%r1835, %r1835, 2048;
	add.s32 	%r1834, %r1834, 256;
	add.s32 	%r1833, %r1833, 1;
	setp.ne.s32 	%p335, %r1833, 0;
	@%p335 bra 	$L__BB2_100;
$L__BB2_101:
	setp.lt.u32 	%p336, %r154, 768;
	@%p336 bra 	$L__BB2_322;
	add.s64 	%rd19, %rd4, 2048;
	add.s32 	%r1838, %r1839, %r153;
	shl.b32 	%r1487, %r1839, 3;
	mov.u32 	%r1488, _ZN6thrust24THRUST_300001_SM_1000_NS8cuda_cub4core6detail5shmemE;
	add.s32 	%r1489, %r1487, %r1488;
	add.s32 	%r1837, %r1489, 4100;
$L__BB2_103:
	mul.wide.s32 	%rd221, %r1838, 4;
	add.s64 	%rd222, %rd19, %rd221;
	ld.shared.u32 	%r1490, [%r1837+-4096];
	st.global.u32 	[%rd222+-2048], %r1490;
	ld.shared.u32 	%r1491, [%r1837+-2048];
	st.global.u32 	[%rd222+-1024], %r1491;
	ld.shared.u32 	%r1492, [%r1837];
	st.global.u32 	[%rd222], %r1492;
	ld.shared.u32 	%r1493, [%r1837+2048];
	st.global.u32 	[%rd222+1024], %r1493;
	add.s32 	%r1839, %r1839, 1024;
	add.s32 	%r1838, %r1838, 1024;
	add.s32 	%r1837, %r1837, 8192;
	setp.lt.s32 	%p337, %r1839, %r152;
	@%p337 bra 	$L__BB2_103;
	bra.uni 	$L__BB2_322;
$L__BB2_104:
	setp.eq.s32 	%p315, %r1825, %r87;
	@%p315 bra 	$L__BB2_106;
	mul.wide.s32 	%rd201, %r1829, 4;
	add.s64 	%rd202, %rd4, %rd201;
	st.global.u32 	[%rd202], %r1830;
$L__BB2_106:
	setp.eq.s32 	%p316, %r87, %r88;
	@%p316 bra 	$L__BB2_108;
	mul.wide.s32 	%rd203, %r136, 4;
	add.s64 	%rd204, %rd4, %rd203;
	st.global.u32 	[%rd204], %r137;
$L__BB2_108:
	setp.eq.s32 	%p317, %r88, %r89;
	@%p317 bra 	$L__BB2_110;
	mul.wide.s32 	%rd205, %r138, 4;
	add.s64 	%rd206, %rd4, %rd205;
	st.global.u32 	[%rd206], %r139;
$L__BB2_110:
	setp.eq.s32 	%p318, %r89, %r90;
	@%p318 bra 	$L__BB2_112;
	mul.wide.s32 	%rd207, %r140, 4;
	add.s64 	%rd208, %rd4, %rd207;
	st.global.u32 	[%rd208], %r141;
$L__BB2_112:
	setp.eq.s32 	%p319, %r90, %r91;
	@%p319 bra 	$L__BB2_114;
	mul.wide.s32 	%rd209, %r142, 4;
	add.s64 	%rd210, %rd4, %rd209;
	st.global.u32 	[%rd210], %r143;
$L__BB2_114:
	setp.eq.s32 	%p320, %r91, %r92;
	@%p320 bra 	$L__BB2_116;
	mul.wide.s32 	%rd211, %r144, 4;
	add.s64 	%rd212, %rd4, %rd211;
	st.global.u32 	[%rd212], %r145;
$L__BB2_116:
	setp.eq.s32 	%p321, %r92, %r93;
	@%p321 bra 	$L__BB2_118;
	mul.wide.s32 	%rd213, %r146, 4;
	add.s64 	%rd214, %rd4, %rd213;
	st.global.u32 	[%rd214], %r147;
$L__BB2_118:
	setp.eq.s32 	%p322, %r93, %r94;
	@%p322 bra 	$L__BB2_120;
	mul.wide.s32 	%rd215, %r148, 4;
	add.s64 	%rd216, %rd4, %rd215;
	st.global.u32 	[%rd216], %r149;
$L__BB2_120:
	setp.eq.s32 	%p323, %r94, %r95;
	@%p323 bra 	$L__BB2_322;
	mul.wide.s32 	%rd217, %r150, 4;
	add.s64 	%rd218, %rd4, %rd217;
	st.global.u32 	[%rd218], %r151;
	bra.uni 	$L__BB2_322;
$L__BB2_122:
	setp.lt.s32 	%p19, %r3, 1;
	@%p19 bra 	$L__BB2_322;
	setp.ne.s32 	%p20, %r1, 0;
	@%p20 bra 	$L__BB2_212;
	mul.wide.u32 	%rd116, %r2, 4;
	add.s64 	%rd115, %rd2, %rd116;
	// begin inline asm
	ld.global.nc.u32 %r1848, [%rd115];
	// end inline asm
	mov.u32 	%r175, %tid.x;
	and.b32  	%r887, %r175, 31;
	and.b32  	%r888, %r175, 992;
	mul.lo.s32 	%r889, %r888, 9;
	or.b32  	%r176, %r889, %r887;
	setp.ge.u32 	%p151, %r176, %r3;
	mov.u32 	%r1840, %r1848;
	@%p151 bra 	$L__BB2_126;
	mul.wide.u32 	%rd118, %r176, 4;
	add.s64 	%rd117, %rd115, %rd118;
	// begin inline asm
	ld.global.nc.u32 %r1840, [%rd117];
	// end inline asm
$L__BB2_126:
	add.s32 	%r179, %r176, 32;
	setp.ge.u32 	%p152, %r179, %r3;
	shl.b32 	%r180, %r176, 2;
	cvt.u64.u32 	%rd119, %r180;
	add.s64 	%rd21, %rd115, %rd119;
	mov.u32 	%r1841, %r1848;
	@%p152 bra 	$L__BB2_128;
	add.s64 	%rd120, %rd21, 128;
	// begin inline asm
	ld.global.nc.u32 %r1841, [%rd120];
	// end inline asm
$L__BB2_128:
	add.s32 	%r183, %r176, 64;
	setp.ge.u32 	%p153, %r183, %r3;
	mov.u32 	%r1842, %r1848;
	@%p153 bra 	$L__BB2_130;
	add.s64 	%rd121, %rd21, 256;
	// begin inline asm
	ld.global.nc.u32 %r1842, [%rd121];
	// end inline asm
$L__BB2_130:
	add.s32 	%r186, %r176, 96;
	setp.ge.u32 	%p154, %r186, %r3;
	mov.u32 	%r1843, %r1848;
	@%p154 bra 	$L__BB2_132;
	add.s64 	%rd122, %rd21, 384;
	// begin inline asm
	ld.global.nc.u32 %r1843, [%rd122];
	// end inline asm
$L__BB2_132:
	add.s32 	%r189, %r176, 128;
	setp.ge.u32 	%p155, %r189, %r3;
	mov.u32 	%r1844, %r1848;
	@%p155 bra 	$L__BB2_134;
	add.s64 	%rd123, %rd21, 512;
	// begin inline asm
	ld.global.nc.u32 %r1844, [%rd123];
	// end inline asm
$L__BB2_134:
	add.s32 	%r192, %r176, 160;
	setp.ge.u32 	%p156, %r192, %r3;
	mov.u32 	%r1845, %r1848;
	@%p156 bra 	$L__BB2_136;
	add.s64 	%rd124, %rd21, 640;
	// begin inline asm
	ld.global.nc.u32 %r1845, [%rd124];
	// end inline asm
$L__BB2_136:
	add.s32 	%r195, %r176, 192;
	setp.ge.u32 	%p157, %r195, %r3;
	mov.u32 	%r1846, %r1848;
	@%p157 bra 	$L__BB2_138;
	add.s64 	%rd125, %rd21, 768;
	// begin inline asm
	ld.global.nc.u32 %r1846, [%rd125];
	// end inline asm
$L__BB2_138:
	add.s32 	%r198, %r176, 224;
	setp.ge.u32 	%p158, %r198, %r3;
	mov.u32 	%r1847, %r1848;
	@%p158 bra 	$L__BB2_140;
	add.s64 	%rd126, %rd21, 896;
	// begin inline asm
	ld.global.nc.u32 %r1847, [%rd126];
	// end inline asm
$L__BB2_140:
	add.s32 	%r201, %r176, 256;
	setp.ge.u32 	%p159, %r201, %r3;
	@%p159 bra 	$L__BB2_142;
	add.s64 	%rd127, %rd21, 1024;
	// begin inline asm
	ld.global.nc.u32 %r1848, [%rd127];
	// end inline asm
$L__BB2_142:
	setp.ge.u32 	%p160, %r176, %r3;
	// begin inline asm
	mov.u32 %r899, %laneid;
	// end inline asm
	shr.u32 	%r205, %r175, 5;
	mad.lo.s32 	%r901, %r205, 288, %r899;
	shl.b32 	%r902, %r901, 2;
	mov.u32 	%r903, _ZN6thrust24THRUST_300001_SM_1000_NS8cuda_cub4core6detail5shmemE;
	add.s32 	%r206, %r903, %r902;
	st.shared.u32 	[%r206], %r1840;
	st.shared.u32 	[%r206+128], %r1841;
	st.shared.u32 	[%r206+256], %r1842;
	st.shared.u32 	[%r206+384], %r1843;
	st.shared.u32 	[%r206+512], %r1844;
	st.shared.u32 	[%r206+640], %r1845;
	st.shared.u32 	[%r206+768], %r1846;
	st.shared.u32 	[%r206+896], %r1847;
	st.shared.u32 	[%r206+1024], %r1848;
	bar.warp.sync 	-1;
	shl.b32 	%r904, %r899, 5;
	add.s32 	%r207, %r206, %r904;
	ld.shared.u32 	%r208, [%r207];
	ld.shared.u32 	%r209, [%r207+4];
	ld.shared.u32 	%r210, [%r207+8];
	ld.shared.u32 	%r211, [%r207+12];
	ld.shared.u32 	%r212, [%r207+16];
	ld.shared.u32 	%r213, [%r207+20];
	ld.shared.u32 	%r214, [%r207+24];
	ld.shared.u32 	%r215, [%r207+28];
	ld.shared.u32 	%r216, [%r207+32];
	bar.sync 	0;
	add.s64 	%rd128, %rd3, %rd116;
	// begin inline asm
	ld.global.nc.u32 %r1857, [%rd128];
	// end inline asm
	mov.u32 	%r1849, %r1857;
	@%p160 bra 	$L__BB2_144;
	mul.wide.u32 	%rd131, %r176, 4;
	add.s64 	%rd130, %rd128, %rd131;
	// begin inline asm
	ld.global.nc.u32 %r1849, [%rd130];
	// end inline asm
$L__BB2_144:
	setp.ge.u32 	%p161, %r179, %r3;
	add.s64 	%rd23, %rd128, %rd119;
	mov.u32 	%r1850, %r1857;
	@%p161 bra 	$L__BB2_146;
	add.s64 	%rd133, %rd23, 128;
	// begin inline asm
	ld.global.nc.u32 %r1850, [%rd133];
	// end inline asm
$L__BB2_146:
	setp.ge.u32 	%p162, %r183, %r3;
	mov.u32 	%r1851, %r1857;
	@%p162 bra 	$L__BB2_148;
	add.s64 	%rd134, %rd23, 256;
	// begin inline asm
	ld.global.nc.u32 %r1851, [%rd134];
	// end inline asm
$L__BB2_148:
	setp.ge.u32 	%p163, %r186, %r3;
	mov.u32 	%r1852, %r1857;
	@%p163 bra 	$L__BB2_150;
	add.s64 	%rd135, %rd23, 384;
	// begin inline asm
	ld.global.nc.u32 %r1852, [%rd135];
	// end inline asm
$L__BB2_150:
	setp.ge.u32 	%p164, %r189, %r3;
	mov.u32 	%r1853, %r1857;
	@%p164 bra 	$L__BB2_152;
	add.s64 	%rd136, %rd23, 512;
	// begin inline asm
	ld.global.nc.u32 %r1853, [%rd136];
	// end inline asm
$L__BB2_152:
	setp.ge.u32 	%p165, %r192, %r3;
	mov.u32 	%r1854, %r1857;
	@%p165 bra 	$L__BB2_154;
	add.s64 	%rd137, %rd23, 640;
	// begin inline asm
	ld.global.nc.u32 %r1854, [%rd137];
	// end inline asm
$L__BB2_154:
	setp.ge.u32 	%p166, %r195, %r3;
	mov.u32 	%r1855, %r1857;
	@%p166 bra 	$L__BB2_156;
	add.s64 	%rd138, %rd23, 768;
	// begin inline asm
	ld.global.nc.u32 %r1855, [%rd138];
	// end inline asm
$L__BB2_156:
	setp.ge.u32 	%p167, %r198, %r3;
	mov.u32 	%r1856, %r1857;
	@%p167 bra 	$L__BB2_158;
	add.s64 	%rd139, %rd23, 896;
	// begin inline asm
	ld.global.nc.u32 %r1856, [%rd139];
	// end inline asm
$L__BB2_158:
	setp.ge.u32 	%p168, %r201, %r3;
	@%p168 bra 	$L__BB2_160;
	add.s64 	%rd140, %rd23, 1024;
	// begin inline asm
	ld.global.nc.u32 %r1857, [%rd140];
	// end inline asm
$L__BB2_160:
	st.shared.u32 	[%r206], %r1849;
	st.shared.u32 	[%r206+128], %r1850;
	st.shared.u32 	[%r206+256], %r1851;
	st.shared.u32 	[%r206+384], %r1852;
	st.shared.u32 	[%r206+512], %r1853;
	st.shared.u32 	[%r206+640], %r1854;
	st.shared.u32 	[%r206+768], %r1855;
	st.shared.u32 	[%r206+896], %r1856;
	st.shared.u32 	[%r206+1024], %r1857;
	bar.warp.sync 	-1;
	ld.shared.u32 	%r236, [%r207];
	ld.shared.u32 	%r237, [%r207+4];
	ld.shared.u32 	%r238, [%r207+8];
	ld.shared.u32 	%r239, [%r207+12];
	ld.shared.u32 	%r240, [%r207+16];
	ld.shared.u32 	%r241, [%r207+20];
	ld.shared.u32 	%r242, [%r207+24];
	ld.shared.u32 	%r243, [%r207+28];
	ld.shared.u32 	%r244, [%r207+32];
	bar.sync 	0;
	shl.b32 	%r916, %r175, 2;
	add.s32 	%r918, %r903, %r916;
	add.s32 	%r245, %r918, 1148;
	st.shared.u32 	[%r918+1148], %r216;
	bar.sync 	0;
	setp.eq.s32 	%p169, %r175, 0;
	mov.b32 	%r1859, 1;
	@%p169 bra 	$L__BB2_162;
	ld.shared.u32 	%r1858, [%r245+-4];
	setp.ne.s32 	%p170, %r1858, %r208;
	selp.u32 	%r1859, 1, 0, %p170;
$L__BB2_162:
	setp.eq.s32 	%p171, %r175, 0;
	setp.ne.s32 	%p172, %r208, %r209;
	setp.ne.s32 	%p173, %r209, %r210;
	setp.ne.s32 	%p174, %r210, %r211;
	setp.ne.s32 	%p175, %r211, %r212;
	setp.ne.s32 	%p176, %r212, %r213;
	setp.ne.s32 	%p177, %r213, %r214;
	setp.ne.s32 	%p178, %r214, %r215;
	setp.ne.s32 	%p179, %r215, %r216;
	mul.lo.s32 	%r979, %r175, 9;
	setp.eq.s32 	%p180, %r979, %r3;
	selp.u32 	%r980, 1, 0, %p180;
	selp.b32 	%r981, %r980, %r1859, %p180;
	selp.b32 	%r250, %r980, %r981, %p171;
	add.s32 	%r982, %r979, 1;
	setp.eq.s32 	%p181, %r982, %r3;
	or.pred  	%p1, %p181, %p172;
	selp.u32 	%r983, 1, 0, %p1;
	add.s32 	%r984, %r979, 2;
	setp.eq.s32 	%p182, %r984, %r3;
	or.pred  	%p2, %p182, %p173;
	selp.u32 	%r985, 1, 0, %p2;
	add.s32 	%r986, %r979, 3;
	setp.eq.s32 	%p183, %r986, %r3;
	or.pred  	%p3, %p183, %p174;
	selp.u32 	%r987, 1, 0, %p3;
	add.s32 	%r988, %r979, 4;
	setp.eq.s32 	%p184, %r988, %r3;
	or.pred  	%p4, %p184, %p175;
	selp.u32 	%r989, 1, 0, %p4;
	add.s32 	%r990, %r979, 5;
	setp.eq.s32 	%p185, %r990, %r3;
	or.pred  	%p5, %p185, %p176;
	selp.u32 	%r991, 1, 0, %p5;
	add.s32 	%r992, %r979, 6;
	setp.eq.s32 	%p186, %r992, %r3;
	or.pred  	%p6, %p186, %p177;
	selp.u32 	%r993, 1, 0, %p6;
	add.s32 	%r994, %r979, 7;
	setp.eq.s32 	%p187, %r994, %r3;
	or.pred  	%p7, %p187, %p178;
	selp.u32 	%r995, 1, 0, %p7;
	add.s32 	%r996, %r979, 8;
	setp.eq.s32 	%p188, %r996, %r3;
	or.pred  	%p8, %p188, %p179;
	selp.u32 	%r997, 1, 0, %p8;
	add.s32 	%r998, %r250, %r983;
	selp.b32 	%r999, 0, %r236, %p1;
	add.s32 	%r1000, %r237, %r999;
	add.s32 	%r251, %r998, %r985;
	selp.b32 	%r1001, 0, %r1000, %p2;
	add.s32 	%r1002, %r238, %r1001;
	add.s32 	%r1003, %r251, %r987;
	selp.b32 	%r1004, 0, %r1002, %p3;
	add.s32 	%r1005, %r239, %r1004;
	add.s32 	%r252, %r1003, %r989;
	selp.b32 	%r1006, 0, %r1005, %p4;
	add.s32 	%r1007, %r240, %r1006;
	add.s32 	%r1008, %r252, %r991;
	selp.b32 	%r1009, 0, %r1007, %p5;
	add.s32 	%r1010, %r241, %r1009;
	add.s32 	%r1011, %r1008, %r993;
	selp.b32 	%r1012, 0, %r1010, %p6;
	add.s32 	%r1013, %r242, %r1012;
	add.s32 	%r1014, %r1011, %r995;
	selp.b32 	%r1015, 0, %r1013, %p7;
	add.s32 	%r1016, %r243, %r1015;
	add.s32 	%r920, %r1014, %r997;
	selp.b32 	%r1017, 0, %r1016, %p8;
	add.s32 	%r925, %r244, %r1017;
	mov.b32 	%r976, 1;
	mov.b32 	%r977, 0;
	mov.b32 	%r978, -1;
	// begin inline asm
	shfl.sync.up.b32 %r919, %r920, %r976, %r977, %r978;
	// end inline asm
	// begin inline asm
	shfl.sync.up.b32 %r924, %r925, %r976, %r977, %r978;
	// end inline asm
	setp.eq.s32 	%p189, %r920, 0;
	selp.b32 	%r1018, %r924, 0, %p189;
	setp.lt.s32 	%p190, %r899, 1;
	selp.b32 	%r1019, 0, %r919, %p190;
	add.s32 	%r930, %r1019, %r920;
	selp.b32 	%r1020, 0, %r1018, %p190;
	add.s32 	%r935, %r1020, %r925;
	mov.b32 	%r936, 2;
	// begin inline asm
	shfl.sync.up.b32 %r929, %r930, %r936, %r977, %r978;
	// end inline asm
	// begin inline asm
	shfl.sync.up.b32 %r934, %r935, %r936, %r977, %r978;
	// end inline asm
	setp.eq.s32 	%p191, %r930, 0;
	selp.b32 	%r1021, %r934, 0, %p191;
	setp.lt.s32 	%p192, %r899, 2;
	selp.b32 	%r1022, 0, %r929, %p192;
	add.s32 	%r940, %r1022, %r930;
	selp.b32 	%r1023, 0, %r1021, %p192;
	add.s32 	%r945, %r1023, %r935;
	mov.b32 	%r946, 4;
	// begin inline asm
	shfl.sync.up.b32 %r939, %r940, %r946, %r977, %r978;
	// end inline asm
	// begin inline asm
	shfl.sync.up.b32 %r944, %r945, %r946, %r977, %r978;
	// end inline asm
	setp.eq.s32 	%p193, %r940, 0;
	selp.b32 	%r1024, %r944, 0, %p193;
	setp.lt.s32 	%p194, %r899, 4;
	selp.b32 	%r1025, 0, %r939, %p194;
	add.s32 	%r950, %r1025, %r940;
	selp.b32 	%r1026, 0, %r1024, %p194;
	add.s32 	%r955, %r1026, %r945;
	mov.b32 	%r956, 8;
	// begin inline asm
	shfl.sync.up.b32 %r949, %r950, %r956, %r977, %r978;
	// end inline asm
	// begin inline asm
	shfl.sync.up.b32 %r954, %r955, %r956, %r977, %r978;
	// end inline asm
	setp.eq.s32 	%p195, %r950, 0;
	selp.b32 	%r1027, %r954, 0, %p195;
	setp.lt.s32 	%p196, %r899, 8;
	selp.b32 	%r1028, 0, %r949, %p196;
	add.s32 	%r960, %r1028, %r950;
	selp.b32 	%r1029, 0, %r1027, %p196;
	add.s32 	%r965, %r1029, %r955;
	mov.b32 	%r966, 16;
	// begin inline asm
	shfl.sync.up.b32 %r959, %r960, %r966, %r977, %r978;
	// end inline asm
	// begin inline asm
	shfl.sync.up.b32 %r964, %r965, %r966, %r977, %r978;
	// end inline asm
	setp.eq.s32 	%p197, %r960, 0;
	selp.b32 	%r1030, %r964, 0, %p197;
	setp.lt.s32 	%p198, %r899, 16;
	selp.b32 	%r1031, 0, %r959, %p198;
	add.s32 	%r970, %r1031, %r960;
	selp.b32 	%r1032, 0, %r1030, %p198;
	add.s32 	%r975, %r1032, %r965;
	// begin inline asm
	shfl.sync.up.b32 %r969, %r970, %r976, %r977, %r978;
	// end inline asm
	// begin inline asm
	shfl.sync.up.b32 %r974, %r975, %r976, %r977, %r978;
	// end inline asm
	setp.ne.s32 	%p199, %r899, 31;
	@%p199 bra 	$L__BB2_164;
	shl.b32 	%r1033, %r205, 3;
	mov.u32 	%r1034, _ZN6thrust24THRUST_300001_SM_1000_NS8cuda_cub4core6detail5shmemE;
	add.s32 	%r1035, %r1034, %r1033;
	st.shared.v2.u32 	[%r1035], {%r970, %r975};
$L__BB2_164:
	bar.sync 	0;
	ld.shared.v4.u32 	{%r257, %r1036, %r258, %r1037}, [_ZN6thrust24THRUST_300001_SM_1000_NS8cuda_cub4core6detail5shmemE];
	add.s32 	%r1038, %r258, %r257;
	setp.eq.s32 	%p200, %r258, 0;
	selp.b32 	%r1039, %r1036, 0, %p200;
	add.s32 	%r1040, %r1039, %r1037;
	setp.eq.s32 	%p201, %r205, 2;
	selp.b32 	%r1041, %r1038, %r257, %p201;
	selp.b32 	%r1042, %r1040, %r1036, %p201;
	ld.shared.v4.u32 	{%r259, %r1043, %r260, %r1044}, [_ZN6thrust24THRUST_300001_SM_1000_NS8cuda_cub4core6detail5shmemE+16];
	add.s32 	%r1045, %r259, %r1038;
	setp.eq.s32 	%p202, %r259, 0;
	selp.b32 	%r1046, %r1040, 0, %p202;
	add.s32 	%r1047, %r1046, %r1043;
	setp.eq.s32 	%p203, %r205, 3;
	selp.b32 	%r1048, %r1045, %r1041, %p203;
	selp.b32 	%r1049, %r1047, %r1042, %p203;
	add.s32 	%r1050, %r260, %r1045;
	setp.eq.s32 	%p204, %r260, 0;
	selp.b32 	%r1051, %r1047, 0, %p204;
	add.s32 	%r1052, %r1051, %r1044;
	setp.eq.s32 	%p205, %r205, 4;
	selp.b32 	%r1053, %r1050, %r1048, %p205;
	selp.b32 	%r1054, %r1052, %r1049, %p205;
	ld.shared.v4.u32 	{%r261, %r1055, %r262, %r1056}, [_ZN6thrust24THRUST_300001_SM_1000_NS8cuda_cub4core6detail5shmemE+32];
	add.s32 	%r1057, %r261, %r1050;
	setp.eq.s32 	%p206, %r261, 0;
	selp.b32 	%r1058, %r1052, 0, %p206;
	add.s32 	%r1059, %r1058, %r1055;
	setp.eq.s32 	%p207, %r205, 5;
	selp.b32 	%r1060, %r1057, %r1053, %p207;
	selp.b32 	%r1061, %r1059, %r1054, %p207;
	add.s32 	%r1062, %r262, %r1057;
	setp.eq.s32 	%p208, %r262, 0;
	selp.b32 	%r1063, %r1059, 0, %p208;
	add.s32 	%r1064, %r1063, %r1056;
	setp.eq.s32 	%p209, %r205, 6;
	selp.b32 	%r1065, %r1062, %r1060, %p209;
	selp.b32 	%r1066, %r1064, %r1061, %p209;
	ld.shared.v4.u32 	{%r263, %r1067, %r264, %r1068}, [_ZN6thrust24THRUST_300001_SM_1000_NS8cuda_cub4core6detail5shmemE+48];
	add.s32 	%r1069, %r263, %r1062;
	setp.eq.s32 	%p210, %r263, 0;
	selp.b32 	%r1070, %r1064, 0, %p210;
	add.s32 	%r1071, %r1070, %r1067;
	setp.eq.s32 	%p211, %r205, 7;
	selp.b32 	%r1072, %r1069, %r1065, %p211;
	selp.b32 	%r1073, %r1071, %r1066, %p211;
	add.s32 	%r1865, %r264, %r1069;
	setp.eq.s32 	%p212, %r264, 0;
	selp.b32 	%r1074, %r1071, 0, %p212;
	add.s32 	%r266, %r1074, %r1068;
	setp.lt.u32 	%p213, %r175, 32;
	selp.b32 	%r1075, 0, %r1072, %p213;
	selp.b32 	%r1076, 0, %r1073, %p213;
	setp.eq.s32 	%p214, %r969, 0;
	selp.b32 	%r1077, %r1076, 0, %p214;
	add.s32 	%r1078, %r1077, %r974;
	setp.eq.s32 	%p215, %r899, 0;
	selp.b32 	%r1079, 0, %r969, %p215;
	add.s32 	%r267, %r1075, %r1079;
	selp.b32 	%r268, %r1076, %r1078, %p215;
	add.s32 	%r269, %r267, %r250;
	setp.eq.s32 	%p216, %r250, 0;
	selp.b32 	%r1080, %r268, 0, %p216;
	add.s32 	%r270, %r1080, %r236;
	selp.u32 	%r1081, 1, 0, %p1;
	add.s32 	%r1082, %r250, %r1081;
	add.s32 	%r271, %r1082, %r267;
	selp.b32 	%r1083, 0, %r270, %p1;
	add.s32 	%r272, %r237, %r1083;
	add.s32 	%r273, %r251, %r267;
	selp.b32 	%r1084, 0, %r272, %p2;
	add.s32 	%r274, %r238, %r1084;
	selp.u32 	%r1085, 1, 0, %p3;
	add.s32 	%r275, %r273, %r1085;
	selp.b32 	%r1086, 0, %r274, %p3;
	add.s32 	%r276, %r239, %r1086;
	add.s32 	%r277, %r252, %r267;
	selp.b32 	%r1087, 0, %r276, %p4;
	add.s32 	%r278, %r240, %r1087;
	selp.u32 	%r1088, 1, 0, %p5;
	add.s32 	%r279, %r277, %r1088;
	selp.b32 	%r1089, 0, %r278, %p5;
	add.s32 	%r280, %r241, %r1089;
	selp.u32 	%r1090, 1, 0, %p6;
	add.s32 	%r281, %r279, %r1090;
	selp.b32 	%r1091, 0, %r280, %p6;
	add.s32 	%r282, %r242, %r1091;
	selp.u32 	%r1092, 1, 0, %p7;
	add.s32 	%r283, %r281, %r1092;
	selp.b32 	%r1093, 0, %r282, %p7;
	add.s32 	%r284, %r243, %r1093;
	setp.lt.s32 	%p217, %r1865, 257;
	@%p217 bra 	$L__BB2_190;
	setp.eq.s32 	%p227, %r250, 0;
	bar.sync 	0;
	@%p227 bra 	$L__BB2_167;
	shl.b32 	%r1094, %r267, 3;
	mov.u32 	%r1095, _ZN6thrust24THRUST_300001_SM_1000_NS8cuda_cub4core6detail5shmemE;
	add.s32 	%r1096, %r1095, %r1094;
	st.shared.v2.u32 	[%r1096], {%r1858, %r268};
$L__BB2_167:
	not.pred 	%p228, %p1;
	@%p228 bra 	$L__BB2_169;
	shl.b32 	%r1097, %r269, 3;
	mov.u32 	%r1098, _ZN6thrust24THRUST_300001_SM_1000_NS8cuda_cub4core6detail5shmemE;
	add.s32 	%r1099, %r1098, %r1097;
	st.shared.v2.u32 	[%r1099], {%r208, %r270};
$L__BB2_169:
	not.pred 	%p229, %p2;
	@%p229 bra 	$L__BB2_171;
	shl.b32 	%r1100, %r271, 3;
	mov.u32 	%r1101, _ZN6thrust24THRUST_300001_SM_1000_NS8cuda_cub4core6detail5shmemE;
	add.s32 	%r1102, %r1101, %r1100;
	st.shared.v2.u32 	[%r1102], {%r209, %r272};
$L__BB2_171:
	not.pred 	%p230, %p3;
	@%p230 bra 	$L__BB2_173;
	shl.b32 	%r1103, %r273, 3;
	mov.u32 	%r1104, _ZN6thrust24THRUST_300001_SM_1000_NS8cuda_cub4core6detail5shmemE;
	add.s32 	%r1105, %r1104, %r1103;
	st.shared.v2.u32 	[%r1105], {%r210, %r274};
$L__BB2_173:
	not.pred 	%p231, %p4;
	@%p231 bra 	$L__BB2_175;
	shl.b32 	%r1106, %r275, 3;
	mov.u32 	%r1107, _ZN6thrust24THRUST_300001_SM_1000_NS8cuda_cub4core6detail5shmemE;
	add.s32 	%r1108, %r1107, %r1106;
	st.shared.v2.u32 	[%r1108], {%r211, %r276};
$L__BB2_175:
	not.pred 	%p232, %p5;
	@%p232 bra 	$L__BB2_177;
	shl.b32 	%r1109, %r277, 3;
	mov.u32 	%r1110, _ZN6thrust24THRUST_300001_SM_1000_NS8cuda_cub4core6detail5shmemE;
	add.s32 	%r1111, %r1110, %r1109;
	st.shared.v2.u32 	[%r1111], {%r212, %r278};
$L__BB2_177:
	not.pred 	%p233, %p6;
	@%p233 bra 	$L__BB2_179;
	shl.b32 	%r1112, %r279, 3;
	mov.u32 	%r1113, _ZN6thrust24THRUST_300001_SM_1000_NS8cuda_cub4core6detail5shmemE;
	add.s32 	%r1114, %r1113, %r1112;
	st.shared.v2.u32 	[%r1114], {%r213, %r280};
$L__BB2_179:
	not.pred 	%p234, %p7;
	@%p234 bra 	$L__BB2_181;
	shl.b32 	%r1115, %r281, 3;
	mov.u32 	%r1116, _ZN6thrust24THRUST_300001_SM_1000_NS8cuda_cub4core6detail5shmemE;
	add.s32 	%r1117, %r1116, %r1115;
	st.shared.v2.u32 	[%r1117], {%r214, %r282};
$L__BB2_181:
	not.pred 	%p235, %p8;
	@%p235 bra 	$L__BB2_183;
	shl.b32 	%r1118, %r283, 3;
	mov.u32 	%r1119, _ZN6thrust24THRUST_300001_SM_1000_NS8cuda_cub4core6detail5shmemE;
	add.s32 	%r1120, %r1119, %r1118;
	st.shared.v2.u32 	[%r1120], {%r215, %r284};
$L__BB2_183:
	bar.sync 	0;
	setp.ge.u32 	%p236, %r175, %r1865;
	@%p236 bra 	$L__BB2_208;
	add.s32 	%r1121, %r258, %r259;
	add.s32 	%r1122, %r1121, %r260;
	add.s32 	%r1123, %r1122, %r261;
	add.s32 	%r1124, %r1123, %r262;
	add.s32 	%r1125, %r1124, %r263;
	add.s32 	%r1126, %r1125, %r264;
	add.s32 	%r1127, %r1126, %r257;
	not.b32 	%r1128, %r175;
	add.s32 	%r285, %r1127, %r1128;
	and.b32  	%r1129, %r285, 768;
	setp.eq.s32 	%p237, %r1129, 768;
	mov.u32 	%r1864, %r175;
	@%p237 bra 	$L__BB2_187;
	shr.u32 	%r1130, %r285, 8;
	add.s32 	%r1131, %r1130, 1;
	and.b32  	%r1132, %r1131, 3;
	mul.wide.u32 	%rd159, %r175, 4;
	add.s64 	%rd276, %rd4, %rd159;
	shl.b32 	%r1133, %r175, 3;
	mov.u32 	%r1134, _ZN6thrust24THRUST_300001_SM_1000_NS8cuda_cub4core6detail5shmemE;
	add.s32 	%r1135, %r1133, %r1134;
	add.s32 	%r1861, %r1135, 4;
	neg.s32 	%r1860, %r1132;
	shl.b32 	%r1136, %r1131, 8;
	and.b32  	%r1137, %r1136, 768;
	add.s32 	%r1864, %r175, %r1137;
$L__BB2_186:
	.pragma "nounroll";
	ld.shared.u32 	%r1138, [%r1861];
	st.global.u32 	[%rd276], %r1138;
	add.s64 	%rd276, %rd276, 1024;
	add.s32 	%r1861, %r1861, 2048;
	add.s32 	%r1860, %r1860, 1;
	setp.ne.s32 	%p238, %r1860, 0;
	@%p238 bra 	$L__BB2_186;
$L__BB2_187:
	setp.lt.u32 	%p239, %r285, 768;
	@%p239 bra 	$L__BB2_208;
	mul.wide.u32 	%rd160, %r1864, 4;
	add.s64 	%rd161, %rd160, %rd4;
	add.s64 	%rd277, %rd161, 2048;
	shl.b32 	%r1139, %r1864, 3;
	mov.u32 	%r1140, _ZN6thrust24THRUST_300001_SM_1000_NS8cuda_cub4core6detail5shmemE;
	add.s32 	%r1141, %r1139, %r1140;
	add.s32 	%r1863, %r1141, 4100;
$L__BB2_189:
	ld.shared.u32 	%r1142, [%r1863+-4096];
	st.global.u32 	[%rd277+-2048], %r1142;
	ld.shared.u32 	%r1143, [%r1863+-2048];
	st.global.u32 	[%rd277+-1024], %r1143;
	ld.shared.u32 	%r1144, [%r1863];
	st.global.u32 	[%rd277], %r1144;
	ld.shared.u32 	%r1145, [%r1863+2048];
	st.global.u32 	[%rd277+1024], %r1145;
	add.s32 	%r1864, %r1864, 1024;
	add.s64 	%rd277, %rd277, 4096;
	add.s32 	%r1863, %r1863, 8192;
	setp.lt.s32 	%p240, %r1864, %r1865;
	@%p240 bra 	$L__BB2_189;
	bra.uni 	$L__BB2_208;
$L__BB2_190:
	setp.eq.s32 	%p218, %r250, 0;
	@%p218 bra 	$L__BB2_192;
	mul.wide.s32 	%rd141, %r267, 4;
	add.s64 	%rd142, %rd4, %rd141;
	st.global.u32 	[%rd142], %r268;
$L__BB2_192:
	not.pred 	%p219, %p1;
	@%p219 bra 	$L__BB2_194;
	mul.wide.s32 	%rd143, %r269, 4;
	add.s64 	%rd144, %rd4, %rd143;
	st.global.u32 	[%rd144], %r270;
$L__BB2_194:
	not.pred 	%p220, %p2;
	@%p220 bra 	$L__BB2_196;
	mul.wide.s32 	%rd145, %r271, 4;
	add.s64 	%rd146, %rd4, %rd145;
	st.global.u32 	[%rd146], %r272;
$L__BB2_196:
	not.pred 	%p221, %p3;
	@%p221 bra 	$L__BB2_198;
	mul.wide.s32 	%rd147, %r273, 4;
	add.s64 	%rd148, %rd4, %rd147;
	st.global.u32 	[%rd148], %r274;
$L__BB2_198:
	not.pred 	%p222, %p4;
	@%p222 bra 	$L__BB2_200;
	mul.wide.s32 	%rd149, %r275, 4;
	add.s64 	%rd150, %rd4, %rd149;
	st.global.u32 	[%rd150], %r276;
$L__BB2_200:
	not.pred 	%p223, %p5;
	@%p223 bra 	$L__BB2_202;
	mul.wide.s32 	%rd151, %r277, 4;
	add.s64 	%rd152, %rd4, %rd151;
	st.global.u32 	[%rd152], %r278;
$L__BB2_202:
	not.pred 	%p224, %p6;
	@%p224 bra 	$L__BB2_204;
	mul.wide.s32 	%rd153, %r279, 4;
	add.s64 	%rd154, %rd4, %rd153;
	st.global.u32 	[%rd154], %r280;
$L__BB2_204:
	not.pred 	%p225, %p7;
	@%p225 bra 	$L__BB2_206;
	mul.wide.s32 	%rd155, %r281, 4;
	add.s64 	%rd156, %rd4, %rd155;
	st.global.u32 	[%rd156], %r282;
$L__BB2_206:
	not.pred 	%p226, %p8;
	@%p226 bra 	$L__BB2_208;
	mul.wide.s32 	%rd157, %r283, 4;
	add.s64 	%rd158, %rd4, %rd157;
	st.global.u32 	[%rd158], %r284;
$L__BB2_208:
	setp.ne.s32 	%p241, %r175, 255;
	@%p241 bra 	$L__BB2_322;
	setp.ne.s32 	%p242, %r3, 2304;
	@%p242 bra 	$L__BB2_211;
	mul.wide.s32 	%rd162, %r1865, 4;
	add.s64 	%rd163, %rd4, %rd162;
	st.global.u32 	[%rd163], %r266;
	add.s32 	%r1865, %r1865, 1;
$L__BB2_211:
	ld.param.u64 	%rd272, [_ZN6thrust24THRUST_300001_SM_1000_NS8cuda_cub4core6detail13_kernel_agentINS1_15__reduce_by_key16ReduceByKeyAgentINS0_6detail15normal_iteratorINS0_10device_ptrIiEEEESB_NS0_16discard_iteratorINS0_11use_defaultEEESB_N4cuda3std3__48equal_toIiEENSH_4plusIiEEPiiEEJSB_SB_SE_SB_SM_N3cub18CUB_300001_SM_100024ReduceByKeyScanTileStateIiiLb1EEESJ_SL_iiEEEvDpT0__param_4];
	cvta.to.global.u64 	%rd164, %rd272;
	st.global.u32 	[%rd164], %r1865;
	bra.uni 	$L__BB2_322;
$L__BB2_212:
	mul.wide.u32 	%rd46, %r2, 4;
	add.s64 	%rd45, %rd2, %rd46;
	// begin inline asm
	ld.global.nc.u32 %r1874, [%rd45];
	// end inline asm
	mov.u32 	%r302, %tid.x;
	and.b32  	%r448, %r302, 31;
	and.b32  	%r449, %r302, 992;
	mul.lo.s32 	%r450, %r449, 9;
	or.b32  	%r303, %r450, %r448;
	setp.ge.u32 	%p21, %r303, %r3;
	mov.u32 	%r1866, %r1874;
	@%p21 bra 	$L__BB2_214;
	add.s32 	%r452, %r303, %r2;
	mul.wide.u32 	%rd48, %r452, 4;
	add.s64 	%rd47, %rd2, %rd48;
	// begin inline asm
	ld.global.nc.u32 %r1866, [%rd47];
	// end inline asm
$L__BB2_214:
	add.s32 	%r306, %r303, 32;
	setp.ge.u32 	%p22, %r306, %r3;
	shl.b32 	%r307, %r303, 2;
	cvt.u64.u32 	%rd49, %r307;
	add.s64 	%rd31, %rd45, %rd49;
	mov.u32 	%r1867, %r1874;
	@%p22 bra 	$L__BB2_216;
	add.s64 	%rd50, %rd31, 128;
	// begin inline asm
	ld.global.nc.u32 %r1867, [%rd50];
	// end inline asm
$L__BB2_216:
	add.s32 	%r310, %r303, 64;
	setp.ge.u32 	%p23, %r310, %r3;
	mov.u32 	%r1868, %r1874;
	@%p23 bra 	$L__BB2_218;
	add.s64 	%rd51, %rd31, 256;
	// begin inline asm
	ld.global.nc.u32 %r1868, [%rd51];
	// end inline asm
$L__BB2_218:
	add.s32 	%r313, %r303, 96;
	setp.ge.u32 	%p24, %r313, %r3;
	mov.u32 	%r1869, %r1874;
	@%p24 bra 	$L__BB2_220;
	add.s64 	%rd52, %rd31, 384;
	// begin inline asm
	ld.global.nc.u32 %r1869, [%rd52];
	// end inline asm
$L__BB2_220:
	add.s32 	%r316, %r303, 128;
	setp.ge.u32 	%p25, %r316, %r3;
	mov.u32 	%r1870, %r1874;
	@%p25 bra 	$L__BB2_222;
	add.s64 	%rd53, %rd31, 512;
	// begin inline asm
	ld.global.nc.u32 %r1870, [%rd53];
	// end inline asm
$L__BB2_222:
	add.s32 	%r319, %r303, 160;
	setp.ge.u32 	%p26, %r319, %r3;
	mov.u32 	%r1871, %r1874;
	@%p26 bra 	$L__BB2_224;
	add.s64 	%rd54, %rd31, 640;
	// begin inline asm
	ld.global.nc.u32 %r1871, [%rd54];
	// end inline asm
$L__BB2_224:
	add.s32 	%r322, %r303, 192;
	setp.ge.u32 	%p27, %r322, %r3;
	mov.u32 	%r1872, %r1874;
	@%p27 bra 	$L__BB2_226;
	add.s64 	%rd55, %rd31, 768;
	// begin inline asm
	ld.global.nc.u32 %r1872, [%rd55];
	// end inline asm
$L__BB2_226:
	add.s32 	%r325, %r303, 224;
	setp.ge.u32 	%p28, %r325, %r3;
	mov.u32 	%r1873, %r1874;
	@%p28 bra 	$L__BB2_228;
	add.s64 	%rd56, %rd31, 896;
	// begin inline asm
	ld.global.nc.u32 %r1873, [%rd56];
	// end inline asm
$L__BB2_228:
	add.s32 	%r328, %r303, 256;
	setp.ge.u32 	%p29, %r328, %r3;
	@%p29 bra 	$L__BB2_230;
	add.s64 	%rd57, %rd31, 1024;
	// begin inline asm
	ld.global.nc.u32 %r1874, [%rd57];
	// end inline asm
$L__BB2_230:
	// begin inline asm
	mov.u32 %r461, %laneid;
	// end inline asm
	shr.u32 	%r332, %r302, 5;
	mad.lo.s32 	%r463, %r332, 288, %r461;
	shl.b32 	%r464, %r463, 2;
	mov.u32 	%r465, _ZN6thrust24THRUST_300001_SM_1000_NS8cuda_cub4core6detail5shmemE;
	add.s32 	%r333, %r465, %r464;
	st.shared.u32 	[%r333], %r1866;
	st.shared.u32 	[%r333+128], %r1867;
	st.shared.u32 	[%r333+256], %r1868;
	st.shared.u32 	[%r333+384], %r1869;
	st.shared.u32 	[%r333+512], %r1870;
	st.shared.u32 	[%r333+640], %r1871;
	st.shared.u32 	[%r333+768], %r1872;
	st.shared.u32 	[%r333+896], %r1873;
	st.shared.u32 	[%r333+1024], %r1874;
	bar.warp.sync 	-1;
	shl.b32 	%r466, %r461, 5;
	add.s32 	%r334, %r333, %r466;
	ld.shared.u32 	%r335, [%r334];
	ld.shared.u32 	%r336, [%r334+4];
	ld.shared.u32 	%r337, [%r334+8];
	ld.shared.u32 	%r338, [%r334+12];
	ld.shared.u32 	%r339, [%r334+16];
	ld.shared.u32 	%r340, [%r334+20];
	ld.shared.u32 	%r341, [%r334+24];
	ld.shared.u32 	%r342, [%r334+28];
	ld.shared.u32 	%r343, [%r334+32];
	setp.ne.s32 	%p30, %r302, 0;
	mov.b32 	%r1885, 0;
	@%p30 bra 	$L__BB2_232;
	add.s64 	%rd58, %rd45, -4;
	// begin inline asm
	ld.global.nc.u32 %r1885, [%rd58];
	// end inline asm
$L__BB2_232:
	setp.ge.u32 	%p31, %r303, %r3;
	bar.sync 	0;
	add.s64 	%rd59, %rd3, %rd46;
	// begin inline asm
	ld.global.nc.u32 %r1884, [%rd59];
	// end inline asm
	mov.u32 	%r1876, %r1884;
	@%p31 bra 	$L__BB2_234;
	add.s32 	%r470, %r303, %r2;
	mul.wide.u32 	%rd62, %r470, 4;
	add.s64 	%rd61, %rd3, %rd62;
	// begin inline asm
	ld.global.nc.u32 %r1876, [%rd61];
	// end inline asm
$L__BB2_234:
	cvt.u64.u32 	%rd63, %r307;
	setp.ge.u32 	%p32, %r306, %r3;
	add.s64 	%rd33, %rd59, %rd63;
	mov.u32 	%r1877, %r1884;
	@%p32 bra 	$L__BB2_236;
	add.s64 	%rd64, %rd33, 128;
	// begin inline asm
	ld.global.nc.u32 %r1877, [%rd64];
	// end inline asm
$L__BB2_236:
	setp.ge.u32 	%p33, %r310, %r3;
	mov.u32 	%r1878, %r1884;
	@%p33 bra 	$L__BB2_238;
	add.s64 	%rd65, %rd33, 256;
	// begin inline asm
	ld.global.nc.u32 %r1878, [%rd65];
	// end inline asm
$L__BB2_238:
	setp.ge.u32 	%p34, %r313, %r3;
	mov.u32 	%r1879, %r1884;
	@%p34 bra 	$L__BB2_240;
	add.s64 	%rd66, %rd33, 384;
	// begin inline asm
	ld.global.nc.u32 %r1879, [%rd66];
	// end inline asm
$L__BB2_240:
	setp.ge.u32 	%p35, %r316, %r3;
	mov.u32 	%r1880, %r1884;
	@%p35 bra 	$L__BB2_242;
	add.s64 	%rd67, %rd33, 512;
	// begin inline asm
	ld.global.nc.u32 %r1880, [%rd67];
	// end inline asm
$L__BB2_242:
	setp.ge.u32 	%p36, %r319, %r3;
	mov.u32 	%r1881, %r1884;
	@%p36 bra 	$L__BB2_244;
	add.s64 	%rd68, %rd33, 640;
	// begin inline asm
	ld.global.nc.u32 %r1881, [%rd68];
	// end inline asm
$L__BB2_244:
	mov.u32 	%r1882, %r1884;
	@%p27 bra 	$L__BB2_246;
	add.s64 	%rd69, %rd33, 768;
	// begin inline asm
	ld.global.nc.u32 %r1882, [%rd69];
	// end inline asm
$L__BB2_246:
	mov.u32 	%r1883, %r1884;
	@%p28 bra 	$L__BB2_248;
	add.s64 	%rd70, %rd33, 896;
	// begin inline asm
	ld.global.nc.u32 %r1883, [%rd70];
	// end inline asm
$L__BB2_248:
	setp.ge.u32 	%p39, %r328, %r3;
	@%p39 bra 	$L__BB2_250;
	add.s64 	%rd71, %rd33, 1024;
	// begin inline asm
	ld.global.nc.u32 %r1884, [%rd71];
	// end inline asm
$L__BB2_250:
	setp.eq.s32 	%p40, %r302, 0;
	st.shared.u32 	[%r333], %r1876;
	st.shared.u32 	[%r333+128], %r1877;
	st.shared.u32 	[%r333+256], %r1878;
	st.shared.u32 	[%r333+384], %r1879;
	st.shared.u32 	[%r333+512], %r1880;
	st.shared.u32 	[%r333+640], %r1881;
	st.shared.u32 	[%r333+768], %r1882;
	st.shared.u32 	[%r333+896], %r1883;
	st.shared.u32 	[%r333+1024], %r1884;
	bar.warp.sync 	-1;
	ld.shared.u32 	%r365, [%r334];
	ld.shared.u32 	%r366, [%r334+4];
	ld.shared.u32 	%r367, [%r334+8];
	ld.shared.u32 	%r368, [%r334+12];
	ld.shared.u32 	%r369, [%r334+16];
	ld.shared.u32 	%r370, [%r334+20];
	ld.shared.u32 	%r371, [%r334+24];
	ld.shared.u32 	%r372, [%r334+28];
	ld.shared.u32 	%r373, [%r334+32];
	bar.sync 	0;
	shl.b32 	%r479, %r302, 2;
	add.s32 	%r481, %r465, %r479;
	add.s32 	%r374, %r481, 1148;
	st.shared.u32 	[%r481+1148], %r343;
	bar.sync 	0;
	@%p40 bra 	$L__BB2_252;
	ld.shared.u32 	%r1885, [%r374+-4];
$L__BB2_252:
	setp.ne.s32 	%p41, %r1885, %r335;
	setp.ne.s32 	%p42, %r335, %r336;
	setp.ne.s32 	%p43, %r336, %r337;
	setp.ne.s32 	%p44, %r337, %r338;
	setp.ne.s32 	%p45, %r338, %r339;
	setp.ne.s32 	%p46, %r339, %r340;
	setp.ne.s32 	%p47, %r340, %r341;
	setp.ne.s32 	%p48, %r341, %r342;
	setp.ne.s32 	%p49, %r342, %r343;
	mul.lo.s32 	%r542, %r302, 9;
	setp.eq.s32 	%p50, %r542, %r3;
	or.pred  	%p9, %p50, %p41;
	selp.u32 	%r543, 1, 0, %p9;
	add.s32 	%r544, %r542, 1;
	setp.eq.s32 	%p51, %r544, %r3;
	or.pred  	%p10, %p51, %p42;
	selp.u32 	%r545, 1, 0, %p10;
	add.s32 	%r546, %r542, 2;
	setp.eq.s32 	%p52, %r546, %r3;
	or.pred  	%p11, %p52, %p43;
	selp.u32 	%r547, 1, 0, %p11;
	add.s32 	%r548, %r542, 3;
	setp.eq.s32 	%p53, %r548, %r3;
	or.pred  	%p12, %p53, %p44;
	selp.u32 	%r549, 1, 0, %p12;
	add.s32 	%r550, %r542, 4;
	setp.eq.s32 	%p54, %r550, %r3;
	or.pred  	%p13, %p54, %p45;
	selp.u32 	%r551, 1, 0, %p13;
	add.s32 	%r552, %r542, 5;
	setp.eq.s32 	%p55, %r552, %r3;
	or.pred  	%p14, %p55, %p46;
	selp.u32 	%r553, 1, 0, %p14;
	add.s32 	%r554, %r542, 6;
	setp.eq.s32 	%p56, %r554, %r3;
	or.pred  	%p15, %p56, %p47;
	selp.u32 	%r555, 1, 0, %p15;
	add.s32 	%r556, %r542, 7;
	setp.eq.s32 	%p57, %r556, %r3;
	or.pred  	%p16, %p57, %p48;
	selp.u32 	%r557, 1, 0, %p16;
	add.s32 	%r558, %r542, 8;
	setp.eq.s32 	%p58, %r558, %r3;
	or.pred  	%p17, %p58, %p49;
	selp.u32 	%r559, 1, 0, %p17;
	add.s32 	%r560, %r545, %r543;
	selp.b32 	%r561, 0, %r365, %p10;
	add.s32 	%r562, %r366, %r561;
	add.s32 	%r563, %r560, %r547;
	selp.b32 	%r564, 0, %r562, %p11;
	add.s32 	%r565, %r367, %r564;
	add.s32 	%r566, %r563, %r549;
	selp.b32 	%r567, 0, %r565, %p12;
	add.s32 	%r568, %r368, %r567;
	add.s32 	%r569, %r566, %r551;
	selp.b32 	%r570, 0, %r568, %p13;
	add.s32 	%r571, %r369, %r570;
	add.s32 	%r572, %r569, %r553;
	selp.b32 	%r573, 0, %r571, %p14;
	add.s32 	%r574, %r370, %r573;
	add.s32 	%r575, %r572, %r555;
	selp.b32 	%r576, 0, %r574, %p15;
	add.s32 	%r577, %r371, %r576;
	add.s32 	%r578, %r575, %r557;
	selp.b32 	%r579, 0, %r577, %p16;
	add.s32 	%r580, %r372, %r579;
	add.s32 	%r483, %r578, %r559;
	selp.b32 	%r581, 0, %r580, %p17;
	add.s32 	%r488, %r373, %r581;
	mov.b32 	%r539, 1;
	mov.b32 	%r540, 0;
	mov.b32 	%r541, -1;
	// begin inline asm
	shfl.sync.up.b32 %r482, %r483, %r539, %r540, %r541;
	// end inline asm
	// begin inline asm
	shfl.sync.up.b32 %r487, %r488, %r539, %r540, %r541;
	// end inline asm
	setp.eq.s32 	%p59, %r483, 0;
	selp.b32 	%r582, %r487, 0, %p59;
	setp.lt.s32 	%p60, %r461, 1;
	selp.b32 	%r583, 0, %r482, %p60;
	add.s32 	%r493, %r583, %r483;
	selp.b32 	%r584, 0, %r582, %p60;
	add.s32 	%r498, %r584, %r488;
	mov.b32 	%r499, 2;
	// begin inline asm
	shfl.sync.up.b32 %r492, %r493, %r499, %r540, %r541;
	// end inline asm
	// begin inline asm
	shfl.sync.up.b32 %r497, %r498, %r499, %r540, %r541;
	// end inline asm
	setp.eq.s32 	%p61, %r493, 0;
	selp.b32 	%r585, %r497, 0, %p61;
	setp.lt.s32 	%p62, %r461, 2;
	selp.b32 	%r586, 0, %r492, %p62;
	add.s32 	%r503, %r586, %r493;
	selp.b32 	%r587, 0, %r585, %p62;
	add.s32 	%r508, %r587, %r498;
	mov.b32 	%r509, 4;
	// begin inline asm
	shfl.sync.up.b32 %r502, %r503, %r509, %r540, %r541;
	// end inline asm
	// begin inline asm
	shfl.sync.up.b32 %r507, %r508, %r509, %r540, %r541;
	// end inline asm
	setp.eq.s32 	%p63, %r503, 0;
	selp.b32 	%r588, %r507, 0, %p63;
	setp.lt.s32 	%p64, %r461, 4;
	selp.b32 	%r589, 0, %r502, %p64;
	add.s32 	%r513, %r589, %r503;
	selp.b32 	%r590, 0, %r588, %p64;
	add.s32 	%r518, %r590, %r508;
	mov.b32 	%r519, 8;
	// begin inline asm
	shfl.sync.up.b32 %r512, %r513, %r519, %r540, %r541;
	// end inline asm
	// begin inline asm
	shfl.sync.up.b32 %r517, %r518, %r519, %r540, %r541;
	// end inline asm
	setp.eq.s32 	%p65, %r513, 0;
	selp.b32 	%r591, %r517, 0, %p65;
	setp.lt.s32 	%p66, %r461, 8;
	selp.b32 	%r592, 0, %r512, %p66;
	add.s32 	%r523, %r592, %r513;
	selp.b32 	%r593, 0, %r591, %p66;
	add.s32 	%r528, %r593, %r518;
	mov.b32 	%r529, 16;
	// begin inline asm
	shfl.sync.up.b32 %r522, %r523, %r529, %r540, %r541;
	// end inline asm
	// begin inline asm
	shfl.sync.up.b32 %r527, %r528, %r529, %r540, %r541;
	// end inline asm
	setp.eq.s32 	%p67, %r523, 0;
	selp.b32 	%r594, %r527, 0, %p67;
	setp.lt.s32 	%p68, %r461, 16;
	selp.b32 	%r595, 0, %r522, %p68;
	add.s32 	%r533, %r595, %r523;
	selp.b32 	%r596, 0, %r594, %p68;
	add.s32 	%r538, %r596, %r528;
	// begin inline asm
	shfl.sync.up.b32 %r1889, %r533, %r539, %r540, %r541;
	// end inline asm
	// begin inline asm
	shfl.sync.up.b32 %r1890, %r538, %r539, %r540, %r541;
	// end inline asm
	setp.ne.s32 	%p69, %r461, 31;
	@%p69 bra 	$L__BB2_254;
	shl.b32 	%r597, %r332, 3;
	mov.u32 	%r598, _ZN6thrust24THRUST_300001_SM_1000_NS8cuda_cub4core6detail5shmemE;
	add.s32 	%r599, %r598, %r597;
	st.shared.v2.u32 	[%r599], {%r533, %r538};
$L__BB2_254:
	bar.sync 	0;
	ld.shared.v4.u32 	{%r600, %r601, %r602, %r603}, [_ZN6thrust24THRUST_300001_SM_1000_NS8cuda_cub4core6detail5shmemE];
	add.s32 	%r604, %r602, %r600;
	setp.eq.s32 	%p70, %r602, 0;
	selp.b32 	%r605, %r601, 0, %p70;
	add.s32 	%r606, %r605, %r603;
	setp.eq.s32 	%p71, %r332, 2;
	selp.b32 	%r607, %r604, %r600, %p71;
	selp.b32 	%r608, %r606, %r601, %p71;
	ld.shared.v4.u32 	{%r609, %r610, %r611, %r612}, [_ZN6thrust24THRUST_300001_SM_1000_NS8cuda_cub4core6detail5shmemE+16];
	add.s32 	%r613, %r609, %r604;
	setp.eq.s32 	%p72, %r609, 0;
	selp.b32 	%r614, %r606, 0, %p72;
	add.s32 	%r615, %r614, %r610;
	setp.eq.s32 	%p73, %r332, 3;
	selp.b32 	%r616, %r613, %r607, %p73;
	selp.b32 	%r617, %r615, %r608, %p73;
	add.s32 	%r618, %r611, %r613;
	setp.eq.s32 	%p74, %r611, 0;
	selp.b32 	%r619, %r615, 0, %p74;
	add.s32 	%r620, %r619, %r612;
	setp.eq.s32 	%p75, %r332, 4;
	selp.b32 	%r621, %r618, %r616, %p75;
	selp.b32 	%r622, %r620, %r617, %p75;
	ld.shared.v4.u32 	{%r623, %r624, %r625, %r626}, [_ZN6thrust24THRUST_300001_SM_1000_NS8cuda_cub4core6detail5shmemE+32];
	add.s32 	%r627, %r623, %r618;
	setp.eq.s32 	%p76, %r623, 0;
	selp.b32 	%r628, %r620, 0, %p76;
	add.s32 	%r629, %r628, %r624;
	setp.eq.s32 	%p77, %r332, 5;
	selp.b32 	%r630, %r627, %r621, %p77;
	selp.b32 	%r631, %r629, %r622, %p77;
	add.s32 	%r632, %r625, %r627;
	setp.eq.s32 	%p78, %r625, 0;
	selp.b32 	%r633, %r629, 0, %p78;
	add.s32 	%r634, %r633, %r626;
	setp.eq.s32 	%p79, %r332, 6;
	selp.b32 	%r635, %r632, %r630, %p79;
	selp.b32 	%r636, %r634, %r631, %p79;
	ld.shared.v4.u32 	{%r637, %r638, %r639, %r640}, [_ZN6thrust24THRUST_300001_SM_1000_NS8cuda_cub4core6detail5shmemE+48];
	add.s32 	%r641, %r637, %r632;
	setp.eq.s32 	%p80, %r637, 0;
	selp.b32 	%r642, %r634, 0, %p80;
	add.s32 	%r643, %r642, %r638;
	setp.eq.s32 	%p81, %r332, 7;
	selp.b32 	%r381, %r641, %r635, %p81;
	selp.b32 	%r382, %r643, %r636, %p81;
	add.s32 	%r383, %r639, %r641;
	setp.eq.s32 	%p82, %r639, 0;
	selp.b32 	%r644, %r643, 0, %p82;
	add.s32 	%r384, %r644, %r640;
	setp.lt.u32 	%p83, %r302, 32;
	@%p83 bra 	$L__BB2_256;
	setp.eq.s32 	%p84, %r1889, 0;
	selp.b32 	%r645, %r382, 0, %p84;
	add.s32 	%r646, %r645, %r1890;
	setp.eq.s32 	%p85, %r461, 0;
	selp.b32 	%r647, 0, %r1889, %p85;
	add.s32 	%r1889, %r381, %r647;
	selp.b32 	%r1890, %r382, %r646, %p85;
	bra.uni 	$L__BB2_272;
$L__BB2_256:
	setp.ne.s32 	%p86, %r302, 0;
	mul.wide.u32 	%rd72, %r1, 16;
	add.s64 	%rd34, %rd1, %rd72;
	@%p86 bra 	$L__BB2_258;
	st.shared.u32 	[_ZN6thrust24THRUST_300001_SM_1000_NS8cuda_cub4core6detail5shmemE+116], %r383;
	st.shared.u32 	[_ZN6thrust24THRUST_300001_SM_1000_NS8cuda_cub4core6detail5shmemE+120], %r384;
	mov.b64 	%rd74, {%r383, %r384};
	add.s64 	%rd73, %rd34, 512;
	mov.b64 	%rd75, 100;
	// begin inline asm
	st.relaxed.gpu.v2.u64 [%rd73], {%rd74, %rd75};
	// end inline asm
$L__BB2_258:
	mov.u32 	%r648, %nctaid.x;
	setp.gt.u32 	%p87, %r648, 499;
	@%p87 bra 	$L__BB2_260;
	membar.cta;
	bra.uni 	$L__BB2_261;
$L__BB2_260:
	mov.b32 	%r649, 450;
	// begin inline asm
	nanosleep.u32 %r649;
	// end inline asm
$L__BB2_261:
	mul.wide.u32 	%rd76, %r302, 16;
	xor.b64  	%rd77, %rd76, -16;
	add.s64 	%rd78, %rd34, %rd77;
	add.s64 	%rd35, %rd78, 512;
$L__BB2_262:
	// begin inline asm
	ld.relaxed.gpu.v2.u64 {%rd79, %rd278}, [%rd35];
	// end inline asm
	setp.eq.s64 	%p88, %rd278, 99;
	mov.b32 	%r650, -1;
	vote.sync.any.pred 	%p89, %p88, %r650;
	@%p89 bra 	$L__BB2_262;
	mov.b64 	{%r654, %r659}, %rd79;
	setp.eq.s64 	%p90, %rd278, 101;
	mov.b32 	%r702, -1;
	vote.sync.ballot.b32 	%r703, %p90, %r702;
	// begin inline asm
	mov.u32 %r652, %lanemask_ge;
	// end inline asm
	and.b32  	%r704, %r703, %r652;
	or.b32  	%r705, %r704, -2147483648;
	add.s32 	%r706, %r705, -1;
	not.b32 	%r707, %r705;
	and.b32  	%r708, %r707, %r706;
	popc.b32 	%r656, %r708;
	mov.b32 	%r660, 1;
	// begin inline asm
	shfl.sync.down.b32 %r653, %r654, %r660, %r656, %r702;
	// end inline asm
	// begin inline asm
	shfl.sync.down.b32 %r658, %r659, %r660, %r656, %r702;
	// end inline asm
	setp.lt.s32 	%p92, %r461, %r656;
	setp.eq.s32 	%p93, %r654, 0;
	selp.b32 	%r709, %r653, 0, %p92;
	add.s32 	%r664, %r709, %r654;
	selp.b32 	%r710, %r658, 0, %p93;
	selp.b32 	%r711, %r710, 0, %p92;
	add.s32 	%r669, %r711, %r659;
	mov.b32 	%r670, 2;
	// begin inline asm
	shfl.sync.down.b32 %r663, %r664, %r670, %r656, %r702;
	// end inline asm
	// begin inline asm
	shfl.sync.down.b32 %r668, %r669, %r670, %r656, %r702;
	// end inline asm
	add.s32 	%r712, %r461, 2;
	setp.gt.s32 	%p94, %r712, %r656;
	setp.eq.s32 	%p95, %r664, 0;
	selp.b32 	%r713, %r668, 0, %p95;
	selp.b32 	%r714, 0, %r663, %p94;
	add.s32 	%r674, %r664, %r714;
	selp.b32 	%r715, 0, %r713, %p94;
	add.s32 	%r679, %r715, %r669;
	mov.b32 	%r680, 4;
	// begin inline asm
	shfl.sync.down.b32 %r673, %r674, %r680, %r656, %r702;
	// end inline asm
	// begin inline asm
	shfl.sync.down.b32 %r678, %r679, %r680, %r656, %r702;
	// end inline asm
	add.s32 	%r716, %r461, 4;
	setp.gt.s32 	%p96, %r716, %r656;
	setp.eq.s32 	%p97, %r674, 0;
	selp.b32 	%r717, %r678, 0, %p97;
	selp.b32 	%r718, 0, %r673, %p96;
	add.s32 	%r684, %r674, %r718;
	selp.b32 	%r719, 0, %r717, %p96;
	add.s32 	%r689, %r679, %r719;
	mov.b32 	%r690, 8;
	// begin inline asm
	shfl.sync.down.b32 %r683, %r684, %r690, %r656, %r702;
	// end inline asm
	// begin inline asm
	shfl.sync.down.b32 %r688, %r689, %r690, %r656, %r702;
	// end inline asm
	add.s32 	%r720, %r461, 8;
	setp.gt.s32 	%p98, %r720, %r656;
	setp.eq.s32 	%p99, %r684, 0;
	selp.b32 	%r721, %r688, 0, %p99;
	selp.b32 	%r722, 0, %r683, %p98;
	add.s32 	%r694, %r684, %r722;
	selp.b32 	%r723, 0, %r721, %p98;
	add.s32 	%r699, %r689, %r723;
	mov.b32 	%r700, 16;
	// begin inline asm
	shfl.sync.down.b32 %r693, %r694, %r700, %r656, %r702;
	// end inline asm
	// begin inline asm
	shfl.sync.down.b32 %r698, %r699, %r700, %r656, %r702;
	// end inline asm
	add.s32 	%r388, %r461, 16;
	setp.gt.s32 	%p100, %r388, %r656;
	setp.eq.s32 	%p101, %r694, 0;
	selp.b32 	%r724, %r698, 0, %p101;
	selp.b32 	%r725, 0, %r693, %p100;
	add.s32 	%r1886, %r725, %r694;
	selp.b32 	%r726, 0, %r724, %p100;
	add.s32 	%r1887, %r699, %r726;
	not.b32 	%r727, %r302;
	add.s32 	%r1888, %r1, %r727;
	add.s64 	%rd38, %rd1, 512;
$L__BB2_264:
	setp.ne.s64 	%p102, %rd278, 101;
	mov.b32 	%r728, -1;
	vote.sync.all.pred 	%p103, %p102, %r728;
	not.pred 	%p104, %p103;
	@%p104 bra 	$L__BB2_268;
	mul.wide.s32 	%rd113, %r1888, 16;
	add.s64 	%rd114, %rd38, %rd113;
	add.s64 	%rd112, %rd114, -512;
$L__BB2_266:
	// begin inline asm
	ld.relaxed.gpu.v2.u64 {%rd110, %rd278}, [%rd112];
	// end inline asm
	setp.eq.s64 	%p136, %rd278, 99;
	mov.b32 	%r807, -1;
	vote.sync.any.pred 	%p137, %p136, %r807;
	@%p137 bra 	$L__BB2_266;
	mov.b64 	{%r810, %r815}, %rd110;
	setp.eq.s64 	%p138, %rd278, 101;
	mov.b32 	%r858, -1;
	vote.sync.ballot.b32 	%r859, %p138, %r858;
	and.b32  	%r860, %r859, %r652;
	or.b32  	%r861, %r860, -2147483648;
	add.s32 	%r862, %r861, -1;
	not.b32 	%r863, %r861;
	and.b32  	%r864, %r863, %r862;
	popc.b32 	%r812, %r864;
	mov.b32 	%r816, 1;
	// begin inline asm
	shfl.sync.down.b32 %r809, %r810, %r816, %r812, %r858;
	// end inline asm
	// begin inline asm
	shfl.sync.down.b32 %r814, %r815, %r816, %r812, %r858;
	// end inline asm
	setp.lt.s32 	%p140, %r461, %r812;
	setp.eq.s32 	%p141, %r810, 0;
	selp.b32 	%r865, %r809, 0, %p140;
	add.s32 	%r820, %r865, %r810;
	selp.b32 	%r866, %r814, 0, %p141;
	selp.b32 	%r867, %r866, 0, %p140;
	add.s32 	%r825, %r867, %r815;
	mov.b32 	%r826, 2;
	// begin inline asm
	shfl.sync.down.b32 %r819, %r820, %r826, %r812, %r858;
	// end inline asm
	// begin inline asm
	shfl.sync.down.b32 %r824, %r825, %r826, %r812, %r858;
	// end inline asm
	add.s32 	%r868, %r461, 2;
	setp.gt.s32 	%p142, %r868, %r812;
	setp.eq.s32 	%p143, %r820, 0;
	selp.b32 	%r869, %r824, 0, %p143;
	selp.b32 	%r870, 0, %r819, %p142;
	add.s32 	%r830, %r820, %r870;
	selp.b32 	%r871, 0, %r869, %p142;
	add.s32 	%r835, %r871, %r825;
	mov.b32 	%r836, 4;
	// begin inline asm
	shfl.sync.down.b32 %r829, %r830, %r836, %r812, %r858;
	// end inline asm
	// begin inline asm
	shfl.sync.down.b32 %r834, %r835, %r836, %r812, %r858;
	// end inline asm
	add.s32 	%r872, %r461, 4;
	setp.gt.s32 	%p144, %r872, %r812;
	setp.eq.s32 	%p145, %r830, 0;
	selp.b32 	%r873, %r834, 0, %p145;
	selp.b32 	%r874, 0, %r829, %p144;
	add.s32 	%r840, %r830, %r874;
	selp.b32 	%r875, 0, %r873, %p144;
	add.s32 	%r845, %r835, %r875;
	mov.b32 	%r846, 8;
	// begin inline asm
	shfl.sync.down.b32 %r839, %r840, %r846, %r812, %r858;
	// end inline asm
	// begin inline asm
	shfl.sync.down.b32 %r844, %r845, %r846, %r812, %r858;
	// end inline asm
	add.s32 	%r876, %r461, 8;
	setp.gt.s32 	%p146, %r876, %r812;
	setp.eq.s32 	%p147, %r840, 0;
	selp.b32 	%r877, %r844, 0, %p147;
	selp.b32 	%r878, 0, %r839, %p146;
	add.s32 	%r850, %r840, %r878;
	selp.b32 	%r879, 0, %r877, %p146;
	add.s32 	%r855, %r845, %r879;
	mov.b32 	%r856, 16;
	// begin inline asm
	shfl.sync.down.b32 %r849, %r850, %r856, %r812, %r858;
	// end inline asm
	// begin inline asm
	shfl.sync.down.b32 %r854, %r855, %r856, %r812, %r858;
	// end inline asm
	setp.gt.s32 	%p148, %r388, %r812;
	setp.eq.s32 	%p149, %r850, 0;
	selp.b32 	%r880, %r854, 0, %p149;
	selp.b32 	%r881, 0, %r849, %p148;
	selp.b32 	%r882, 0, %r880, %p148;
	add.s32 	%r883, %r855, %r882;
	add.s32 	%r884, %r881, %r1886;
	add.s32 	%r395, %r884, %r850;
	setp.eq.s32 	%p150, %r1886, 0;
	selp.b32 	%r885, %r883, 0, %p150;
	add.s32 	%r1887, %r885, %r1887;
	add.s32 	%r1888, %r1888, -32;
	mov.u32 	%r1886, %r395;
	bra.uni 	$L__BB2_264;
$L__BB2_268:
	setp.ne.s32 	%p105, %r302, 0;
	@%p105 bra 	$L__BB2_270;
	add.s32 	%r730, %r1886, %r383;
	setp.eq.s32 	%p106, %r383, 0;
	selp.b32 	%r731, %r1887, 0, %p106;
	add.s32 	%r732, %r731, %r384;
	mov.b64 	%rd83, {%r730, %r732};
	add.s64 	%rd82, %rd34, 512;
	mov.b64 	%rd84, 101;
	// begin inline asm
	st.relaxed.gpu.v2.u64 [%rd82], {%rd83, %rd84};
	// end inline asm
	st.shared.u32 	[_ZN6thrust24THRUST_300001_SM_1000_NS8cuda_cub4core6detail5shmemE+100], %r1886;
	st.shared.v2.u32 	[_ZN6thrust24THRUST_300001_SM_1000_NS8cuda_cub4core6detail5shmemE+104], {%r1887, %r730};
	st.shared.u32 	[_ZN6thrust24THRUST_300001_SM_1000_NS8cuda_cub4core6detail5shmemE+112], %r732;
$L__BB2_270:
	setp.ne.s32 	%p107, %r461, 0;
	@%p107 bra 	$L__BB2_272;
	st.shared.v2.u32 	[_ZN6thrust24THRUST_300001_SM_1000_NS8cuda_cub4core6detail5shmemE+72], {%r1886, %r1887};
	mov.u32 	%r1889, %r1886;
	mov.u32 	%r1890, %r1887;
$L__BB2_272:
	setp.eq.s32 	%p108, %r302, 0;
	bar.sync 	0;
	@%p108 bra 	$L__BB2_274;
	ld.shared.v2.u32 	{%r733, %r734}, [_ZN6thrust24THRUST_300001_SM_1000_NS8cuda_cub4core6detail5shmemE+72];
	add.s32 	%r400, %r733, %r1889;
	setp.eq.s32 	%p109, %r1889, 0;
	selp.b32 	%r735, %r734, 0, %p109;
	add.s32 	%r1890, %r735, %r1890;
	mov.u32 	%r1889, %r400;
$L__BB2_274:
	selp.u32 	%r736, 1, 0, %p9;
	add.s32 	%r404, %r1889, %r736;
	selp.b32 	%r737, 0, %r1890, %p9;
	add.s32 	%r405, %r737, %r365;
	selp.u32 	%r738, 1, 0, %p10;
	add.s32 	%r739, %r738, %r736;
	add.s32 	%r406, %r739, %r1889;
	selp.b32 	%r740, 0, %r405, %p10;
	add.s32 	%r407, %r366, %r740;
	selp.u32 	%r741, 1, 0, %p11;
	add.s32 	%r408, %r406, %r741;
	selp.b32 	%r742, 0, %r407, %p11;
	add.s32 	%r409, %r367, %r742;
	selp.u32 	%r743, 1, 0, %p12;
	add.s32 	%r410, %r408, %r743;
	selp.b32 	%r744, 0, %r409, %p12;
	add.s32 	%r411, %r368, %r744;
	selp.u32 	%r745, 1, 0, %p13;
	add.s32 	%r412, %r410, %r745;
	selp.b32 	%r746, 0, %r411, %p13;
	add.s32 	%r413, %r369, %r746;
	selp.u32 	%r747, 1, 0, %p14;
	add.s32 	%r414, %r412, %r747;
	selp.b32 	%r748, 0, %r413, %p14;
	add.s32 	%r415, %r370, %r748;
	selp.u32 	%r749, 1, 0, %p15;
	add.s32 	%r416, %r414, %r749;
	selp.b32 	%r750, 0, %r415, %p15;
	add.s32 	%r417, %r371, %r750;
	selp.u32 	%r751, 1, 0, %p16;
	add.s32 	%r418, %r416, %r751;
	selp.b32 	%r752, 0, %r417, %p16;
	add.s32 	%r419, %r372, %r752;
	ld.shared.v2.u32 	{%r420, %r421}, [_ZN6thrust24THRUST_300001_SM_1000_NS8cuda_cub4core6detail5shmemE+112];
	ld.shared.u32 	%r1900, [_ZN6thrust24THRUST_300001_SM_1000_NS8cuda_cub4core6detail5shmemE+108];
	ld.shared.u32 	%r423, [_ZN6thrust24THRUST_300001_SM_1000_NS8cuda_cub4core6detail5shmemE+100];
	setp.lt.s32 	%p110, %r421, 257;
	@%p110 bra 	$L__BB2_300;
	bar.sync 	0;
	not.pred 	%p120, %p9;
	@%p120 bra 	$L__BB2_277;
	sub.s32 	%r753, %r1889, %r423;
	shl.b32 	%r754, %r753, 3;
	mov.u32 	%r755, _ZN6thrust24THRUST_300001_SM_1000_NS8cuda_cub4core6detail5shmemE;
	add.s32 	%r756, %r755, %r754;
	st.shared.v2.u32 	[%r756], {%r1885, %r1890};
$L__BB2_277:
	not.pred 	%p121, %p10;
	@%p121 bra 	$L__BB2_279;
	sub.s32 	%r757, %r404, %r423;
	shl.b32 	%r758, %r757, 3;
	mov.u32 	%r759, _ZN6thrust24THRUST_300001_SM_1000_NS8cuda_cub4core6detail5shmemE;
	add.s32 	%r760, %r759, %r758;
	st.shared.v2.u32 	[%r760], {%r335, %r405};
$L__BB2_279:
	not.pred 	%p122, %p11;
	@%p122 bra 	$L__BB2_281;
	sub.s32 	%r761, %r406, %r423;
	shl.b32 	%r762, %r761, 3;
	mov.u32 	%r763, _ZN6thrust24THRUST_300001_SM_1000_NS8cuda_cub4core6detail5shmemE;
	add.s32 	%r764, %r763, %r762;
	st.shared.v2.u32 	[%r764], {%r336, %r407};
$L__BB2_281:
	not.pred 	%p123, %p12;
	@%p123 bra 	$L__BB2_283;
	sub.s32 	%r765, %r408, %r423;
	shl.b32 	%r766, %r765, 3;
	mov.u32 	%r767, _ZN6thrust24THRUST_300001_SM_1000_NS8cuda_cub4core6detail5shmemE;
	add.s32 	%r768, %r767, %r766;
	st.shared.v2.u32 	[%r768], {%r337, %r409};
$L__BB2_283:
	not.pred 	%p124, %p13;
	@%p124 bra 	$L__BB2_285;
	sub.s32 	%r769, %r410, %r423;
	shl.b32 	%r770, %r769, 3;
	mov.u32 	%r771, _ZN6thrust24THRUST_300001_SM_1000_NS8cuda_cub4core6detail5shmemE;
	add.s32 	%r772, %r771, %r770;
	st.shared.v2.u32 	[%r772], {%r338, %r411};
$L__BB2_285:
	not.pred 	%p125, %p14;
	@%p125 bra 	$L__BB2_287;
	sub.s32 	%r773, %r412, %r423;
	shl.b32 	%r774, %r773, 3;
	mov.u32 	%r775, _ZN6thrust24THRUST_300001_SM_1000_NS8cuda_cub4core6detail5shmemE;
	add.s32 	%r776, %r775, %r774;
	st.shared.v2.u32 	[%r776], {%r339, %r413};
$L__BB2_287:
	not.pred 	%p126, %p15;
	@%p126 bra 	$L__BB2_289;
	sub.s32 	%r777, %r414, %r423;
	shl.b32 	%r778, %r777, 3;
	mov.u32 	%r779, _ZN6thrust24THRUST_300001_SM_1000_NS8cuda_cub4core6detail5shmemE;
	add.s32 	%r780, %r779, %r778;
	st.shared.v2.u32 	[%r780], {%r340, %r415};
$L__BB2_289:
	not.pred 	%p127, %p16;
	@%p127 bra 	$L__BB2_291;
	sub.s32 	%r781, %r416, %r423;
	shl.b32 	%r782, %r781, 3;
	mov.u32 	%r783, _ZN6thrust24THRUST_300001_SM_1000_NS8cuda_cub4core6detail5shmemE;
	add.s32 	%r784, %r783, %r782;
	st.shared.v2.u32 	[%r784], {%r341, %r417};
$L__BB2_291:
	not.pred 	%p128, %p17;
	@%p128 bra 	$L__BB2_293;
	sub.s32 	%r785, %r418, %r423;
	shl.b32 	%r786, %r785, 3;
	mov.u32 	%r787, _ZN6thrust24THRUST_300001_SM_1000_NS8cuda_cub4core6detail5shmemE;
	add.s32 	%r788, %r787, %r786;
	st.shared.v2.u32 	[%r788], {%r342, %r419};
$L__BB2_293:
	bar.sync 	0;
	setp.ge.s32 	%p129, %r302, %r421;
	@%p129 bra 	$L__BB2_318;
	not.b32 	%r789, %r302;
	add.s32 	%r424, %r421, %r789;
	and.b32  	%r790, %r424, 768;
	setp.eq.s32 	%p130, %r790, 768;
	mov.u32 	%r1899, %r302;
	@%p130 bra 	$L__BB2_297;
	shr.u32 	%r791, %r424, 8;
	add.s32 	%r792, %r791, 1;
	and.b32  	%r793, %r792, 3;
	shl.b32 	%r794, %r302, 3;
	mov.u32 	%r795, _ZN6thrust24THRUST_300001_SM_1000_NS8cuda_cub4core6detail5shmemE;
	add.s32 	%r796, %r794, %r795;
	add.s32 	%r1895, %r796, 4;
	add.s32 	%r1894, %r302, %r423;
	neg.s32 	%r1893, %r793;
	shl.b32 	%r797, %r792, 8;
	and.b32  	%r798, %r797, 768;
	add.s32 	%r1899, %r302, %r798;
$L__BB2_296:
	.pragma "nounroll";
	mul.wide.s32 	%rd103, %r1894, 4;
	add.s64 	%rd104, %rd4, %rd103;
	ld.shared.u32 	%r799, [%r1895];
	st.global.u32 	[%rd104], %r799;
	add.s32 	%r1895, %r1895, 2048;
	add.s32 	%r1894, %r1894, 256;
	add.s32 	%r1893, %r1893, 1;
	setp.ne.s32 	%p131, %r1893, 0;
	@%p131 bra 	$L__BB2_296;
$L__BB2_297:
	setp.lt.u32 	%p132, %r424, 768;
	@%p132 bra 	$L__BB2_318;
	add.s64 	%rd42, %rd4, 2048;
	add.s32 	%r1898, %r1899, %r423;
	shl.b32 	%r800, %r1899, 3;
	mov.u32 	%r801, _ZN6thrust24THRUST_300001_SM_1000_NS8cuda_cub4core6detail5shmemE;
	add.s32 	%r802, %r800, %r801;
	add.s32 	%r1897, %r802, 4100;
$L__BB2_299:
	mul.wide.s32 	%rd105, %r1898, 4;
	add.s64 	%rd106, %rd42, %rd105;
	ld.shared.u32 	%r803, [%r1897+-4096];
	st.global.u32 	[%rd106+-2048], %r803;
	ld.shared.u32 	%r804, [%r1897+-2048];
	st.global.u32 	[%rd106+-1024], %r804;
	ld.shared.u32 	%r805, [%r1897];
	st.global.u32 	[%rd106], %r805;
	ld.shared.u32 	%r806, [%r1897+2048];
	st.global.u32 	[%rd106+1024], %r806;
	add.s32 	%r1899, %r1899, 1024;
	add.s32 	%r1898, %r1898, 1024;
	add.s32 	%r1897, %r1897, 8192;
	setp.lt.s32 	%p133, %r1899, %r421;
	@%p133 bra 	$L__BB2_299;
	bra.uni 	$L__BB2_318;
$L__BB2_300:
	not.pred 	%p111, %p9;
	@%p111 bra 	$L__BB2_302;
	mul.wide.s32 	%rd85, %r1889, 4;
	add.s64 	%rd86, %rd4, %rd85;
	st.global.u32 	[%rd86], %r1890;
$L__BB2_302:
	not.pred 	%p112, %p10;
	@%p112 bra 	$L__BB2_304;
	mul.wide.s32 	%rd87, %r404, 4;
	add.s64 	%rd88, %rd4, %rd87;
	st.global.u32 	[%rd88], %r405;
$L__BB2_304:
	not.pred 	%p113, %p11;
	@%p113 bra 	$L__BB2_306;
	mul.wide.s32 	%rd89, %r406, 4;
	add.s64 	%rd90, %rd4, %rd89;
	st.global.u32 	[%rd90], %r407;
$L__BB2_306:
	not.pred 	%p114, %p12;
	@%p114 bra 	$L__BB2_308;
	mul.wide.s32 	%rd91, %r408, 4;
	add.s64 	%rd92, %rd4, %rd91;
	st.global.u32 	[%rd92], %r409;
$L__BB2_308:
	not.pred 	%p115, %p13;
	@%p115 bra 	$L__BB2_310;
	mul.wide.s32 	%rd93, %r410, 4;
	add.s64 	%rd94, %rd4, %rd93;
	st.global.u32 	[%rd94], %r411;
$L__BB2_310:
	not.pred 	%p116, %p14;
	@%p116 bra 	$L__BB2_312;
	mul.wide.s32 	%rd95, %r412, 4;
	add.s64 	%rd96, %rd4, %rd95;
	st.global.u32 	[%rd96], %r413;
$L__BB2_312:
	not.pred 	%p117, %p15;
	@%p117 bra 	$L__BB2_314;
	mul.wide.s32 	%rd97, %r414, 4;
	add.s64 	%rd98, %rd4, %rd97;
	st.global.u32 	[%rd98], %r415;
$L__BB2_314:
	not.pred 	%p118, %p16;
	@%p118 bra 	$L__BB2_316;
	mul.wide.s32 	%rd99, %r416, 4;
	add.s64 	%rd100, %rd4, %rd99;
	st.global.u32 	[%rd100], %r417;
$L__BB2_316:
	not.pred 	%p119, %p17;
	@%p119 bra 	$L__BB2_318;
	mul.wide.s32 	%rd101, %r418, 4;
	add.s64 	%rd102, %rd4, %rd101;
	st.global.u32 	[%rd102], %r419;
$L__BB2_318:
	setp.ne.s32 	%p134, %r302, 255;
	@%p134 bra 	$L__BB2_322;
	setp.ne.s32 	%p135, %r3, 2304;
	@%p135 bra 	$L__BB2_321;
	mul.wide.s32 	%rd107, %r1900, 4;
	add.s64 	%rd108, %rd4, %rd107;
	st.global.u32 	[%rd108], %r420;
	add.s32 	%r1900, %r1900, 1;
$L__BB2_321:
	ld.param.u64 	%rd271, [_ZN6thrust24THRUST_300001_SM_1000_NS8cuda_cub4core6detail13_kernel_agentINS1_15__reduce_by_key16ReduceByKeyAgentINS0_6detail15normal_iteratorINS0_10device_ptrIiEEEESB_NS0_16discard_iteratorINS0_11use_defaultEEESB_N4cuda3std3__48equal_toIiEENSH_4plusIiEEPiiEEJSB_SB_SE_SB_SM_N3cub18CUB_300001_SM_100024ReduceByKeyScanTileStateIiiLb1EEESJ_SL_iiEEEvDpT0__param_4];
	cvta.to.global.u64 	%rd109, %rd271;
	st.global.u32 	[%rd109], %r1900;
$L__BB2_322:
	ret;

}
	// .globl	_ZN6thrust24THRUST_300001_SM_1000_NS8cuda_cub4core6detail13_kernel_agentINS1_15__reduce_by_key9InitAgentIN3cub18CUB_300001_SM_100024ReduceByKeyScanTileStateIilLb1EEElPlEEJSA_lSB_EEEvDpT0_
.visible .entry _ZN6thrust24THRUST_300001_SM_1000_NS8cuda_cub4core6detail13_kernel_agentINS1_15__reduce_by_key9InitAgentIN3cub18CUB_300001_SM_100024ReduceByKeyScanTileStateIilLb1EEElPlEEJSA_lSB_EEEvDpT0_(
	.param .align 8 .b8 _ZN6thrust24THRUST_300001_SM_1000_NS8cuda_cub4core6detail13_kernel_agentINS1_15__reduce_by_key9InitAgentIN3cub18CUB_300001_SM_100024ReduceByKeyScanTileStateIilLb1EEElPlEEJSA_lSB_EEEvDpT0__param_0[8],
	.param .u64 _ZN6thrust24THRUST_300001_SM_1000_NS8cuda_cub4core6detail13_kernel_agentINS1_15__reduce_by_key9InitAgentIN3cub18CUB_300001_SM_100024ReduceByKeyScanTileStateIilLb1EEElPlEEJSA_lSB_EEEvDpT0__param_1,
	.param .u64 .ptr .align 1 _ZN6thrust24THRUST_300001_SM_1000_NS8cuda_cub4core6detail13_kernel_agentINS1_15__reduce_by_key9InitAgentIN3cub18CUB_300001_SM_100024ReduceByKeyScanTileStateIilLb1EEElPlEEJSA_lSB_EEEvDpT0__param_2
)
.maxntid 128
{
	.reg .pred 	%p<6>;
	.reg .b32 	%r<16>;
	.reg .b64 	%rd<12>;

	ld.param.u64 	%rd3, [_ZN6thrust24THRUST_300001_SM_1000_NS8cuda_cub4core6detail13_kernel_agentINS1_15__reduce_by_key9InitAgentIN3cub18CUB_300001_SM_100024ReduceByKeyScanTileStateIilLb1EEElPlEEJSA_lSB_EEEvDpT0__param_0];
	ld.param.u32 	%r8, [_ZN6thrust24THRUST_300001_SM_1000_NS8cuda_cub4core6detail13_kernel_agentINS1_15__reduce_by_key9InitAgentIN3cub18CUB_300001_SM_100024ReduceByKeyScanTileStateIilLb1EEElPlEEJSA_lSB_EEEvDpT0__param_1];
	ld.param.u64 	%rd2, [_ZN6thrust24THRUST_300001_SM_1000_NS8cuda_cub4core6detail13_kernel_agentINS1_15__reduce_by_key9InitAgentIN3cub18CUB_300001_SM_100024ReduceByKeyScanTileStateIilLb1EEElPlEEJSA_lSB_EEEvDpT0__param_2];
	cvta.to.global.u64 	%rd1, %rd3;
	mov.u32 	%r1, %ctaid.x;
	mov.u32 	%r9, %ntid.x;
	mov.u32 	%r2, %tid.x;
	mad.lo.s32 	%r3, %r1, %r9, %r2;
	setp.ge.s32 	%p1, %r3, %r8;
	@%p1 bra 	$L__BB3_2;
	mul.wide.s32 	%rd4, %r3, 16;
	add.s64 	%rd5, %rd1, %rd4;
	mov.b64 	%rd6, 0;
	mov.b64 	%rd7, 425201762304;
	st.global.v2.u64 	[%rd5+512], {%rd7, %rd6};
$L__BB3_2:
	mov.b32 	%r15, 0;
	setp.ne.s32 	%p2, %r1, 0;
	setp.gt.u32 	%p3, %r2, 31;
	or.pred  	%p4, %p2, %p3;
	@%p4 bra 	$L__BB3_4;
	mul.wide.u32 	%rd8, %r2, 16;
	add.s64 	%rd9, %rd1, %rd8;
	st.global.v4.u32 	[%rd9], {%r15, %r15, %r15, %r15};
$L__BB3_4:
	or.b32  	%r14, %r1, %r2;
	setp.ne.s32 	%p5, %r14, 0;
	@%p5 bra 	$L__BB3_6;
	cvta.to.global.u64 	%rd10, %rd2;
	mov.b64 	%rd11, 0;
	st.global.u64 	[%rd10], %rd11;
$L__BB3_6:
	ret;

}
	// .globl	_ZN6thrust24THRUST_300001_SM_1000_NS8cuda_cub4core6detail13_kernel_agentINS1_15__reduce_by_key16ReduceByKeyAgentINS0_6detail15normal_iteratorINS0_10device_ptrIiEEEESB_NS0_16discard_iteratorINS0_11use_defaultEEESB_N4cuda3std3__48equal_toIiEENSH_4plusIiEEPllEEJSB_SB_SE_SB_SM_N3cub18CUB_300001_SM_100024ReduceByKeyScanTileStateIilLb1EEESJ_SL_llEEEvDpT0_
.visible .entry _ZN6thrust24THRUST_300001_SM_1000_NS8cuda_cub4core6detail13_kernel_agentINS1_15__reduce_by_key16ReduceByKeyAgentINS0_6detail15normal_iteratorINS0_10device_ptrIiEEEESB_NS0_16discard_iteratorINS0_11use_defaultEEESB_N4cuda3std3__48equal_toIiEENSH_4plusIiEEPllEEJSB_SB_SE_SB_SM_N3cub18CUB_300001_SM_100024ReduceByKeyScanTileStateIilLb1EEESJ_SL_llEEEvDpT0_(
	.param .align 8 .b8 _ZN6thrust24THRUST_300001_SM_1000_NS8cuda_cub4core6detail13_kernel_agentINS1_15__reduce_by_key16ReduceByKeyAgentINS0_6detail15normal_iteratorINS0_10device_ptrIiEEEESB_NS0_16discard_iteratorINS0_11use_defaultEEESB_N4cuda3std3__48equal_toIiEENSH_4plusIiEEPllEEJSB_SB_SE_SB_SM_N3cub18CUB_300001_SM_100024ReduceByKeyScanTileStateIilLb1EEESJ_SL_llEEEvDpT0__param_0[8],
	.param .align 8 .b8 _ZN6thrust24THRUST_300001_SM_1000_NS8cuda_cub4core6detail13_kernel_agentINS1_15__reduce_by_key16ReduceByKeyAgentINS0_6detail15normal_iteratorINS0_10device_ptrIiEEEESB_NS0_16discard_iteratorINS0_11use_defaultEEESB_N4cuda3std3__48equal_toIiEENSH_4plusIiEEPllEEJSB_SB_SE_SB_SM_N3cub18CUB_300001_SM_100024ReduceByKeyScanTileStateIilLb1EEESJ_SL_llEEEvDpT0__param_1[8],
	.param .align 8 .b8 _ZN6thrust24THRUST_300001_SM_1000_NS8cuda_cub4core6detail13_kernel_agentINS1_15__reduce_by_key16ReduceByKeyAgentINS0_6detail15normal_iteratorINS0_10device_ptrIiEEEESB_NS0_16discard_iteratorINS0_11use_defaultEEESB_N4cuda3std3__48equal_toIiEENSH_4plusIiEEPllEEJSB_SB_SE_SB_SM_N3cub18CUB_300001_SM_100024ReduceByKeyScanTileStateIilLb1EEESJ_SL_llEEEvDpT0__param_2[16],
	.param .align 8 .b8 _ZN6thrust24THRUST_300001_SM_1000_NS8cuda_cub4core6detail13_kernel_agentINS1_15__reduce_by_key16ReduceByKeyAgentINS0_6detail15normal_iteratorINS0_10device_ptrIiEEEESB_NS0_16discard_iteratorINS0_11use_defaultEEESB_N4cuda3std3__48equal_toIiEENSH_4plusIiEEPllEEJSB_SB_SE_SB_SM_N3cub18CUB_300001_SM_100024ReduceByKeyScanTileStateIilLb1EEESJ_SL_llEEEvDpT0__param_3[8],
	.param .u64 .ptr .align 1 _ZN6thrust24THRUST_300001_SM_1000_NS8cuda_cub4core6detail13_kernel_agentINS1_15__reduce_by_key16ReduceByKeyAgentINS0_6detail15normal_iteratorINS0_10device_ptrIiEEEESB_NS0_16discard_iteratorINS0_11use_defaultEEESB_N4cuda3std3__48equal_toIiEENSH_4plusIiEEPllEEJSB_SB_SE_SB_SM_N3cub18CUB_300001_SM_100024ReduceByKeyScanTileStateIilLb1EEESJ_SL_llEEEvDpT0__param_4,
	.param .align 8 .b8 _ZN6thrust24THRUST_300001_SM_1000_NS8cuda_cub4core6detail13_kernel_agentINS1_15__reduce_by_key16ReduceByKeyAgentINS0_6detail15normal_iteratorINS0_10device_ptrIiEEEESB_NS0_16discard_iteratorINS0_11use_defaultEEESB_N4cuda3std3__48equal_toIiEENSH_4plusIiEEPllEEJSB_SB_SE_SB_SM_N3cub18CUB_300001_SM_100024ReduceByKeyScanTileStateIilLb1EEESJ_SL_llEEEvDpT0__param_5[8],
	.param .align 1 .b8 _ZN6thrust24THRUST_300001_SM_1000_NS8cuda_cub4core6detail13_kernel_agentINS1_15__reduce_by_key16ReduceByKeyAgentINS0_6detail15normal_iteratorINS0_10device_ptrIiEEEESB_NS0_16discard_iteratorINS0_11use_defaultEEESB_N4cuda3std3__48equal_toIiEENSH_4plusIiEEPllEEJSB_SB_SE_SB_SM_N3cub18CUB_300001_SM_100024ReduceByKeyScanTileStateIilLb1EEESJ_SL_llEEEvDpT0__param_6[1],
	.param .align 1 .b8 _ZN6thrust24THRUST_300001_SM_1000_NS8cuda_cub4core6detail13_kernel_agentINS1_15__reduce_by_key16ReduceByKeyAgentINS0_6detail15normal_iteratorINS0_10device_ptrIiEEEESB_NS0_16discard_iteratorINS0_11use_defaultEEESB_N4cuda3std3__48equal_toIiEENSH_4plusIiEEPllEEJSB_SB_SE_SB_SM_N3cub18CUB_300001_SM_100024ReduceByKeyScanTileStateIilLb1EEESJ_SL_llEEEvDpT0__param_7[1],
	.param .u64 _ZN6thrust24THRUST_300001_SM_1000_NS8cuda_cub4core6detail13_kernel_agentINS1_15__reduce_by_key16ReduceByKeyAgentINS0_6detail15normal_iteratorINS0_10device_ptrIiEEEESB_NS0_16discard_iteratorINS0_11use_defaultEEESB_N4cuda3std3__48equal_toIiEENSH_4plusIiEEPllEEJSB_SB_SE_SB_SM_N3cub18CUB_300001_SM_100024ReduceByKeyScanTileStateIilLb1EEESJ_SL_llEEEvDpT0__param_8,
	.param .u64 _ZN6thrust24THRUST_300001_SM_1000_NS8cuda_cub4core6detail13_kernel_agentINS1_15__reduce_by_key16ReduceByKeyAgentINS0_6detail15normal_iteratorINS0_10device_ptrIiEEEESB_NS0_16discard_iteratorINS0_11use_defaultEEESB_N4cuda3std3__48equal_toIiEENSH_4plusIiEEPllEEJSB_SB_SE_SB_SM_N3cub18CUB_300001_SM_100024ReduceByKeyScanTileStateIilLb1EEESJ_SL_llEEEvDpT0__param_9
)
.maxntid 256
{
	.reg .pred 	%p<423>;
	.reg .b32 	%r<2084>;
	.reg .b64 	%rd<756>;

	ld.param.u64 	%rd2, [_ZN6thrust24THRUST_300001_SM_1000_NS8cuda_cub4core6detail13_kernel_agentINS1_15__reduce_by_key16ReduceByKeyAgentINS0_6detail15normal_iteratorINS0_10device_ptrIiEEEESB_NS0_16discard_iteratorINS0_11use_defaultEEESB_N4cuda3std3__48equal_toIiEENSH_4plusIiEEPllEEJSB_SB_SE_SB_SM_N3cub18CUB_300001_SM_100024ReduceByKeyScanTileStateIilLb1EEESJ_SL_llEEEvDpT0__param_5];
	ld.param.u64 	%rd3, [_ZN6thrust24THRUST_300001_SM_1000_NS8cuda_cub4core6detail13_kernel_agentINS1_15__reduce_by_key16ReduceByKeyAgentINS0_6detail15normal_iteratorINS0_10device_ptrIiEEEESB_NS0_16discard_iteratorINS0_11use_defaultEEESB_N4cuda3std3__48equal_toIiEENSH_4plusIiEEPllEEJSB_SB_SE_SB_SM_N3cub18CUB_300001_SM_100024ReduceByKeyScanTileStateIilLb1EEESJ_SL_llEEEvDpT0__param_0];
	ld.param.u64 	%rd4, [_ZN6thrust24THRUST_300001_SM_1000_NS8cuda_cub4core6detail13_kernel_agentINS1_15__reduce_by_key16ReduceByKeyAgentINS0_6detail15normal_iteratorINS0_10device_ptrIiEEEESB_NS0_16discard_iteratorINS0_11use_defaultEEESB_N4cuda3std3__48equal_toIiEENSH_4plusIiEEPllEEJSB_SB_SE_SB_SM_N3cub18CUB_300001_SM_100024ReduceByKeyScanTileStateIilLb1EEESJ_SL_llEEEvDpT0__param_1];
	ld.param.u64 	%rd209, [_ZN6thrust24THRUST_300001_SM_1000_NS8cuda_cub4core6detail13_kernel_agentINS1_15__reduce_by_key16ReduceByKeyAgentINS0_6detail15normal_iteratorINS0_10device_ptrIiEEEESB_NS0_16discard_iteratorINS0_11use_defaultEEESB_N4cuda3std3__48equal_toIiEENSH_4plusIiEEPllEEJSB_SB_SE_SB_SM_N3cub18CUB_300001_SM_100024ReduceByKeyScanTileStateIilLb1EEESJ_SL_llEEEvDpT0__param_3];
	ld.param.u64 	%rd207, [_ZN6thrust24THRUST_300001_SM_1000_NS8cuda_cub4core6detail13_kernel_agentINS1_15__reduce_by_key16ReduceByKeyAgentINS0_6detail15normal_iteratorINS0_10device_ptrIiEEEESB_NS0_16discard_iteratorINS0_11use_defaultEEESB_N4cuda3std3__48equal_toIiEENSH_4plusIiEEPllEEJSB_SB_SE_SB_SM_N3cub18CUB_300001_SM_100024ReduceByKeyScanTileStateIilLb1EEESJ_SL_llEEEvDpT0__param_4];
	ld.param.u64 	%rd208, [_ZN6thrust24THRUST_300001_SM_1000_NS8cuda_cub4core6detail13_kernel_agentINS1_15__reduce_by_key16ReduceByKeyAgentINS0_6detail15normal_iteratorINS0_10device_ptrIiEEEESB_NS0_16discard_iteratorINS0_11use_defaultEEESB_N4cuda3std3__48equal_toIiEENSH_4plusIiEEPllEEJSB_SB_SE_SB_SM_N3cub18CUB_300001_SM_100024ReduceByKeyScanTileStateIilLb1EEESJ_SL_llEEEvDpT0__param_8];
	cvta.to.global.u64 	%rd1, %rd207;
	cvta.to.global.u64 	%rd5, %rd209;
	mov.u32 	%r1, %ctaid.x;
	mul.wide.u32 	%rd6, %r1, 2304;
	sub.s64 	%rd7, %rd208, %rd6;
	setp.lt.s64 	%p18, %rd7, 2305;
	@%p18 bra 	$L__BB4_142;
	setp.ne.s32 	%p243, %r1, 0;
	@%p243 bra 	$L__BB4_52;
	mov.u32 	%r2, %tid.x;
	and.b32  	%r1761, %r2, 31;
	and.b32  	%r1762, %r2, 992;
	mul.lo.s32 	%r1763, %r1762, 9;
	or.b32  	%r1764, %r1763, %r1761;
	cvt.u64.u32 	%rd628, %r1764;
	add.s64 	%rd629, %rd6, %rd628;
	shl.b64 	%rd630, %rd629, 2;
	add.s64 	%rd609, %rd3, %rd630;
	// begin inline asm
	ld.global.nc.u32 %r1741, [%rd609];
	// end inline asm
	add.s64 	%rd610, %rd609, 128;
	// begin inline asm
	ld.global.nc.u32 %r1742, [%rd610];
	// end inline asm
	add.s64 	%rd611, %rd609, 256;
	// begin inline asm
	ld.global.nc.u32 %r1743, [%rd611];
	// end inline asm
	add.s64 	%rd612, %rd609, 384;
	// begin inline asm
	ld.global.nc.u32 %r1744, [%rd612];
	// end inline asm
	add.s64 	%rd613, %rd609, 512;
	// begin inline asm
	ld.global.nc.u32 %r1745, [%rd613];
	// end inline asm
	add.s64 	%rd614, %rd609, 640;
	// begin inline asm
	ld.global.nc.u32 %r1746, [%rd614];
	// end inline asm
	add.s64 	%rd615, %rd609, 768;
	// begin inline asm
	ld.global.nc.u32 %r1747, [%rd615];
	// end inline asm
	add.s64 	%rd616, %rd609, 896;
	// begin inline asm
	ld.global.nc.u32 %r1748, [%rd616];
	// end inline asm
	add.s64 	%rd617, %rd609, 1024;
	// begin inline asm
	ld.global.nc.u32 %r1749, [%rd617];
	// end inline asm
	// begin inline asm
	mov.u32 %r1750, %laneid;
	// end inline asm
	shr.u32 	%r4, %r2, 5;
	mad.lo.s32 	%r1765, %r4, 288, %r1750;
	shl.b32 	%r1766, %r1765, 2;
	mov.u32 	%r1767, _ZN6thrust24THRUST_300001_SM_1000_NS8cuda_cub4core6detail5shmemE;
	add.s32 	%r1768, %r1767, %r1766;
	st.shared.u32 	[%r1768], %r1741;
	st.shared.u32 	[%r1768+128], %r1742;
	st.shared.u32 	[%r1768+256], %r1743;
	st.shared.u32 	[%r1768+384], %r1744;
	st.shared.u32 	[%r1768+512], %r1745;
	st.shared.u32 	[%r1768+640], %r1746;
	st.shared.u32 	[%r1768+768], %r1747;
	st.shared.u32 	[%r1768+896], %r1748;
	st.shared.u32 	[%r1768+1024], %r1749;
	bar.warp.sync 	-1;
	shl.b32 	%r1769, %r1750, 5;
	add.s32 	%r1770, %r1768, %r1769;
	ld.shared.u32 	%r5, [%r1770];
	ld.shared.u32 	%r6, [%r1770+4];
	ld.shared.u32 	%r7, [%r1770+8];
	ld.shared.u32 	%r8, [%r1770+12];
	ld.shared.u32 	%r9, [%r1770+16];
	ld.shared.u32 	%r10, [%r1770+20];
	ld.shared.u32 	%r11, [%r1770+24];
	ld.shared.u32 	%r12, [%r1770+28];
	ld.shared.u32 	%r13, [%r1770+32];
	bar.sync 	0;
	add.s64 	%rd618, %rd4, %rd630;
	// begin inline asm
	ld.global.nc.u32 %r1751, [%rd618];
	// end inline asm
	add.s64 	%rd619, %rd618, 128;
	// begin inline asm
	ld.global.nc.u32 %r1752, [%rd619];
	// end inline asm
	add.s64 	%rd620, %rd618, 256;
	// begin inline asm
	ld.global.nc.u32 %r1753, [%rd620];
	// end inline asm
	add.s64 	%rd621, %rd618, 384;
	// begin inline asm
	ld.global.nc.u32 %r1754, [%rd621];
	// end inline asm
	add.s64 	%rd622, %rd618, 512;
	// begin inline asm
	ld.global.nc.u32 %r1755, [%rd622];
	// end inline asm
	add.s64 	%rd623, %rd618, 640;
	// begin inline asm
	ld.global.nc.u32 %r1756, [%rd623];
	// end inline asm
	add.s64 	%rd624, %rd618, 768;
	// begin inline asm
	ld.global.nc.u32 %r1757, [%rd624];
	// end inline asm
	add.s64 	%rd625, %rd618, 896;
	// begin inline asm
	ld.global.nc.u32 %r1758, [%rd625];
	// end inline asm
	add.s64 	%rd626, %rd618, 1024;
	// begin inline asm
	ld.global.nc.u32 %r1759, [%rd626];
	// end inline asm
	st.shared.u32 	[%r1768], %r1751;
	st.shared.u32 	[%r1768+128], %r1752;
	st.shared.u32 	[%r1768+256], %r1753;
	st.shared.u32 	[%r1768+384], %r1754;
	st.shared.u32 	[%r1768+512], %r1755;
	st.shared.u32 	[%r1768+640], %r1756;
	st.shared.u32 	[%r1768+768], %r1757;
	st.shared.u32 	[%r1768+896], %r1758;
	st.shared.u32 	[%r1768+1024], %r1759;
	bar.warp.sync 	-1;
	ld.shared.u32 	%r14, [%r1770];
	ld.shared.u32 	%r15, [%r1770+4];
	ld.shared.u32 	%r16, [%r1770+8];
	ld.shared.u32 	%r17, [%r1770+12];
	ld.shared.u32 	%r18, [%r1770+16];
	ld.shared.u32 	%r19, [%r1770+20];
	ld.shared.u32 	%r20, [%r1770+24];
	ld.shared.u32 	%r21, [%r1770+28];
	ld.shared.u32 	%r22, [%r1770+32];
	bar.sync 	0;
	shl.b32 	%r1771, %r2, 2;
	add.s32 	%r1772, %r1767, %r1771;
	add.s32 	%r23, %r1772, 1240;
	st.shared.u32 	[%r1772+1240], %r13;
	bar.sync 	0;
	setp.eq.s32 	%p353, %r2, 0;
	mov.b64 	%rd710, 0;
	@%p353 bra 	$L__BB4_4;
	ld.shared.u32 	%r2008, [%r23+-4];
	setp.ne.s32 	%p354, %r2008, %r5;
	selp.u64 	%rd710, 1, 0, %p354;
$L__BB4_4:
	setp.ne.s32 	%p355, %r5, %r6;
	selp.u64 	%rd631, 1, 0, %p355;
	setp.ne.s32 	%p356, %r6, %r7;
	selp.u64 	%rd632, 1, 0, %p356;
	setp.ne.s32 	%p357, %r7, %r8;
	selp.u64 	%rd633, 1, 0, %p357;
	setp.ne.s32 	%p358, %r8, %r9;
	selp.u64 	%rd634, 1, 0, %p358;
	setp.ne.s32 	%p359, %r9, %r10;
	selp.u64 	%rd635, 1, 0, %p359;
	setp.ne.s32 	%p360, %r10, %r11;
	selp.u64 	%rd636, 1, 0, %p360;
	setp.ne.s32 	%p361, %r11, %r12;
	selp.u64 	%rd637, 1, 0, %p361;
	setp.ne.s32 	%p362, %r12, %r13;
	selp.u64 	%rd638, 1, 0, %p362;
	add.s64 	%rd10, %rd710, %rd631;
	selp.b32 	%r1893, 0, %r14, %p355;
	add.s32 	%r1894, %r15, %r1893;
	add.s64 	%rd11, %rd10, %rd632;
	selp.b32 	%r1895, 0, %r1894, %p356;
	add.s32 	%r1896, %r16, %r1895;
	add.s64 	%rd12, %rd11, %rd633;
	selp.b32 	%r1897, 0, %r1896, %p357;
	add.s32 	%r1898, %r17, %r1897;
	add.s64 	%rd13, %rd12, %rd634;
	selp.b32 	%r1899, 0, %r1898, %p358;
	add.s32 	%r1900, %r18, %r1899;
	add.s64 	%rd14, %rd13, %rd635;
	selp.b32 	%r1901, 0, %r1900, %p359;
	add.s32 	%r1902, %r19, %r1901;
	add.s64 	%rd15, %rd14, %rd636;
	selp.b32 	%r1903, 0, %r1902, %p360;
	add.s32 	%r1904, %r20, %r1903;
	add.s64 	%rd16, %rd15, %rd637;
	selp.b32 	%r1905, 0, %r1904, %p361;
	add.s32 	%r1906, %r21, %r1905;
	add.s64 	%rd639, %rd16, %rd638;
	mov.b64 	{%r1774, %r1779}, %rd639;
	selp.b32 	%r1907, 0, %r1906, %p362;
	add.s32 	%r1784, %r22, %r1907;
	mov.b32 	%r1890, 1;
	mov.b32 	%r1891, 0;
	mov.b32 	%r1892, -1;
	// begin inline asm
	shfl.sync.up.b32 %r1773, %r1774, %r1890, %r1891, %r1892;
	// end inline asm
	// begin inline asm
	shfl.sync.up.b32 %r1778, %r1779, %r1890, %r1891, %r1892;
	// end inline asm
	mov.b64 	%rd640, {%r1773, %r1778};
	// begin inline asm
	shfl.sync.up.b32 %r1783, %r1784, %r1890, %r1891, %r1892;
	// end inline asm
	// begin inline asm
	shfl.sync.up.b32 %r1788, %r1789, %r1890, %r1891, %r1892;
	// end inline asm
	setp.eq.s64 	%p363, %rd639, 0;
	selp.b32 	%r1908, %r1783, 0, %p363;
	setp.lt.s32 	%p364, %r1750, 1;
	selp.b32 	%r1909, 0, %r1908, %p364;
	add.s32 	%r1804, %r1909, %r1784;
	selp.b64 	%rd641, 0, %rd640, %p364;
	add.s64 	%rd642, %rd641, %rd639;
	mov.b64 	{%r1794, %r1799}, %rd642;
	mov.b32 	%r1810, 2;
	// begin inline asm
	shfl.sync.up.b32 %r1793, %r1794, %r1810, %r1891, %r1892;
	// end inline asm
	// begin inline asm
	shfl.sync.up.b32 %r1798, %r1799, %r1810, %r1891, %r1892;
	// end inline asm
	mov.b64 	%rd643, {%r1793, %r1798};
	// begin inline asm
	shfl.sync.up.b32 %r1803, %r1804, %r1810, %r1891, %r1892;
	// end inline asm
	// begin inline asm
	shfl.sync.up.b32 %r1808, %r1809, %r1810, %r1891, %r1892;
	// end inline asm
	setp.eq.s64 	%p365, %rd642, 0;
	selp.b32 	%r1910, %r1803, 0, %p365;
	setp.lt.s32 	%p366, %r1750, 2;
	selp.b32 	%r1911, 0, %r1910, %p366;
	add.s32 	%r1824, %r1911, %r1804;
	selp.b64 	%rd644, 0, %rd643, %p366;
	add.s64 	%rd645, %rd644, %rd642;
	mov.b64 	{%r1814, %r1819}, %rd645;
	mov.b32 	%r1830, 4;
	// begin inline asm
	shfl.sync.up.b32 %r1813, %r1814, %r1830, %r1891, %r1892;
	// end inline asm
	// begin inline asm
	shfl.sync.up.b32 %r1818, %r1819, %r1830, %r1891, %r1892;
	// end inline asm
	mov.b64 	%rd646, {%r1813, %r1818};
	// begin inline asm
	shfl.sync.up.b32 %r1823, %r1824, %r1830, %r1891, %r1892;
	// end inline asm
	// begin inline asm
	shfl.sync.up.b32 %r1828, %r1829, %r1830, %r1891, %r1892;
	// end inline asm
	setp.eq.s64 	%p367, %rd645, 0;
	selp.b32 	%r1912, %r1823, 0, %p367;
	setp.lt.s32 	%p368, %r1750, 4;
	selp.b32 	%r1913, 0, %r1912, %p368;
	add.s32 	%r1844, %r1913, %r1824;
	selp.b64 	%rd647, 0, %rd646, %p368;
	add.s64 	%rd648, %rd647, %rd645;
	mov.b64 	{%r1834, %r1839}, %rd648;
	mov.b32 	%r1850, 8;
	// begin inline asm
	shfl.sync.up.b32 %r1833, %r1834, %r1850, %r1891, %r1892;
	// end inline asm
	// begin inline asm
	shfl.sync.up.b32 %r1838, %r1839, %r1850, %r1891, %r1892;
	// end inline asm
	mov.b64 	%rd649, {%r1833, %r1838};
	// begin inline asm
	shfl.sync.up.b32 %r1843, %r1844, %r1850, %r1891, %r1892;
	// end inline asm
	// begin inline asm
	shfl.sync.up.b32 %r1848, %r1849, %r1850, %r1891, %r1892;
	// end inline asm
	setp.eq.s64 	%p369, %rd648, 0;
	selp.b32 	%r1914, %r1843, 0, %p369;
	setp.lt.s32 	%p370, %r1750, 8;
	selp.b32 	%r1915, 0, %r1914, %p370;
	add.s32 	%r1864, %r1915, %r1844;
	selp.b64 	%rd650, 0, %rd649, %p370;
	add.s64 	%rd651, %rd650, %rd648;
	mov.b64 	{%r1854, %r1859}, %rd651;
	mov.b32 	%r1870, 16;
	// begin inline asm
	shfl.sync.up.b32 %r1853, %r1854, %r1870, %r1891, %r1892;
	// end inline asm
	// begin inline asm
	shfl.sync.up.b32 %r1858, %r1859, %r1870, %r1891, %r1892;
	// end inline asm
	mov.b64 	%rd652, {%r1853, %r1858};
	// begin inline asm
	shfl.sync.up.b32 %r1863, %r1864, %r1870, %r1891, %r1892;
	// end inline asm
	// begin inline asm
	shfl.sync.up.b32 %r1868, %r1869, %r1870, %r1891, %r1892;
	// end inline asm
	setp.eq.s64 	%p371, %rd651, 0;
	selp.b32 	%r1916, %r1863, 0, %p371;
	setp.lt.s32 	%p372, %r1750, 16;
	selp.b32 	%r1917, 0, %r1916, %p372;
	add.s32 	%r1884, %r1917, %r1864;
	selp.b64 	%rd653, 0, %rd652, %p372;
	add.s64 	%rd17, %rd653, %rd651;
	mov.b64 	{%r1874, %r1879}, %rd17;
	// begin inline asm
	shfl.sync.up.b32 %r1873, %r1874, %r1890, %r1891, %r1892;
	// end inline asm
	// begin inline asm
	shfl.sync.up.b32 %r1878, %r1879, %r1890, %r1891, %r1892;
	// end inline asm
	// begin inline asm
	shfl.sync.up.b32 %r1883, %r1884, %r1890, %r1891, %r1892;
	// end inline asm
	// begin inline asm
	shfl.sync.up.b32 %r1888, %r1889, %r1890, %r1891, %r1892;
	// end inline asm
	setp.ne.s32 	%p373, %r1750, 31;
	@%p373 bra 	$L__BB4_6;
	shl.b32 	%r1918, %r4, 4;
	mov.u32 	%r1919, _ZN6thrust24THRUST_300001_SM_1000_NS8cuda_cub4core6detail5shmemE;
	add.s32 	%r1920, %r1919, %r1918;
	st.shared.u64 	[%r1920], %rd17;
	st.shared.u32 	[%r1920+8], %r1884;
$L__BB4_6:
	mov.b64 	%rd654, {%r1873, %r1878};
	setp.ne.s32 	%p374, %r11, %r12;
	setp.ne.s32 	%p375, %r10, %r11;
	setp.ne.s32 	%p376, %r9, %r10;
	setp.ne.s32 	%p377, %r8, %r9;
	setp.ne.s32 	%p378, %r7, %r8;
	setp.ne.s32 	%p379, %r6, %r7;
	setp.ne.s32 	%p380, %r5, %r6;
	setp.ne.s32 	%p381, %r2, 0;
	bar.sync 	0;
	ld.shared.u64 	%rd655, [_ZN6thrust24THRUST_300001_SM_1000_NS8cuda_cub4core6detail5shmemE];
	ld.shared.u32 	%r1921, [_ZN6thrust24THRUST_300001_SM_1000_NS8cuda_cub4core6detail5shmemE+8];
	ld.shared.u64 	%rd656, [_ZN6thrust24THRUST_300001_SM_1000_NS8cuda_cub4core6detail5shmemE+16];
	ld.shared.u32 	%r1922, [_ZN6thrust24THRUST_300001_SM_1000_NS8cuda_cub4core6detail5shmemE+24];
	add.s64 	%rd657, %rd656, %rd655;
	setp.eq.s64 	%p382, %rd656, 0;
	selp.b32 	%r1923, %r1921, 0, %p382;
	add.s32 	%r1924, %r1923, %r1922;
	setp.eq.s32 	%p383, %r4, 2;
	selp.b64 	%rd658, %rd657, %rd655, %p383;
	selp.b32 	%r1925, %r1924, %r1921, %p383;
	ld.shared.u64 	%rd659, [_ZN6thrust24THRUST_300001_SM_1000_NS8cuda_cub4core6detail5shmemE+32];
	ld.shared.u32 	%r1926, [_ZN6thrust24THRUST_300001_SM_1000_NS8cuda_cub4core6detail5shmemE+40];
	add.s64 	%rd660, %rd659, %rd657;
	setp.eq.s64 	%p384, %rd659, 0;
	selp.b32 	%r1927, %r1924, 0, %p384;
	add.s32 	%r1928, %r1927, %r1926;
	setp.eq.s32 	%p385, %r4, 3;
	selp.b64 	%rd661, %rd660, %rd658, %p385;
	selp.b32 	%r1929, %r1928, %r1925, %p385;
	ld.shared.u64 	%rd662, [_ZN6thrust24THRUST_300001_SM_1000_NS8cuda_cub4core6detail5shmemE+48];
	ld.shared.u32 	%r1930, [_ZN6thrust24THRUST_300001_SM_1000_NS8cuda_cub4core6detail5shmemE+56];
	add.s64 	%rd663, %rd662, %rd660;
	setp.eq.s64 	%p386, %rd662, 0;
	selp.b32 	%r1931, %r1928, 0, %p386;
	add.s32 	%r1932, %r1931, %r1930;
	setp.eq.s32 	%p387, %r4, 4;
	selp.b64 	%rd664, %rd663, %rd661, %p387;
	selp.b32 	%r1933, %r1932, %r1929, %p387;
	ld.shared.u64 	%rd665, [_ZN6thrust24THRUST_300001_SM_1000_NS8cuda_cub4core6detail5shmemE+64];
	ld.shared.u32 	%r1934, [_ZN6thrust24THRUST_300001_SM_1000_NS8cuda_cub4core6detail5shmemE+72];
	add.s64 	%rd666, %rd665, %rd663;
	setp.eq.s64 	%p388, %rd665, 0;
	selp.b32 	%r1935, %r1932, 0, %p388;
	add.s32 	%r1936, %r1935, %r1934;
	setp.eq.s32 	%p389, %r4, 5;
	selp.b64 	%rd667, %rd666, %rd664, %p389;
	selp.b32 	%r1937, %r1936, %r1933, %p389;
	ld.shared.u64 	%rd668, [_ZN6thrust24THRUST_300001_SM_1000_NS8cuda_cub4core6detail5shmemE+80];
	ld.shared.u32 	%r1938, [_ZN6thrust24THRUST_300001_SM_1000_NS8cuda_cub4core6detail5shmemE+88];
	add.s64 	%rd669, %rd668, %rd666;
	setp.eq.s64 	%p390, %rd668, 0;
	selp.b32 	%r1939, %r1936, 0, %p390;
	add.s32 	%r1940, %r1939, %r1938;
	setp.eq.s32 	%p391, %r4, 6;
	selp.b64 	%rd670, %rd669, %rd667, %p391;
	selp.b32 	%r1941, %r1940, %r1937, %p391;
	ld.shared.u64 	%rd671, [_ZN6thrust24THRUST_300001_SM_1000_NS8cuda_cub4core6detail5shmemE+96];
	ld.shared.u32 	%r1942, [_ZN6thrust24THRUST_300001_SM_1000_NS8cuda_cub4core6detail5shmemE+104];
	add.s64 	%rd672, %rd671, %rd669;
	setp.eq.s64 	%p392, %rd671, 0;
	selp.b32 	%r1943, %r1940, 0, %p392;
	add.s32 	%r1944, %r1943, %r1942;
	setp.eq.s32 	%p393, %r4, 7;
	selp.b64 	%rd673, %rd672, %rd670, %p393;
	selp.b32 	%r1945, %r1944, %r1941, %p393;
	ld.shared.u64 	%rd674, [_ZN6thrust24THRUST_300001_SM_1000_NS8cuda_cub4core6detail5shmemE+112];
	ld.shared.u32 	%r1946, [_ZN6thrust24THRUST_300001_SM_1000_NS8cuda_cub4core6detail5shmemE+120];
	add.s64 	%rd18, %rd674, %rd672;
	setp.eq.s64 	%p394, %rd674, 0;
	selp.b32 	%r1947, %r1944, 0, %p394;
	add.s32 	%r30, %r1947, %r1946;
	setp.lt.u32 	%p395, %r2, 32;
	selp.b64 	%rd675, 0, %rd673, %p395;
	selp.b32 	%r1948, 0, %r1945, %p395;
	setp.eq.s64 	%p396, %rd654, 0;
	selp.b32 	%r1949, %r1948, 0, %p396;
	add.s32 	%r1950, %r1949, %r1883;
	setp.eq.s32 	%p397, %r1750, 0;
	selp.b32 	%r31, %r1948, %r1950, %p397;
	selp.b64 	%rd676, 0, %rd654, %p397;
	add.s64 	%rd19, %rd675, %rd676;
	add.s64 	%rd20, %rd19, %rd710;
	setp.eq.s64 	%p398, %rd710, 0;
	selp.b32 	%r1951, %r31, 0, %p398;
	add.s32 	%r32, %r1951, %r14;
	add.s64 	%rd21, %rd10, %rd19;
	selp.b32 	%r1952, 0, %r32, %p380;
	add.s32 	%r33, %r15, %r1952;
	add.s64 	%rd22, %rd11, %rd19;
	selp.b32 	%r1953, 0, %r33, %p379;
	add.s32 	%r34, %r16, %r1953;
	add.s64 	%rd23, %rd12, %rd19;
	selp.b32 	%r1954, 0, %r34, %p378;
	add.s32 	%r35, %r17, %r1954;
	add.s64 	%rd24, %rd13, %rd19;
	selp.b32 	%r1955, 0, %r35, %p377;
	add.s32 	%r36, %r18, %r1955;
	add.s64 	%rd25, %rd14, %rd19;
	selp.b32 	%r1956, 0, %r36, %p376;
	add.s32 	%r37, %r19, %r1956;
	add.s64 	%rd26, %rd15, %rd19;
	selp.b32 	%r1957, 0, %r37, %p375;
	add.s32 	%r38, %r20, %r1957;
	add.s64 	%rd27, %rd16, %rd19;
	selp.b32 	%r1958, 0, %r38, %p374;
	add.s32 	%r39, %r21, %r1958;
	@%p381 bra 	$L__BB4_8;
	mov.b32 	%r1959, 101;
	mov.b64 	%rd678, {%r30, %r1959};
	add.s64 	%rd677, %rd2, 512;
	// begin inline asm
	st.relaxed.gpu.v2.u64 [%rd677], {%rd678, %rd18};
	// end inline asm
$L__BB4_8:
	setp.lt.s64 	%p399, %rd18, 257;
	@%p399 bra 	$L__BB4_34;
	bar.sync 	0;
	@%p398 bra 	$L__BB4_11;
	cvt.u32.u64 	%r1960, %rd19;
	shl.b32 	%r1961, %r1960, 3;
	mov.u32 	%r1962, _ZN6thrust24THRUST_300001_SM_1000_NS8cuda_cub4core6detail5shmemE;
	add.s32 	%r1963, %r1962, %r1961;
	st.shared.v2.u32 	[%r1963], {%r2008, %r31};
$L__BB4_11:
	setp.eq.s32 	%p410, %r5, %r6;
	@%p410 bra 	$L__BB4_13;
	cvt.u32.u64 	%r1964, %rd20;
	shl.b32 	%r1965, %r1964, 3;
	mov.u32 	%r1966, _ZN6thrust24THRUST_300001_SM_1000_NS8cuda_cub4core6detail5shmemE;
	add.s32 	%r1967, %r1966, %r1965;
	st.shared.v2.u32 	[%r1967], {%r5, %r32};
$L__BB4_13:
	setp.eq.s32 	%p411, %r6, %r7;
	@%p411 bra 	$L__BB4_15;
	cvt.u32.u64 	%r1968, %rd21;
	shl.b32 	%r1969, %r1968, 3;
	mov.u32 	%r1970, _ZN6thrust24THRUST_300001_SM_1000_NS8cuda_cub4core6detail5shmemE;
	add.s32 	%r1971, %r1970, %r1969;
	st.shared.v2.u32 	[%r1971], {%r6, %r33};
$L__BB4_15:
	setp.eq.s32 	%p412, %r7, %r8;
	@%p412 bra 	$L__BB4_17;
	cvt.u32.u64 	%r1972, %rd22;
	shl.b32 	%r1973, %r1972, 3;
	mov.u32 	%r1974, _ZN6thrust24THRUST_300001_SM_1000_NS8cuda_cub4core6detail5shmemE;
	add.s32 	%r1975, %r1974, %r1973;
	st.shared.v2.u32 	[%r1975], {%r7, %r34};
$L__BB4_17:
	setp.eq.s32 	%p413, %r8, %r9;
	@%p413 bra 	$L__BB4_19;
	cvt.u32.u64 	%r1976, %rd23;
	shl.b32 	%r1977, %r1976, 3;
	mov.u32 	%r1978, _ZN6thrust24THRUST_300001_SM_1000_NS8cuda_cub4core6detail5shmemE;
	add.s32 	%r1979, %r1978, %r1977;
	st.shared.v2.u32 	[%r1979], {%r8, %r35};
$L__BB4_19:
	setp.eq.s32 	%p414, %r9, %r10;
	@%p414 bra 	$L__BB4_21;
	cvt.u32.u64 	%r1980, %rd24;
	shl.b32 	%r1981, %r1980, 3;
	mov.u32 	%r1982, _ZN6thrust24THRUST_300001_SM_1000_NS8cuda_cub4core6detail5shmemE;
	add.s32 	%r1983, %r1982, %r1981;
	st.shared.v2.u32 	[%r1983], {%r9, %r36};
$L__BB4_21:
	setp.eq.s32 	%p415, %r10, %r11;
	@%p415 bra 	$L__BB4_23;
	cvt.u32.u64 	%r1984, %rd25;
	shl.b32 	%r1985, %r1984, 3;
	mov.u32 	%r1986, _ZN6thrust24THRUST_300001_SM_1000_NS8cuda_cub4core6detail5shmemE;
	add.s32 	%r1987, %r1986, %r1985;
	st.shared.v2.u32 	[%r1987], {%r10, %r37};
$L__BB4_23:
	setp.eq.s32 	%p416, %r11, %r12;
	@%p416 bra 	$L__BB4_25;
	cvt.u32.u64 	%r1988, %rd26;
	shl.b32 	%r1989, %r1988, 3;
	mov.u32 	%r1990, _ZN6thrust24THRUST_300001_SM_1000_NS8cuda_cub4core6detail5shmemE;
	add.s32 	%r1991, %r1990, %r1989;
	st.shared.v2.u32 	[%r1991], {%r11, %r38};
$L__BB4_25:
	setp.eq.s32 	%p417, %r12, %r13;
	@%p417 bra 	$L__BB4_27;
	cvt.u32.u64 	%r1992, %rd27;
	shl.b32 	%r1993, %r1992, 3;
	mov.u32 	%r1994, _ZN6thrust24THRUST_300001_SM_1000_NS8cuda_cub4core6detail5shmemE;
	add.s32 	%r1995, %r1994, %r1993;
	st.shared.v2.u32 	[%r1995], {%r12, %r39};
$L__BB4_27:
	bar.sync 	0;
	cvt.u64.u32 	%rd714, %r2;
	setp.le.u64 	%p418, %rd18, %rd714;
	@%p418 bra 	$L__BB4_362;
	not.b64 	%rd698, %rd714;
	add.s64 	%rd29, %rd18, %rd698;
	shr.u64 	%rd699, %rd29, 8;
	add.s64 	%rd700, %rd699, 1;
	and.b64  	%rd711, %rd700, 3;
	and.b64  	%rd701, %rd29, 768;
	setp.eq.s64 	%p419, %rd701, 768;
	@%p419 bra 	$L__BB4_31;
	shl.b64 	%rd702, %rd714, 2;
	add.s64 	%rd712, %rd5, %rd702;
	shl.b32 	%r1996, %r2, 3;
	mov.u32 	%r1997, _ZN6thrust24THRUST_300001_SM_1000_NS8cuda_cub4core6detail5shmemE;
	add.s32 	%r1998, %r1996, %r1997;
	add.s32 	%r2009, %r1998, 4;
	shl.b64 	%rd703, %rd711, 8;
	add.s64 	%rd714, %rd703, %rd714;
$L__BB4_30:
	.pragma "nounroll";
	ld.shared.u32 	%r1999, [%r2009];
	st.global.u32 	[%rd712], %r1999;
	add.s64 	%rd712, %rd712, 1024;
	add.s32 	%r2009, %r2009, 2048;
	add.s64 	%rd711, %rd711, -1;
	setp.ne.s64 	%p420, %rd711, 0;
	@%p420 bra 	$L__BB4_30;
$L__BB4_31:
	setp.lt.u64 	%p421, %rd29, 768;
	@%p421 bra 	$L__BB4_362;
	mov.u32 	%r2002, _ZN6thrust24THRUST_300001_SM_1000_NS8cuda_cub4core6detail5shmemE;
$L__BB4_33:
	cvt.u32.u64 	%r2000, %rd714;
	shl.b32 	%r2001, %r2000, 3;
	add.s32 	%r2003, %r2002, %r2001;
	ld.shared.u32 	%r2004, [%r2003+4];
	shl.b64 	%rd704, %rd714, 2;
	add.s64 	%rd705, %rd5, %rd704;
	st.global.u32 	[%rd705], %r2004;
	ld.shared.u32 	%r2005, [%r2003+2052];
	and.b64  	%rd706, %rd704, 17179869180;
	add.s64 	%rd707, %rd5, %rd706;
	st.global.u32 	[%rd707+1024], %r2005;
	ld.shared.u32 	%r2006, [%r2003+4100];
	st.global.u32 	[%rd707+2048], %r2006;
	ld.shared.u32 	%r2007, [%r2003+6148];
	st.global.u32 	[%rd707+3072], %r2007;
	add.s64 	%rd708, %rd714, 1024;
	and.b64  	%rd714, %rd708, 4294967295;
	setp.gt.u64 	%p422, %rd18, %rd714;
	@%p422 bra 	$L__BB4_33;
	bra.uni 	$L__BB4_362;
$L__BB4_34:
	@%p398 bra 	$L__BB4_36;
	shl.b64 	%rd680, %rd19, 2;
	add.s64 	%rd681, %rd5, %rd680;
	st.global.u32 	[%rd681], %r31;
$L__BB4_36:
	setp.eq.s32 	%p401, %r5, %r6;
	@%p401 bra 	$L__BB4_38;
	shl.b64 	%rd682, %rd20, 2;
	add.s64 	%rd683, %rd5, %rd682;
	st.global.u32 	[%rd683], %r32;
$L__BB4_38:
	setp.eq.s32 	%p402, %r6, %r7;
	@%p402 bra 	$L__BB4_40;
	shl.b64 	%rd684, %rd21, 2;
	add.s64 	%rd685, %rd5, %rd684;
	st.global.u32 	[%rd685], %r33;
$L__BB4_40:
	setp.eq.s32 	%p403, %r7, %r8;
	@%p403 bra 	$L__BB4_42;
	shl.b64 	%rd686, %rd22, 2;
	add.s64 	%rd687, %rd5, %rd686;
	st.global.u32 	[%rd687], %r34;
$L__BB4_42:
	setp.eq.s32 	%p404, %r8, %r9;
	@%p404 bra 	$L__BB4_44;
	shl.b64 	%rd688, %rd23, 2;
	add.s64 	%rd689, %rd5, %rd688;
	st.global.u32 	[%rd689], %r35;
$L__BB4_44:
	setp.eq.s32 	%p405, %r9, %r10;
	@%p405 bra 	$L__BB4_46;
	shl.b64 	%rd690, %rd24, 2;
	add.s64 	%rd691, %rd5, %rd690;
	st.global.u32 	[%rd691], %r36;
$L__BB4_46:
	setp.eq.s32 	%p406, %r10, %r11;
	@%p406 bra 	$L__BB4_48;
	shl.b64 	%rd692, %rd25, 2;
	add.s64 	%rd693, %rd5, %rd692;
	st.global.u32 	[%rd693], %r37;
$L__BB4_48:
	setp.eq.s32 	%p407, %r11, %r12;
	@%p407 bra 	$L__BB4_50;
	shl.b64 	%rd694, %rd26, 2;
	add.s64 	%rd695, %rd5, %rd694;
	st.global.u32 	[%rd695], %r38;
$L__BB4_50:
	setp.eq.s32 	%p408, %r12, %r13;
	@%p408 bra 	$L__BB4_362;
	shl.b64 	%rd696, %rd27, 2;
	add.s64 	%rd697, %rd5, %rd696;
	st.global.u32 	[%rd697], %r39;
	bra.uni 	$L__BB4_362;
$L__BB4_52:
	mov.u32 	%r43, %tid.x;
	and.b32  	%r1232, %r43, 31;
	and.b32  	%r1233, %r43, 992;
	mul.lo.s32 	%r1234, %r1233, 9;
	or.b32  	%r1235, %r1234, %r1232;
	cvt.u64.u32 	%rd486, %r1235;
	add.s64 	%rd40, %rd6, %rd486;
	shl.b64 	%rd487, %rd40, 2;
	add.s64 	%rd477, %rd3, %rd487;
	// begin inline asm
	ld.global.nc.u32 %r1221, [%rd477];
	// end inline asm
	add.s64 	%rd478, %rd477, 128;
	// begin inline asm
	ld.global.nc.u32 %r1222, [%rd478];
	// end inline asm
	add.s64 	%rd479, %rd477, 256;
	// begin inline asm
	ld.global.nc.u32 %r1223, [%rd479];
	// end inline asm
	add.s64 	%rd480, %rd477, 384;
	// begin inline asm
	ld.global.nc.u32 %r1224, [%rd480];
	// end inline asm
	add.s64 	%rd481, %rd477, 512;
	// begin inline asm
	ld.global.nc.u32 %r1225, [%rd481];
	// end inline asm
	add.s64 	%rd482, %rd477, 640;
	// begin inline asm
	ld.global.nc.u32 %r1226, [%rd482];
	// end inline asm
	add.s64 	%rd483, %rd477, 768;
	// begin inline asm
	ld.global.nc.u32 %r1227, [%rd483];
	// end inline asm
	add.s64 	%rd484, %rd477, 896;
	// begin inline asm
	ld.global.nc.u32 %r1228, [%rd484];
	// end inline asm
	add.s64 	%rd485, %rd477, 1024;
	// begin inline asm
	ld.global.nc.u32 %r1229, [%rd485];
	// end inline asm
	// begin inline asm
	mov.u32 %r1230, %laneid;
	// end inline asm
	shr.u32 	%r45, %r43, 5;
	mad.lo.s32 	%r1236, %r45, 288, %r1230;
	shl.b32 	%r1237, %r1236, 2;
	mov.u32 	%r1238, _ZN6thrust24THRUST_300001_SM_1000_NS8cuda_cub4core6detail5shmemE;
	add.s32 	%r46, %r1238, %r1237;
	st.shared.u32 	[%r46], %r1221;
	st.shared.u32 	[%r46+128], %r1222;
	st.shared.u32 	[%r46+256], %r1223;
	st.shared.u32 	[%r46+384], %r1224;
	st.shared.u32 	[%r46+512], %r1225;
	st.shared.u32 	[%r46+640], %r1226;
	st.shared.u32 	[%r46+768], %r1227;
	st.shared.u32 	[%r46+896], %r1228;
	st.shared.u32 	[%r46+1024], %r1229;
	bar.warp.sync 	-1;
	shl.b32 	%r1239, %r1230, 5;
	add.s32 	%r47, %r46, %r1239;
	ld.shared.u32 	%r48, [%r47];
	ld.shared.u32 	%r49, [%r47+4];
	ld.shared.u32 	%r50, [%r47+8];
	ld.shared.u32 	%r51, [%r47+12];
	ld.shared.u32 	%r52, [%r47+16];
	ld.shared.u32 	%r53, [%r47+20];
	ld.shared.u32 	%r54, [%r47+24];
	ld.shared.u32 	%r55, [%r47+28];
	ld.shared.u32 	%r56, [%r47+32];
	setp.ne.s32 	%p244, %r43, 0;
	mov.b32 	%r2011, 0;
	@%p244 bra 	$L__BB4_54;
	shl.b64 	%rd489, %rd6, 2;
	add.s64 	%rd490, %rd3, %rd489;
	add.s64 	%rd488, %rd490, -4;
	// begin inline asm
	ld.global.nc.u32 %r2011, [%rd488];
	// end inline asm
$L__BB4_54:
	setp.eq.s32 	%p245, %r43, 0;
	bar.sync 	0;
	add.s64 	%rd491, %rd4, %rd487;
	// begin inline asm
	ld.global.nc.u32 %r1241, [%rd491];
	// end inline asm
	add.s64 	%rd492, %rd491, 128;
	// begin inline asm
	ld.global.nc.u32 %r1242, [%rd492];
	// end inline asm
	add.s64 	%rd493, %rd491, 256;
	// begin inline asm
	ld.global.nc.u32 %r1243, [%rd493];
	// end inline asm
	add.s64 	%rd494, %rd491, 384;
	// begin inline asm
	ld.global.nc.u32 %r1244, [%rd494];
	// end inline asm
	add.s64 	%rd495, %rd491, 512;
	// begin inline asm
	ld.global.nc.u32 %r1245, [%rd495];
	// end inline asm
	add.s64 	%rd496, %rd491, 640;
	// begin inline asm
	ld.global.nc.u32 %r1246, [%rd496];
	// end inline asm
	add.s64 	%rd497, %rd491, 768;
	// begin inline asm
	ld.global.nc.u32 %r1247, [%rd497];
	// end inline asm
	add.s64 	%rd498, %rd491, 896;
	// begin inline asm
	ld.global.nc.u32 %r1248, [%rd498];
	// end inline asm
	add.s64 	%rd499, %rd491, 1024;
	// begin inline asm
	ld.global.nc.u32 %r1249, [%rd499];
	// end inline asm
	st.shared.u32 	[%r46], %r1241;
	st.shared.u32 	[%r46+128], %r1242;
	st.shared.u32 	[%r46+256], %r1243;
	st.shared.u32 	[%r46+384], %r1244;
	st.shared.u32 	[%r46+512], %r1245;
	st.shared.u32 	[%r46+640], %r1246;
	st.shared.u32 	[%r46+768], %r1247;
	st.shared.u32 	[%r46+896], %r1248;
	st.shared.u32 	[%r46+1024], %r1249;
	bar.warp.sync 	-1;
	ld.shared.u32 	%r59, [%r47];
	ld.shared.u32 	%r60, [%r47+4];
	ld.shared.u32 	%r61, [%r47+8];
	ld.shared.u32 	%r62, [%r47+12];
	ld.shared.u32 	%r63, [%r47+16];
	ld.shared.u32 	%r64, [%r47+20];
	ld.shared.u32 	%r65, [%r47+24];
	ld.shared.u32 	%r66, [%r47+28];
	ld.shared.u32 	%r67, [%r47+32];
	bar.sync 	0;
	shl.b32 	%r1250, %r43, 2;
	add.s32 	%r1252, %r1238, %r1250;
	add.s32 	%r68, %r1252, 1240;
	st.shared.u32 	[%r1252+1240], %r56;
	bar.sync 	0;
	@%p245 bra 	$L__BB4_56;
	ld.shared.u32 	%r2011, [%r68+-4];
$L__BB4_56:
	setp.ne.s32 	%p246, %r2011, %r48;
	selp.u64 	%rd501, 1, 0, %p246;
	setp.ne.s32 	%p247, %r48, %r49;
	selp.u64 	%rd502, 1, 0, %p247;
	setp.ne.s32 	%p248, %r49, %r50;
	selp.u64 	%rd503, 1, 0, %p248;
	setp.ne.s32 	%p249, %r50, %r51;
	selp.u64 	%rd504, 1, 0, %p249;
	setp.ne.s32 	%p250, %r51, %r52;
	selp.u64 	%rd505, 1, 0, %p250;
	setp.ne.s32 	%p251, %r52, %r53;
	selp.u64 	%rd506, 1, 0, %p251;
	setp.ne.s32 	%p252, %r53, %r54;
	selp.u64 	%rd507, 1, 0, %p252;
	setp.ne.s32 	%p253, %r54, %r55;
	selp.u64 	%rd508, 1, 0, %p253;
	setp.ne.s32 	%p254, %r55, %r56;
	selp.u64 	%rd509, 1, 0, %p254;
	add.s64 	%rd41, %rd502, %rd501;
	selp.b32 	%r1373, 0, %r59, %p247;
	add.s32 	%r1374, %r60, %r1373;
	add.s64 	%rd42, %rd41, %rd503;
	selp.b32 	%r1375, 0, %r1374, %p248;
	add.s32 	%r1376, %r61, %r1375;
	add.s64 	%rd43, %rd42, %rd504;
	selp.b32 	%r1377, 0, %r1376, %p249;
	add.s32 	%r1378, %r62, %r1377;
	add.s64 	%rd44, %rd43, %rd505;
	selp.b32 	%r1379, 0, %r1378, %p250;
	add.s32 	%r1380, %r63, %r1379;
	add.s64 	%rd45, %rd44, %rd506;
	selp.b32 	%r1381, 0, %r1380, %p251;
	add.s32 	%r1382, %r64, %r1381;
	add.s64 	%rd46, %rd45, %rd507;
	selp.b32 	%r1383, 0, %r1382, %p252;
	add.s32 	%r1384, %r65, %r1383;
	add.s64 	%rd510, %rd46, %rd508;
	selp.b32 	%r1385, 0, %r1384, %p253;
	add.s32 	%r1386, %r66, %r1385;
	add.s64 	%rd511, %rd510, %rd509;
	mov.b64 	{%r1254, %r1259}, %rd511;
	selp.b32 	%r1387, 0, %r1386, %p254;
	add.s32 	%r1264, %r67, %r1387;
	mov.b32 	%r1370, 1;
	mov.b32 	%r1371, 0;
	mov.b32 	%r1372, -1;
	// begin inline asm
	shfl.sync.up.b32 %r1253, %r1254, %r1370, %r1371, %r1372;
	// end inline asm
	// begin inline asm
	shfl.sync.up.b32 %r1258, %r1259, %r1370, %r1371, %r1372;
	// end inline asm
	mov.b64 	%rd512, {%r1253, %r1258};
	// begin inline asm
	shfl.sync.up.b32 %r1263, %r1264, %r1370, %r1371, %r1372;
	// end inline asm
	// begin inline asm
	shfl.sync.up.b32 %r1268, %r1269, %r1370, %r1371, %r1372;
	// end inline asm
	setp.eq.s64 	%p255, %rd511, 0;
	selp.b32 	%r1388, %r1263, 0, %p255;
	setp.lt.s32 	%p256, %r1230, 1;
	selp.b64 	%rd513, 0, %rd512, %p256;
	add.s64 	%rd514, %rd513, %rd511;
	mov.b64 	{%r1274, %r1279}, %rd514;
	selp.b32 	%r1389, 0, %r1388, %p256;
	add.s32 	%r1284, %r1389, %r1264;
	mov.b32 	%r1290, 2;
	// begin inline asm
	shfl.sync.up.b32 %r1273, %r1274, %r1290, %r1371, %r1372;
	// end inline asm
	// begin inline asm
	shfl.sync.up.b32 %r1278, %r1279, %r1290, %r1371, %r1372;
	// end inline asm
	mov.b64 	%rd515, {%r1273, %r1278};
	// begin inline asm
	shfl.sync.up.b32 %r1283, %r1284, %r1290, %r1371, %r1372;
	// end inline asm
	// begin inline asm
	shfl.sync.up.b32 %r1288, %r1289, %r1290, %r1371, %r1372;
	// end inline asm
	setp.eq.s64 	%p257, %rd514, 0;
	selp.b32 	%r1390, %r1283, 0, %p257;
	setp.lt.s32 	%p258, %r1230, 2;
	selp.b64 	%rd516, 0, %rd515, %p258;
	add.s64 	%rd517, %rd516, %rd514;
	mov.b64 	{%r1294, %r1299}, %rd517;
	selp.b32 	%r1391, 0, %r1390, %p258;
	add.s32 	%r1304, %r1391, %r1284;
	mov.b32 	%r1310, 4;
	// begin inline asm
	shfl.sync.up.b32 %r1293, %r1294, %r1310, %r1371, %r1372;
	// end inline asm
	// begin inline asm
	shfl.sync.up.b32 %r1298, %r1299, %r1310, %r1371, %r1372;
	// end inline asm
	mov.b64 	%rd518, {%r1293, %r1298};
	// begin inline asm
	shfl.sync.up.b32 %r1303, %r1304, %r1310, %r1371, %r1372;
	// end inline asm
	// begin inline asm
	shfl.sync.up.b32 %r1308, %r1309, %r1310, %r1371, %r1372;
	// end inline asm
	setp.eq.s64 	%p259, %rd517, 0;
	selp.b32 	%r1392, %r1303, 0, %p259;
	setp.lt.s32 	%p260, %r1230, 4;
	selp.b64 	%rd519, 0, %rd518, %p260;
	add.s64 	%rd520, %rd519, %rd517;
	mov.b64 	{%r1314, %r1319}, %rd520;
	selp.b32 	%r1393, 0, %r1392, %p260;
	add.s32 	%r1324, %r1393, %r1304;
	mov.b32 	%r1330, 8;
	// begin inline asm
	shfl.sync.up.b32 %r1313, %r1314, %r1330, %r1371, %r1372;
	// end inline asm
	// begin inline asm
	shfl.sync.up.b32 %r1318, %r1319, %r1330, %r1371, %r1372;
	// end inline asm
	mov.b64 	%rd521, {%r1313, %r1318};
	// begin inline asm
	shfl.sync.up.b32 %r1323, %r1324, %r1330, %r1371, %r1372;
	// end inline asm
	// begin inline asm
	shfl.sync.up.b32 %r1328, %r1329, %r1330, %r1371, %r1372;
	// end inline asm
	setp.eq.s64 	%p261, %rd520, 0;
	selp.b32 	%r1394, %r1323, 0, %p261;
	setp.lt.s32 	%p262, %r1230, 8;
	selp.b64 	%rd522, 0, %rd521, %p262;
	add.s64 	%rd523, %rd522, %rd520;
	mov.b64 	{%r1334, %r1339}, %rd523;
	selp.b32 	%r1395, 0, %r1394, %p262;
	add.s32 	%r1344, %r1395, %r1324;
	mov.b32 	%r1350, 16;
	// begin inline asm
	shfl.sync.up.b32 %r1333, %r1334, %r1350, %r1371, %r1372;
	// end inline asm
	// begin inline asm
	shfl.sync.up.b32 %r1338, %r1339, %r1350, %r1371, %r1372;
	// end inline asm
	mov.b64 	%rd524, {%r1333, %r1338};
	// begin inline asm
	shfl.sync.up.b32 %r1343, %r1344, %r1350, %r1371, %r1372;
	// end inline asm
	// begin inline asm
	shfl.sync.up.b32 %r1348, %r1349, %r1350, %r1371, %r1372;
	// end inline asm
	setp.eq.s64 	%p263, %rd523, 0;
	selp.b32 	%r1396, %r1343, 0, %p263;
	setp.lt.s32 	%p264, %r1230, 16;
	selp.b64 	%rd525, 0, %rd524, %p264;
	add.s64 	%rd47, %rd525, %rd523;
	mov.b64 	{%r1354, %r1359}, %rd47;
	selp.b32 	%r1397, 0, %r1396, %p264;
	add.s32 	%r1364, %r1397, %r1344;
	// begin inline asm
	shfl.sync.up.b32 %r1353, %r1354, %r1370, %r1371, %r1372;
	// end inline asm
	// begin inline asm
	shfl.sync.up.b32 %r1358, %r1359, %r1370, %r1371, %r1372;
	// end inline asm
	mov.b64 	%rd726, {%r1353, %r1358};
	// begin inline asm
	shfl.sync.up.b32 %r2025, %r1364, %r1370, %r1371, %r1372;
	// end inline asm
	// begin inline asm
	shfl.sync.up.b32 %r1368, %r1369, %r1370, %r1371, %r1372;
	// end inline asm
	setp.ne.s32 	%p265, %r1230, 31;
	@%p265 bra 	$L__BB4_58;
	shl.b32 	%r1398, %r45, 4;
	mov.u32 	%r1399, _ZN6thrust24THRUST_300001_SM_1000_NS8cuda_cub4core6detail5shmemE;
	add.s32 	%r1400, %r1399, %r1398;
	st.shared.u64 	[%r1400], %rd47;
	st.shared.u32 	[%r1400+8], %r1364;
$L__BB4_58:
	bar.sync 	0;
	ld.shared.u64 	%rd526, [_ZN6thrust24THRUST_300001_SM_1000_NS8cuda_cub4core6detail5shmemE];
	ld.shared.u32 	%r1401, [_ZN6thrust24THRUST_300001_SM_1000_NS8cuda_cub4core6detail5shmemE+8];
	ld.shared.u64 	%rd527, [_ZN6thrust24THRUST_300001_SM_1000_NS8cuda_cub4core6detail5shmemE+16];
	ld.shared.u32 	%r1402, [_ZN6thrust24THRUST_300001_SM_1000_NS8cuda_cub4core6detail5shmemE+24];
	add.s64 	%rd528, %rd527, %rd526;
	setp.eq.s64 	%p266, %rd527, 0;
	selp.b32 	%r1403, %r1401, 0, %p266;
	add.s32 	%r1404, %r1403, %r1402;
	setp.eq.s32 	%p267, %r45, 2;
	selp.b64 	%rd529, %rd528, %rd526, %p267;
	selp.b32 	%r1405, %r1404, %r1401, %p267;
	ld.shared.u64 	%rd530, [_ZN6thrust24THRUST_300001_SM_1000_NS8cuda_cub4core6detail5shmemE+32];
	ld.shared.u32 	%r1406, [_ZN6thrust24THRUST_300001_SM_1000_NS8cuda_cub4core6detail5shmemE+40];
	add.s64 	%rd531, %rd530, %rd528;
	setp.eq.s64 	%p268, %rd530, 0;
	selp.b32 	%r1407, %r1404, 0, %p268;
	add.s32 	%r1408, %r1407, %r1406;
	setp.eq.s32 	%p269, %r45, 3;
	selp.b64 	%rd532, %rd531, %rd529, %p269;
	selp.b32 	%r1409, %r1408, %r1405, %p269;
	ld.shared.u64 	%rd533, [_ZN6thrust24THRUST_300001_SM_1000_NS8cuda_cub4core6detail5shmemE+48];
	ld.shared.u32 	%r1410, [_ZN6thrust24THRUST_300001_SM_1000_NS8cuda_cub4core6detail5shmemE+56];
	add.s64 	%rd534, %rd533, %rd531;
	setp.eq.s64 	%p270, %rd533, 0;
	selp.b32 	%r1411, %r1408, 0, %p270;
	add.s32 	%r1412, %r1411, %r1410;
	setp.eq.s32 	%p271, %r45, 4;
	selp.b64 	%rd535, %rd534, %rd532, %p271;
	selp.b32 	%r1413, %r1412, %r1409, %p271;
	ld.shared.u64 	%rd536, [_ZN6thrust24THRUST_300001_SM_1000_NS8cuda_cub4core6detail5shmemE+64];
	ld.shared.u32 	%r1414, [_ZN6thrust24THRUST_300001_SM_1000_NS8cuda_cub4core6detail5shmemE+72];
	add.s64 	%rd537, %rd536, %rd534;
	setp.eq.s64 	%p272, %rd536, 0;
	selp.b32 	%r1415, %r1412, 0, %p272;
	add.s32 	%r1416, %r1415, %r1414;
	setp.eq.s32 	%p273, %r45, 5;
	selp.b64 	%rd538, %rd537, %rd535, %p273;
	selp.b32 	%r1417, %r1416, %r1413, %p273;
	ld.shared.u64 	%rd539, [_ZN6thrust24THRUST_300001_SM_1000_NS8cuda_cub4core6detail5shmemE+80];
	ld.shared.u32 	%r1418, [_ZN6thrust24THRUST_300001_SM_1000_NS8cuda_cub4core6detail5shmemE+88];
	add.s64 	%rd540, %rd539, %rd537;
	setp.eq.s64 	%p274, %rd539, 0;
	selp.b32 	%r1419, %r1416, 0, %p274;
	add.s32 	%r1420, %r1419, %r1418;
	setp.eq.s32 	%p275, %r45, 6;
	selp.b64 	%rd541, %rd540, %rd538, %p275;
	selp.b32 	%r1421, %r1420, %r1417, %p275;
	ld.shared.u64 	%rd542, [_ZN6thrust24THRUST_300001_SM_1000_NS8cuda_cub4core6detail5shmemE+96];
	ld.shared.u32 	%r1422, [_ZN6thrust24THRUST_300001_SM_1000_NS8cuda_cub4core6detail5shmemE+104];
	add.s64 	%rd543, %rd542, %rd540;
	setp.eq.s64 	%p276, %rd542, 0;
	selp.b32 	%r1423, %r1420, 0, %p276;
	add.s32 	%r1424, %r1423, %r1422;
	setp.eq.s32 	%p277, %r45, 7;
	selp.b64 	%rd49, %rd543, %rd541, %p277;
	selp.b32 	%r73, %r1424, %r1421, %p277;
	ld.shared.u64 	%rd544, [_ZN6thrust24THRUST_300001_SM_1000_NS8cuda_cub4core6detail5shmemE+112];
	ld.shared.u32 	%r1425, [_ZN6thrust24THRUST_300001_SM_1000_NS8cuda_cub4core6detail5shmemE+120];
	add.s64 	%rd50, %rd544, %rd543;
	setp.eq.s64 	%p278, %rd544, 0;
	selp.b32 	%r1426, %r1424, 0, %p278;
	add.s32 	%r74, %r1426, %r1425;
	setp.lt.u32 	%p279, %r43, 32;
	@%p279 bra 	$L__BB4_60;
	setp.eq.s64 	%p280, %rd726, 0;
	selp.b32 	%r1427, %r73, 0, %p280;
	add.s32 	%r1428, %r1427, %r2025;
	setp.eq.s32 	%p281, %r1230, 0;
	selp.b64 	%rd545, 0, %rd726, %p281;
	add.s64 	%rd726, %rd49, %rd545;
	selp.b32 	%r2025, %r73, %r1428, %p281;
	bra.uni 	$L__BB4_96;
$L__BB4_60:
	setp.ne.s32 	%p282, %r43, 0;
	mul.wide.u32 	%rd546, %r1, 16;
	add.s64 	%rd52, %rd2, %rd546;
	@%p282 bra 	$L__BB4_62;
	st.shared.u64 	[_ZN6thrust24THRUST_300001_SM_1000_NS8cuda_cub4core6detail5shmemE+200], %rd50;
	st.shared.u32 	[_ZN6thrust24THRUST_300001_SM_1000_NS8cuda_cub4core6detail5shmemE+208], %r74;
	mov.b32 	%r1429, 100;
	mov.b64 	%rd548, {%r74, %r1429};
	add.s64 	%rd547, %rd52, 512;
	// begin inline asm
	st.relaxed.gpu.v2.u64 [%rd547], {%rd548, %rd50};
	// end inline asm
$L__BB4_62:
	not.b32 	%r76, %r43;
	mov.u32 	%r1430, %nctaid.x;
	setp.gt.u32 	%p283, %r1430, 499;
	@%p283 bra 	$L__BB4_64;
	membar.cta;
	bra.uni 	$L__BB4_65;
$L__BB4_64:
	mov.b32 	%r1431, 450;
	// begin inline asm
	nanosleep.u32 %r1431;
	// end inline asm
$L__BB4_65:
	mul.wide.s32 	%rd550, %r76, 16;
	add.s64 	%rd551, %rd52, %rd550;
	add.s64 	%rd53, %rd551, 512;
$L__BB4_66:
	// begin inline asm
	ld.relaxed.gpu.v2.u64 {%rd552, %rd716}, [%rd53];
	// end inline asm
	mov.b64 	{%r2013, %r2018}, %rd552;
	setp.eq.s32 	%p284, %r2018, 99;
	mov.b32 	%r1432, -1;
	vote.sync.any.pred 	%p285, %p284, %r1432;
	@%p285 bra 	$L__BB4_66;
	setp.eq.s32 	%p286, %r2018, 101;
	mov.b32 	%r1454, -1;
	vote.sync.ballot.b32 	%r1455, %p286, %r1454;
	// begin inline asm
	mov.u32 %r1434, %lanemask_ge;
	// end inline asm
	and.b32  	%r1456, %r1455, %r1434;
	or.b32  	%r1457, %r1456, -2147483648;
	add.s32 	%r1458, %r1457, -1;
	not.b32 	%r1459, %r1457;
	and.b32  	%r1460, %r1459, %r1458;
	popc.b32 	%r80, %r1460;
	mov.b64 	{%r1436, %r1441}, %rd716;
	mov.b32 	%r1452, 1;
	// begin inline asm
	shfl.sync.down.b32 %r1435, %r1436, %r1452, %r80, %r1454;
	// end inline asm
	// begin inline asm
	shfl.sync.down.b32 %r1440, %r1441, %r1452, %r80, %r1454;
	// end inline asm
	// begin inline asm
	shfl.sync.down.b32 %r1445, %r2013, %r1452, %r80, %r1454;
	// end inline asm
	// begin inline asm
	shfl.sync.down.b32 %r1450, %r1451, %r1452, %r80, %r1454;
	// end inline asm
	setp.ge.s32 	%p288, %r1230, %r80;
	@%p288 bra 	$L__BB4_69;
	mov.b64 	%rd555, {%r1435, %r1440};
	add.s64 	%rd55, %rd716, %rd555;
	setp.eq.s64 	%p289, %rd716, 0;
	selp.b32 	%r1461, %r1445, 0, %p289;
	add.s32 	%r2013, %r1461, %r2013;
	mov.u64 	%rd716, %rd55;
$L__BB4_69:
	mov.b64 	{%r1463, %r1468}, %rd716;
	mov.b32 	%r1479, 2;
	mov.b32 	%r1481, -1;
	// begin inline asm
	shfl.sync.down.b32 %r1462, %r1463, %r1479, %r80, %r1481;
	// end inline asm
	// begin inline asm
	shfl.sync.down.b32 %r1467, %r1468, %r1479, %r80, %r1481;
	// end inline asm
	// begin inline asm
	shfl.sync.down.b32 %r1472, %r2013, %r1479, %r80, %r1481;
	// end inline asm
	// begin inline asm
	shfl.sync.down.b32 %r1477, %r1478, %r1479, %r80, %r1481;
	// end inline asm
	add.s32 	%r89, %r1230, 2;
	setp.gt.s32 	%p290, %r89, %r80;
	@%p290 bra 	$L__BB4_71;
	mov.b64 	%rd556, {%r1462, %r1467};
	add.s64 	%rd57, %rd716, %rd556;
	setp.eq.s64 	%p291, %rd716, 0;
	selp.b32 	%r1482, %r1472, 0, %p291;
	add.s32 	%r2013, %r1482, %r2013;
	mov.u64 	%rd716, %rd57;
$L__BB4_71:
	mov.b64 	{%r1484, %r1489}, %rd716;
	mov.b32 	%r1500, 4;
	mov.b32 	%r1502, -1;
	// begin inline asm
	shfl.sync.down.b32 %r1483, %r1484, %r1500, %r80, %r1502;
	// end inline asm
	// begin inline asm
	shfl.sync.down.b32 %r1488, %r1489, %r1500, %r80, %r1502;
	// end inline asm
	// begin inline asm
	shfl.sync.down.b32 %r1493, %r2013, %r1500, %r80, %r1502;
	// end inline asm
	// begin inline asm
	shfl.sync.down.b32 %r1498, %r1499, %r1500, %r80, %r1502;
	// end inline asm
	add.s32 	%r95, %r1230, 4;
	setp.gt.s32 	%p292, %r95, %r80;
	@%p292 bra 	$L__BB4_73;
	mov.b64 	%rd557, {%r1483, %r1488};
	add.s64 	%rd59, %rd716, %rd557;
	setp.eq.s64 	%p293, %rd716, 0;
	selp.b32 	%r1503, %r1493, 0, %p293;
	add.s32 	%r2013, %r1503, %r2013;
	mov.u64 	%rd716, %rd59;
$L__BB4_73:
	mov.b64 	{%r1505, %r1510}, %rd716;
	mov.b32 	%r1521, 8;
	mov.b32 	%r1523, -1;
	// begin inline asm
	shfl.sync.down.b32 %r1504, %r1505, %r1521, %r80, %r1523;
	// end inline asm
	// begin inline asm
	shfl.sync.down.b32 %r1509, %r1510, %r1521, %r80, %r1523;
	// end inline asm
	// begin inline asm
	shfl.sync.down.b32 %r1514, %r2013, %r1521, %r80, %r1523;
	// end inline asm
	// begin inline asm
	shfl.sync.down.b32 %r1519, %r1520, %r1521, %r80, %r1523;
	// end inline asm
	add.s32 	%r101, %r1230, 8;
	setp.gt.s32 	%p294, %r101, %r80;
	@%p294 bra 	$L__BB4_75;
	mov.b64 	%rd558, {%r1504, %r1509};
	add.s64 	%rd61, %rd716, %rd558;
	setp.eq.s64 	%p295, %rd716, 0;
	selp.b32 	%r1524, %r1514, 0, %p295;
	add.s32 	%r2013, %r1524, %r2013;
	mov.u64 	%rd716, %rd61;
$L__BB4_75:
	mov.b64 	{%r1526, %r1531}, %rd716;
	mov.b32 	%r1542, 16;
	mov.b32 	%r1544, -1;
	// begin inline asm
	shfl.sync.down.b32 %r1525, %r1526, %r1542, %r80, %r1544;
	// end inline asm
	// begin inline asm
	shfl.sync.down.b32 %r1530, %r1531, %r1542, %r80, %r1544;
	// end inline asm
	// begin inline asm
	shfl.sync.down.b32 %r1535, %r2013, %r1542, %r80, %r1544;
	// end inline asm
	// begin inline asm
	shfl.sync.down.b32 %r1540, %r1541, %r1542, %r80, %r1544;
	// end inline asm
	add.s32 	%r107, %r1230, 16;
	setp.gt.s32 	%p296, %r107, %r80;
	@%p296 bra 	$L__BB4_77;
	mov.b64 	%rd559, {%r1525, %r1530};
	add.s64 	%rd63, %rd716, %rd559;
	setp.eq.s64 	%p297, %rd716, 0;
	selp.b32 	%r1545, %r1535, 0, %p297;
	add.s32 	%r2013, %r1545, %r2013;
	mov.u64 	%rd716, %rd63;
$L__BB4_77:
	add.s32 	%r2019, %r1, %r76;
	add.s64 	%rd65, %rd2, 512;
$L__BB4_78:
	setp.ne.s32 	%p298, %r2018, 101;
	mov.b32 	%r1546, -1;
	vote.sync.all.pred 	%p299, %p298, %r1546;
	not.pred 	%p300, %p299;
	@%p300 bra 	$L__BB4_92;
	mul.wide.s32 	%rd599, %r2019, 16;
	add.s64 	%rd600, %rd65, %rd599;
	add.s64 	%rd67, %rd600, -512;
$L__BB4_80:
	// begin inline asm
	ld.relaxed.gpu.v2.u64 {%rd601, %rd722}, [%rd67];
	// end inline asm
	mov.b64 	{%r2021, %r2018}, %rd601;
	setp.eq.s32 	%p338, %r2018, 99;
	mov.b32 	%r1627, -1;
	vote.sync.any.pred 	%p339, %p338, %r1627;
	@%p339 bra 	$L__BB4_80;
	setp.eq.s32 	%p340, %r2018, 101;
	mov.b32 	%r1648, -1;
	vote.sync.ballot.b32 	%r1649, %p340, %r1648;
	and.b32  	%r1650, %r1649, %r1434;
	or.b32  	%r1651, %r1650, -2147483648;
	add.s32 	%r1652, %r1651, -1;
	not.b32 	%r1653, %r1651;
	and.b32  	%r1654, %r1653, %r1652;
	popc.b32 	%r116, %r1654;
	mov.b64 	{%r1630, %r1635}, %rd722;
	mov.b32 	%r1646, 1;
	// begin inline asm
	shfl.sync.down.b32 %r1629, %r1630, %r1646, %r116, %r1648;
	// end inline asm
	// begin inline asm
	shfl.sync.down.b32 %r1634, %r1635, %r1646, %r116, %r1648;
	// end inline asm
	// begin inline asm
	shfl.sync.down.b32 %r1639, %r2021, %r1646, %r116, %r1648;
	// end inline asm
	// begin inline asm
	shfl.sync.down.b32 %r1644, %r1645, %r1646, %r116, %r1648;
	// end inline asm
	setp.ge.s32 	%p342, %r1230, %r116;
	@%p342 bra 	$L__BB4_83;
	mov.b64 	%rd604, {%r1629, %r1634};
	add.s64 	%rd69, %rd722, %rd604;
	setp.eq.s64 	%p343, %rd722, 0;
	selp.b32 	%r1655, %r1639, 0, %p343;
	add.s32 	%r2021, %r1655, %r2021;
	mov.u64 	%rd722, %rd69;
$L__BB4_83:
	mov.b64 	{%r1657, %r1662}, %rd722;
	mov.b32 	%r1673, 2;
	mov.b32 	%r1675, -1;
	// begin inline asm
	shfl.sync.down.b32 %r1656, %r1657, %r1673, %r116, %r1675;
	// end inline asm
	// begin inline asm
	shfl.sync.down.b32 %r1661, %r1662, %r1673, %r116, %r1675;
	// end inline asm
	// begin inline asm
	shfl.sync.down.b32 %r1666, %r2021, %r1673, %r116, %r1675;
	// end inline asm
	// begin inline asm
	shfl.sync.down.b32 %r1671, %r1672, %r1673, %r116, %r1675;
	// end inline asm
	setp.gt.s32 	%p344, %r89, %r116;
	@%p344 bra 	$L__BB4_85;
	mov.b64 	%rd605, {%r1656, %r1661};
	add.s64 	%rd71, %rd722, %rd605;
	setp.eq.s64 	%p345, %rd722, 0;
	selp.b32 	%r1676, %r1666, 0, %p345;
	add.s32 	%r2021, %r1676, %r2021;
	mov.u64 	%rd722, %rd71;
$L__BB4_85:
	mov.b64 	{%r1678, %r1683}, %rd722;
	mov.b32 	%r1694, 4;
	mov.b32 	%r1696, -1;
	// begin inline asm
	shfl.sync.down.b32 %r1677, %r1678, %r1694, %r116, %r1696;
	// end inline asm
	// begin inline asm
	shfl.sync.down.b32 %r1682, %r1683, %r1694, %r116, %r1696;
	// end inline asm
	// begin inline asm
	shfl.sync.down.b32 %r1687, %r2021, %r1694, %r116, %r1696;
	// end inline asm
	// begin inline asm
	shfl.sync.down.b32 %r1692, %r1693, %r1694, %r116, %r1696;
	// end inline asm
	setp.gt.s32 	%p346, %r95, %r116;
	@%p346 bra 	$L__BB4_87;
	mov.b64 	%rd606, {%r1677, %r1682};
	add.s64 	%rd73, %rd722, %rd606;
	setp.eq.s64 	%p347, %rd722, 0;
	selp.b32 	%r1697, %r1687, 0, %p347;
	add.s32 	%r2021, %r1697, %r2021;
	mov.u64 	%rd722, %rd73;
$L__BB4_87:
	mov.b64 	{%r1699, %r1704}, %rd722;
	mov.b32 	%r1715, 8;
	mov.b32 	%r1717, -1;
	// begin inline asm
	shfl.sync.down.b32 %r1698, %r1699, %r1715, %r116, %r1717;
	// end inline asm
	// begin inline asm
	shfl.sync.down.b32 %r1703, %r1704, %r1715, %r116, %r1717;
	// end inline asm
	// begin inline asm
	shfl.sync.down.b32 %r1708, %r2021, %r1715, %r116, %r1717;
	// end inline asm
	// begin inline asm
	shfl.sync.down.b32 %r1713, %r1714, %r1715, %r116, %r1717;
	// end inline asm
	setp.gt.s32 	%p348, %r101, %r116;
	@%p348 bra 	$L__BB4_89;
	mov.b64 	%rd607, {%r1698, %r1703};
	add.s64 	%rd75, %rd722, %rd607;
	setp.eq.s64 	%p349, %rd722, 0;
	selp.b32 	%r1718, %r1708, 0, %p349;
	add.s32 	%r2021, %r1718, %r2021;
	mov.u64 	%rd722, %rd75;
$L__BB4_89:
	mov.b64 	{%r1720, %r1725}, %rd722;
	mov.b32 	%r1736, 16;
	mov.b32 	%r1738, -1;
	// begin inline asm
	shfl.sync.down.b32 %r1719, %r1720, %r1736, %r116, %r1738;
	// end inline asm
	// begin inline asm
	shfl.sync.down.b32 %r1724, %r1725, %r1736, %r116, %r1738;
	// end inline asm
	// begin inline asm
	shfl.sync.down.b32 %r1729, %r2021, %r1736, %r116, %r1738;
	// end inline asm
	// begin inline asm
	shfl.sync.down.b32 %r1734, %r1735, %r1736, %r116, %r1738;
	// end inline asm
	setp.gt.s32 	%p350, %r107, %r116;
	@%p350 bra 	$L__BB4_91;
	mov.b64 	%rd608, {%r1719, %r1724};
	add.s64 	%rd77, %rd722, %rd608;
	setp.eq.s64 	%p351, %rd722, 0;
	selp.b32 	%r1739, %r1729, 0, %p351;
	add.s32 	%r2021, %r1739, %r2021;
	mov.u64 	%rd722, %rd77;
$L__BB4_91:
	add.s64 	%rd79, %rd722, %rd716;
	setp.eq.s64 	%p352, %rd716, 0;
	selp.b32 	%r1740, %r2021, 0, %p352;
	add.s32 	%r2013, %r1740, %r2013;
	add.s32 	%r2019, %r2019, -32;
	mov.u64 	%rd716, %rd79;
	bra.uni 	$L__BB4_78;
$L__BB4_92:
	@%p282 bra 	$L__BB4_94;
	add.s64 	%rd562, %rd716, %rd50;
	setp.eq.s64 	%p302, %rd50, 0;
	selp.b32 	%r1548, %r2013, 0, %p302;
	add.s32 	%r1549, %r1548, %r74;
	mov.b32 	%r1550, 101;
	mov.b64 	%rd561, {%r1549, %r1550};
	add.s64 	%rd560, %rd52, 512;
	// begin inline asm
	st.relaxed.gpu.v2.u64 [%rd560], {%rd561, %rd562};
	// end inline asm
	st.shared.u64 	[_ZN6thrust24THRUST_300001_SM_1000_NS8cuda_cub4core6detail5shmemE+168], %rd716;
	st.shared.u32 	[_ZN6thrust24THRUST_300001_SM_1000_NS8cuda_cub4core6detail5shmemE+176], %r2013;
	st.shared.u64 	[_ZN6thrust24THRUST_300001_SM_1000_NS8cuda_cub4core6detail5shmemE+184], %rd562;
	st.shared.u32 	[_ZN6thrust24THRUST_300001_SM_1000_NS8cuda_cub4core6detail5shmemE+192], %r1549;
$L__BB4_94:
	setp.ne.s32 	%p303, %r1230, 0;
	@%p303 bra 	$L__BB4_96;
	st.shared.u64 	[_ZN6thrust24THRUST_300001_SM_1000_NS8cuda_cub4core6detail5shmemE+136], %rd716;
	st.shared.u32 	[_ZN6thrust24THRUST_300001_SM_1000_NS8cuda_cub4core6detail5shmemE+144], %r2013;
	mov.u64 	%rd726, %rd716;
	mov.u32 	%r2025, %r2013;
$L__BB4_96:
	setp.eq.s32 	%p304, %r43, 0;
	bar.sync 	0;
	@%p304 bra 	$L__BB4_98;
	ld.shared.u32 	%r1551, [_ZN6thrust24THRUST_300001_SM_1000_NS8cuda_cub4core6detail5shmemE+144];
	ld.shared.u64 	%rd563, [_ZN6thrust24THRUST_300001_SM_1000_NS8cuda_cub4core6detail5shmemE+136];
	add.s64 	%rd81, %rd563, %rd726;
	setp.eq.s64 	%p305, %rd726, 0;
	selp.b32 	%r1552, %r1551, 0, %p305;
	add.s32 	%r2025, %r1552, %r2025;
	mov.u64 	%rd726, %rd81;
$L__BB4_98:
	setp.ne.s32 	%p306, %r54, %r55;
	setp.ne.s32 	%p307, %r53, %r54;
	setp.ne.s32 	%p308, %r52, %r53;
	setp.ne.s32 	%p309, %r51, %r52;
	setp.ne.s32 	%p310, %r50, %r51;
	setp.ne.s32 	%p311, %r49, %r50;
	setp.ne.s32 	%p312, %r48, %r49;
	setp.ne.s32 	%p313, %r2011, %r48;
	selp.u64 	%rd564, 1, 0, %p313;
	add.s64 	%rd83, %rd726, %rd564;
	selp.b32 	%r1553, 0, %r2025, %p313;
	add.s32 	%r147, %r1553, %r59;
	add.s64 	%rd84, %rd41, %rd726;
	selp.b32 	%r1554, 0, %r147, %p312;
	add.s32 	%r148, %r60, %r1554;
	add.s64 	%rd85, %rd42, %rd726;
	selp.b32 	%r1555, 0, %r148, %p311;
	add.s32 	%r149, %r61, %r1555;
	add.s64 	%rd86, %rd43, %rd726;
	selp.b32 	%r1556, 0, %r149, %p310;
	add.s32 	%r150, %r62, %r1556;
	add.s64 	%rd87, %rd44, %rd726;
	selp.b32 	%r1557, 0, %r150, %p309;
	add.s32 	%r151, %r63, %r1557;
	add.s64 	%rd88, %rd45, %rd726;
	selp.b32 	%r1558, 0, %r151, %p308;
	add.s32 	%r152, %r64, %r1558;
	add.s64 	%rd89, %rd46, %rd726;
	selp.b32 	%r1559, 0, %r152, %p307;
	add.s32 	%r153, %r65, %r1559;
	selp.u64 	%rd565, 1, 0, %p306;
	add.s64 	%rd90, %rd89, %rd565;
	selp.b32 	%r1560, 0, %r153, %p306;
	add.s32 	%r154, %r66, %r1560;
	ld.shared.u64 	%rd91, [_ZN6thrust24THRUST_300001_SM_1000_NS8cuda_cub4core6detail5shmemE+200];
	ld.shared.u64 	%rd92, [_ZN6thrust24THRUST_300001_SM_1000_NS8cuda_cub4core6detail5shmemE+168];
	setp.lt.s64 	%p314, %rd91, 257;
	@%p314 bra 	$L__BB4_124;
	setp.eq.s32 	%p324, %r2011, %r48;
	bar.sync 	0;
	@%p324 bra 	$L__BB4_101;
	cvt.u32.u64 	%r1561, %rd92;
	cvt.u32.u64 	%r1562, %rd726;
	sub.s32 	%r1563, %r1562, %r1561;
	shl.b32 	%r1564, %r1563, 3;
	mov.u32 	%r1565, _ZN6thrust24THRUST_300001_SM_1000_NS8cuda_cub4core6detail5shmemE;
	add.s32 	%r1566, %r1565, %r1564;
	st.shared.v2.u32 	[%r1566], {%r2011, %r2025};
$L__BB4_101:
	setp.eq.s32 	%p325, %r48, %r49;
	@%p325 bra 	$L__BB4_103;
	cvt.u32.u64 	%r1567, %rd92;
	cvt.u32.u64 	%r1568, %rd83;
	sub.s32 	%r1569, %r1568, %r1567;
	shl.b32 	%r1570, %r1569, 3;
	mov.u32 	%r1571, _ZN6thrust24THRUST_300001_SM_1000_NS8cuda_cub4core6detail5shmemE;
	add.s32 	%r1572, %r1571, %r1570;
	st.shared.v2.u32 	[%r1572], {%r48, %r147};
$L__BB4_103:
	setp.eq.s32 	%p326, %r49, %r50;
	@%p326 bra 	$L__BB4_105;
	cvt.u32.u64 	%r1573, %rd92;
	cvt.u32.u64 	%r1574, %rd84;
	sub.s32 	%r1575, %r1574, %r1573;
	shl.b32 	%r1576, %r1575, 3;
	mov.u32 	%r1577, _ZN6thrust24THRUST_300001_SM_1000_NS8cuda_cub4core6detail5shmemE;
	add.s32 	%r1578, %r1577, %r1576;
	st.shared.v2.u32 	[%r1578], {%r49, %r148};
$L__BB4_105:
	setp.eq.s32 	%p327, %r50, %r51;
	@%p327 bra 	$L__BB4_107;
	cvt.u32.u64 	%r1579, %rd92;
	cvt.u32.u64 	%r1580, %rd85;
	sub.s32 	%r1581, %r1580, %r1579;
	shl.b32 	%r1582, %r1581, 3;
	mov.u32 	%r1583, _ZN6thrust24THRUST_300001_SM_1000_NS8cuda_cub4core6detail5shmemE;
	add.s32 	%r1584, %r1583, %r1582;
	st.shared.v2.u32 	[%r1584], {%r50, %r149};
$L__BB4_107:
	setp.eq.s32 	%p328, %r51, %r52;
	@%p328 bra 	$L__BB4_109;
	cvt.u32.u64 	%r1585, %rd92;
	cvt.u32.u64 	%r1586, %rd86;
	sub.s32 	%r1587, %r1586, %r1585;
	shl.b32 	%r1588, %r1587, 3;
	mov.u32 	%r1589, _ZN6thrust24THRUST_300001_SM_1000_NS8cuda_cub4core6detail5shmemE;
	add.s32 	%r1590, %r1589, %r1588;
	st.shared.v2.u32 	[%r1590], {%r51, %r150};
$L__BB4_109:
	setp.eq.s32 	%p329, %r52, %r53;
	@%p329 bra 	$L__BB4_111;
	cvt.u32.u64 	%r1591, %rd92;
	cvt.u32.u64 	%r1592, %rd87;
	sub.s32 	%r1593, %r1592, %r1591;
	shl.b32 	%r1594, %r1593, 3;
	mov.u32 	%r1595, _ZN6thrust24THRUST_300001_SM_1000_NS8cuda_cub4core6detail5shmemE;
	add.s32 	%r1596, %r1595, %r1594;
	st.shared.v2.u32 	[%r1596], {%r52, %r151};
$L__BB4_111:
	setp.eq.s32 	%p330, %r53, %r54;
	@%p330 bra 	$L__BB4_113;
	cvt.u32.u64 	%r1597, %rd92;
	cvt.u32.u64 	%r1598, %rd88;
	sub.s32 	%r1599, %r1598, %r1597;
	shl.b32 	%r1600, %r1599, 3;
	mov.u32 	%r1601, _ZN6thrust24THRUST_300001_SM_1000_NS8cuda_cub4core6detail5shmemE;
	add.s32 	%r1602, %r1601, %r1600;
	st.shared.v2.u32 	[%r1602], {%r53, %r152};
$L__BB4_113:
	setp.eq.s32 	%p331, %r54, %r55;
	@%p331 bra 	$L__BB4_115;
	cvt.u32.u64 	%r1603, %rd92;
	cvt.u32.u64 	%r1604, %rd89;
	sub.s32 	%r1605, %r1604, %r1603;
	shl.b32 	%r1606, %r1605, 3;
	mov.u32 	%r1607, _ZN6thrust24THRUST_300001_SM_1000_NS8cuda_cub4core6detail5shmemE;
	add.s32 	%r1608, %r1607, %r1606;
	st.shared.v2.u32 	[%r1608], {%r54, %r153};
$L__BB4_115:
	setp.eq.s32 	%p332, %r55, %r56;
	@%p332 bra 	$L__BB4_117;
	cvt.u32.u64 	%r1609, %rd92;
	cvt.u32.u64 	%r1610, %rd90;
	sub.s32 	%r1611, %r1610, %r1609;
	shl.b32 	%r1612, %r1611, 3;
	mov.u32 	%r1613, _ZN6thrust24THRUST_300001_SM_1000_NS8cuda_cub4core6detail5shmemE;
	add.s32 	%r1614, %r1613, %r1612;
	st.shared.v2.u32 	[%r1614], {%r55, %r154};
$L__BB4_117:
	bar.sync 	0;
	cvt.u64.u32 	%rd731, %r43;
	setp.le.u64 	%p333, %rd91, %rd731;
	@%p333 bra 	$L__BB4_362;
	not.b64 	%rd584, %rd731;
	add.s64 	%rd94, %rd91, %rd584;
	shr.u64 	%rd585, %rd94, 8;
	add.s64 	%rd586, %rd585, 1;
	and.b64  	%rd728, %rd586, 3;
	and.b64  	%rd587, %rd94, 768;
	setp.eq.s64 	%p334, %rd587, 768;
	@%p334 bra 	$L__BB4_121;
	add.s64 	%rd588, %rd92, %rd731;
	shl.b64 	%rd589, %rd588, 2;
	add.s64 	%rd729, %rd5, %rd589;
	shl.b32 	%r1615, %r43, 3;
	mov.u32 	%r1616, _ZN6thrust24THRUST_300001_SM_1000_NS8cuda_cub4core6detail5shmemE;
	add.s32 	%r1617, %r1615, %r1616;
	add.s32 	%r2027, %r1617, 4;
	shl.b64 	%rd590, %rd728, 8;
	add.s64 	%rd731, %rd590, %rd731;
$L__BB4_120:
	.pragma "nounroll";
	ld.shared.u32 	%r1618, [%r2027];
	st.global.u32 	[%rd729], %r1618;
	add.s64 	%rd729, %rd729, 1024;
	add.s32 	%r2027, %r2027, 2048;
	add.s64 	%rd728, %rd728, -1;
	setp.ne.s64 	%p335, %rd728, 0;
	@%p335 bra 	$L__BB4_120;
$L__BB4_121:
	setp.lt.u64 	%p336, %rd94, 768;
	@%p336 bra 	$L__BB4_362;
	mov.u32 	%r1621, _ZN6thrust24THRUST_300001_SM_1000_NS8cuda_cub4core6detail5shmemE;
$L__BB4_123:
	cvt.u32.u64 	%r1619, %rd731;
	add.s64 	%rd591, %rd731, %rd92;
	shl.b32 	%r1620, %r1619, 3;
	add.s32 	%r1622, %r1621, %r1620;
	ld.shared.u32 	%r1623, [%r1622+4];
	shl.b64 	%rd592, %rd591, 2;
	add.s64 	%rd593, %rd5, %rd592;
	st.global.u32 	[%rd593], %r1623;
	and.b64  	%rd594, %rd731, 4294967295;
	add.s64 	%rd595, %rd92, %rd594;
	ld.shared.u32 	%r1624, [%r1622+2052];
	shl.b64 	%rd596, %rd595, 2;
	add.s64 	%rd597, %rd5, %rd596;
	st.global.u32 	[%rd597+1024], %r1624;
	ld.shared.u32 	%r1625, [%r1622+4100];
	st.global.u32 	[%rd597+2048], %r1625;
	ld.shared.u32 	%r1626, [%r1622+6148];
	st.global.u32 	[%rd597+3072], %r1626;
	add.s64 	%rd598, %rd731, 1024;
	and.b64  	%rd731, %rd598, 4294967295;
	setp.gt.u64 	%p337, %rd91, %rd731;
	@%p337 bra 	$L__BB4_123;
	bra.uni 	$L__BB4_362;
$L__BB4_124:
	setp.eq.s32 	%p315, %r2011, %r48;
	@%p315 bra 	$L__BB4_126;
	shl.b64 	%rd566, %rd726, 2;
	add.s64 	%rd567, %rd5, %rd566;
	st.global.u32 	[%rd567], %r2025;
$L__BB4_126:
	setp.eq.s32 	%p316, %r48, %r49;
	@%p316 bra 	$L__BB4_128;
	shl.b64 	%rd568, %rd83, 2;
	add.s64 	%rd569, %rd5, %rd568;
	st.global.u32 	[%rd569], %r147;
$L__BB4_128:
	setp.eq.s32 	%p317, %r49, %r50;
	@%p317 bra 	$L__BB4_130;
	shl.b64 	%rd570, %rd84, 2;
	add.s64 	%rd571, %rd5, %rd570;
	st.global.u32 	[%rd571], %r148;
$L__BB4_130:
	setp.eq.s32 	%p318, %r50, %r51;
	@%p318 bra 	$L__BB4_132;
	shl.b64 	%rd572, %rd85, 2;
	add.s64 	%rd573, %rd5, %rd572;
	st.global.u32 	[%rd573], %r149;
$L__BB4_132:
	setp.eq.s32 	%p319, %r51, %r52;
	@%p319 bra 	$L__BB4_134;
	shl.b64 	%rd574, %rd86, 2;
	add.s64 	%rd575, %rd5, %rd574;
	st.global.u32 	[%rd575], %r150;
$L__BB4_134:
	setp.eq.s32 	%p320, %r52, %r53;
	@%p320 bra 	$L__BB4_136;
	shl.b64 	%rd576, %rd87, 2;
	add.s64 	%rd577, %rd5, %rd576;
	st.global.u32 	[%rd577], %r151;
$L__BB4_136:
	setp.eq.s32 	%p321, %r53, %r54;
	@%p321 bra 	$L__BB4_138;
	shl.b64 	%rd578, %rd88, 2;
	add.s64 	%rd579, %rd5, %rd578;
	st.global.u32 	[%rd579], %r152;
$L__BB4_138:
	setp.eq.s32 	%p322, %r54, %r55;
	@%p322 bra 	$L__BB4_140;
	shl.b64 	%rd580, %rd89, 2;
	add.s64 	%rd581, %rd5, %rd580;
	st.global.u32 	[%rd581], %r153;
$L__BB4_140:
	setp.eq.s32 	%p323, %r55, %r56;
	@%p323 bra 	$L__BB4_362;
	shl.b64 	%rd582, %rd90, 2;
	add.s64 	%rd583, %rd5, %rd582;
	st.global.u32 	[%rd583], %r154;
	bra.uni 	$L__BB4_362;
$L__BB4_142:
	setp.lt.s64 	%p19, %rd7, 1;
	@%p19 bra 	$L__BB4_362;
	setp.ne.s32 	%p20, %r1, 0;
	@%p20 bra 	$L__BB4_232;
	cvt.u32.u64 	%r158, %rd208;
	shl.b64 	%rd365, %rd6, 2;
	add.s64 	%rd364, %rd3, %rd365;
	// begin inline asm
	ld.global.nc.u32 %r2036, [%rd364];
	// end inline asm
	mov.u32 	%r160, %tid.x;
	and.b32  	%r947, %r160, 31;
	and.b32  	%r948, %r160, 992;
	mul.lo.s32 	%r949, %r948, 9;
	or.b32  	%r161, %r949, %r947;
	setp.ge.s32 	%p151, %r161, %r158;
	shl.b32 	%r162, %r161, 2;
	cvt.u64.u32 	%rd366, %r162;
	add.s64 	%rd105, %rd364, %rd366;
	mov.u32 	%r2028, %r2036;
	@%p151 bra 	$L__BB4_146;
	// begin inline asm
	ld.global.nc.u32 %r2028, [%rd105];
	// end inline asm
$L__BB4_146:
	add.s32 	%r165, %r161, 32;
	setp.ge.s32 	%p152, %r165, %r158;
	mov.u32 	%r2029, %r2036;
	@%p152 bra 	$L__BB4_148;
	add.s64 	%rd368, %rd105, 128;
	// begin inline asm
	ld.global.nc.u32 %r2029, [%rd368];
	// end inline asm
$L__BB4_148:
	add.s32 	%r168, %r161, 64;
	setp.ge.s32 	%p153, %r168, %r158;
	mov.u32 	%r2030, %r2036;
	@%p153 bra 	$L__BB4_150;
	add.s64 	%rd369, %rd105, 256;
	// begin inline asm
	ld.global.nc.u32 %r2030, [%rd369];
	// end inline asm
$L__BB4_150:
	add.s32 	%r171, %r161, 96;
	setp.ge.s32 	%p154, %r171, %r158;
	mov.u32 	%r2031, %r2036;
	@%p154 bra 	$L__BB4_152;
	add.s64 	%rd370, %rd105, 384;
	// begin inline asm
	ld.global.nc.u32 %r2031, [%rd370];
	// end inline asm
$L__BB4_152:
	add.s32 	%r174, %r161, 128;
	setp.ge.s32 	%p155, %r174, %r158;
	mov.u32 	%r2032, %r2036;
	@%p155 bra 	$L__BB4_154;
	add.s64 	%rd371, %rd105, 512;
	// begin inline asm
	ld.global.nc.u32 %r2032, [%rd371];
	// end inline asm
$L__BB4_154:
	add.s32 	%r177, %r161, 160;
	setp.ge.s32 	%p156, %r177, %r158;
	mov.u32 	%r2033, %r2036;
	@%p156 bra 	$L__BB4_156;
	add.s64 	%rd372, %rd105, 640;
	// begin inline asm
	ld.global.nc.u32 %r2033, [%rd372];
	// end inline asm
$L__BB4_156:
	add.s32 	%r180, %r161, 192;
	setp.ge.s32 	%p157, %r180, %r158;
	mov.u32 	%r2034, %r2036;
	@%p157 bra 	$L__BB4_158;
	add.s64 	%rd373, %rd105, 768;
	// begin inline asm
	ld.global.nc.u32 %r2034, [%rd373];
	// end inline asm
$L__BB4_158:
	add.s32 	%r183, %r161, 224;
	setp.ge.s32 	%p158, %r183, %r158;
	mov.u32 	%r2035, %r2036;
	@%p158 bra 	$L__BB4_160;
	add.s64 	%rd374, %rd105, 896;
	// begin inline asm
	ld.global.nc.u32 %r2035, [%rd374];
	// end inline asm
$L__BB4_160:
	add.s32 	%r186, %r161, 256;
	setp.ge.s32 	%p159, %r186, %r158;
	@%p159 bra 	$L__BB4_162;
	add.s64 	%rd375, %rd105, 1024;
	// begin inline asm
	ld.global.nc.u32 %r2036, [%rd375];
	// end inline asm
$L__BB4_162:
	setp.ge.s32 	%p160, %r161, %r158;
	// begin inline asm
	mov.u32 %r959, %laneid;
	// end inline asm
	shr.u32 	%r190, %r160, 5;
	mad.lo.s32 	%r961, %r190, 288, %r959;
	shl.b32 	%r962, %r961, 2;
	mov.u32 	%r963, _ZN6thrust24THRUST_300001_SM_1000_NS8cuda_cub4core6detail5shmemE;
	add.s32 	%r191, %r963, %r962;
	st.shared.u32 	[%r191], %r2028;
	st.shared.u32 	[%r191+128], %r2029;
	st.shared.u32 	[%r191+256], %r2030;
	st.shared.u32 	[%r191+384], %r2031;
	st.shared.u32 	[%r191+512], %r2032;
	st.shared.u32 	[%r191+640], %r2033;
	st.shared.u32 	[%r191+768], %r2034;
	st.shared.u32 	[%r191+896], %r2035;
	st.shared.u32 	[%r191+1024], %r2036;
	bar.warp.sync 	-1;
	shl.b32 	%r964, %r959, 5;
	add.s32 	%r192, %r191, %r964;
	ld.shared.u32 	%r193, [%r192];
	ld.shared.u32 	%r194, [%r192+4];
	ld.shared.u32 	%r195, [%r192+8];
	ld.shared.u32 	%r196, [%r192+12];
	ld.shared.u32 	%r197, [%r192+16];
	ld.shared.u32 	%r198, [%r192+20];
	ld.shared.u32 	%r199, [%r192+24];
	ld.shared.u32 	%r200, [%r192+28];
	ld.shared.u32 	%r201, [%r192+32];
	bar.sync 	0;
	add.s64 	%rd376, %rd4, %rd365;
	// begin inline asm
	ld.global.nc.u32 %r2045, [%rd376];
	// end inline asm
	add.s64 	%rd106, %rd376, %rd366;
	mov.u32 	%r2037, %r2045;
	@%p160 bra 	$L__BB4_164;
	// begin inline asm
	ld.global.nc.u32 %r2037, [%rd106];
	// end inline asm
$L__BB4_164:
	setp.ge.s32 	%p161, %r165, %r158;
	mov.u32 	%r2038, %r2045;
	@%p161 bra 	$L__BB4_166;
	add.s64 	%rd380, %rd106, 128;
	// begin inline asm
	ld.global.nc.u32 %r2038, [%rd380];
	// end inline asm
$L__BB4_166:
	setp.ge.s32 	%p162, %r168, %r158;
	mov.u32 	%r2039, %r2045;
	@%p162 bra 	$L__BB4_168;
	add.s64 	%rd381, %rd106, 256;
	// begin inline asm
	ld.global.nc.u32 %r2039, [%rd381];
	// end inline asm
$L__BB4_168:
	setp.ge.s32 	%p163, %r171, %r158;
	mov.u32 	%r2040, %r2045;
	@%p163 bra 	$L__BB4_170;
	add.s64 	%rd382, %rd106, 384;
	// begin inline asm
	ld.global.nc.u32 %r2040, [%rd382];
	// end inline asm
$L__BB4_170:
	setp.ge.s32 	%p164, %r174, %r158;
	mov.u32 	%r2041, %r2045;
	@%p164 bra 	$L__BB4_172;
	add.s64 	%rd383, %rd106, 512;
	// begin inline asm
	ld.global.nc.u32 %r2041, [%rd383];
	// end inline asm
$L__BB4_172:
	setp.ge.s32 	%p165, %r177, %r158;
	mov.u32 	%r2042, %r2045;
	@%p165 bra 	$L__BB4_174;
	add.s64 	%rd384, %rd106, 640;
	// begin inline asm
	ld.global.nc.u32 %r2042, [%rd384];
	// end inline asm
$L__BB4_174:
	setp.ge.s32 	%p166, %r180, %r158;
	mov.u32 	%r2043, %r2045;
	@%p166 bra 	$L__BB4_176;
	add.s64 	%rd385, %rd106, 768;
	// begin inline asm
	ld.global.nc.u32 %r2043, [%rd385];
	// end inline asm
$L__BB4_176:
	setp.ge.s32 	%p167, %r183, %r158;
	mov.u32 	%r2044, %r2045;
	@%p167 bra 	$L__BB4_178;
	add.s64 	%rd386, %rd106, 896;
	// begin inline asm
	ld.global.nc.u32 %r2044, [%rd386];
	// end inline asm
$L__BB4_178:
	setp.ge.s32 	%p168, %r186, %r158;
	@%p168 bra 	$L__BB4_180;
	add.s64 	%rd387, %rd106, 1024;
	// begin inline asm
	ld.global.nc.u32 %r2045, [%rd387];
	// end inline asm
$L__BB4_180:
	st.shared.u32 	[%r191], %r2037;
	st.shared.u32 	[%r191+128], %r2038;
	st.shared.u32 	[%r191+256], %r2039;
	st.shared.u32 	[%r191+384], %r2040;
	st.shared.u32 	[%r191+512], %r2041;
	st.shared.u32 	[%r191+640], %r2042;
	st.shared.u32 	[%r191+768], %r2043;
	st.shared.u32 	[%r191+896], %r2044;
	st.shared.u32 	[%r191+1024], %r2045;
	bar.warp.sync 	-1;
	ld.shared.u32 	%r221, [%r192];
	ld.shared.u32 	%r222, [%r192+4];
	ld.shared.u32 	%r223, [%r192+8];
	ld.shared.u32 	%r224, [%r192+12];
	ld.shared.u32 	%r225, [%r192+16];
	ld.shared.u32 	%r226, [%r192+20];
	ld.shared.u32 	%r227, [%r192+24];
	ld.shared.u32 	%r228, [%r192+28];
	ld.shared.u32 	%r229, [%r192+32];
	bar.sync 	0;
	shl.b32 	%r975, %r160, 2;
	add.s32 	%r977, %r963, %r975;
	add.s32 	%r230, %r977, 1240;
	st.shared.u32 	[%r977+1240], %r201;
	bar.sync 	0;
	setp.eq.s32 	%p169, %r160, 0;
	mov.b64 	%rd732, 1;
	@%p169 bra 	$L__BB4_182;
	ld.shared.u32 	%r2046, [%r230+-4];
	setp.ne.s32 	%p170, %r2046, %r193;
	selp.u64 	%rd732, 1, 0, %p170;
$L__BB4_182:
	setp.eq.s32 	%p171, %r160, 0;
	setp.ne.s32 	%p172, %r193, %r194;
	setp.ne.s32 	%p173, %r194, %r195;
	setp.ne.s32 	%p174, %r195, %r196;
	setp.ne.s32 	%p175, %r196, %r197;
	setp.ne.s32 	%p176, %r197, %r198;
	setp.ne.s32 	%p177, %r198, %r199;
	setp.ne.s32 	%p178, %r199, %r200;
	setp.ne.s32 	%p179, %r200, %r201;
	mul.lo.s32 	%r1098, %r160, 9;
	cvt.u64.u32 	%rd389, %r1098;
	setp.eq.s64 	%p180, %rd7, %rd389;
	selp.u64 	%rd390, 1, 0, %p180;
	selp.b64 	%rd391, %rd390, %rd732, %p180;
	selp.b64 	%rd109, %rd390, %rd391, %p171;
	add.s32 	%r1099, %r1098, 1;
	cvt.u64.u32 	%rd392, %r1099;
	setp.eq.s64 	%p181, %rd7, %rd392;
	or.pred  	%p1, %p181, %p172;
	selp.u64 	%rd393, 1, 0, %p1;
	add.s32 	%r1100, %r1098, 2;
	cvt.u64.u32 	%rd394, %r1100;
	setp.eq.s64 	%p182, %rd7, %rd394;
	or.pred  	%p2, %p182, %p173;
	selp.u64 	%rd395, 1, 0, %p2;
	add.s32 	%r1101, %r1098, 3;
	cvt.u64.u32 	%rd396, %r1101;
	setp.eq.s64 	%p183, %rd7, %rd396;
	or.pred  	%p3, %p183, %p174;
	selp.u64 	%rd397, 1, 0, %p3;
	add.s32 	%r1102, %r1098, 4;
	cvt.u64.u32 	%rd398, %r1102;
	setp.eq.s64 	%p184, %rd7, %rd398;
	or.pred  	%p4, %p184, %p175;
	selp.u64 	%rd399, 1, 0, %p4;
	add.s32 	%r1103, %r1098, 5;
	cvt.u64.u32 	%rd400, %r1103;
	setp.eq.s64 	%p185, %rd7, %rd400;
	or.pred  	%p5, %p185, %p176;
	selp.u64 	%rd401, 1, 0, %p5;
	add.s32 	%r1104, %r1098, 6;
	cvt.u64.u32 	%rd402, %r1104;
	setp.eq.s64 	%p186, %rd7, %rd402;
	or.pred  	%p6, %p186, %p177;
	selp.u64 	%rd403, 1, 0, %p6;
	add.s32 	%r1105, %r1098, 7;
	cvt.u64.u32 	%rd404, %r1105;
	setp.eq.s64 	%p187, %rd7, %rd404;
	or.pred  	%p7, %p187, %p178;
	selp.u64 	%rd405, 1, 0, %p7;
	add.s32 	%r1106, %r1098, 8;
	cvt.u64.u32 	%rd406, %r1106;
	setp.eq.s64 	%p188, %rd7, %rd406;
	or.pred  	%p8, %p188, %p179;
	selp.u64 	%rd407, 1, 0, %p8;
	add.s64 	%rd110, %rd109, %rd393;
	selp.b32 	%r1107, 0, %r221, %p1;
	add.s32 	%r1108, %r222, %r1107;
	add.s64 	%rd111, %rd110, %rd395;
	selp.b32 	%r1109, 0, %r1108, %p2;
	add.s32 	%r1110, %r223, %r1109;
	add.s64 	%rd112, %rd111, %rd397;
	selp.b32 	%r1111, 0, %r1110, %p3;
	add.s32 	%r1112, %r224, %r1111;
	add.s64 	%rd113, %rd112, %rd399;
	selp.b32 	%r1113, 0, %r1112, %p4;
	add.s32 	%r1114, %r225, %r1113;
	add.s64 	%rd114, %rd113, %rd401;
	selp.b32 	%r1115, 0, %r1114, %p5;
	add.s32 	%r1116, %r226, %r1115;
	add.s64 	%rd115, %rd114, %rd403;
	selp.b32 	%r1117, 0, %r1116, %p6;
	add.s32 	%r1118, %r227, %r1117;
	add.s64 	%rd116, %rd115, %rd405;
	selp.b32 	%r1119, 0, %r1118, %p7;
	add.s32 	%r1120, %r228, %r1119;
	add.s64 	%rd408, %rd116, %rd407;
	mov.b64 	{%r979, %r984}, %rd408;
	selp.b32 	%r1121, 0, %r1120, %p8;
	add.s32 	%r989, %r229, %r1121;
	mov.b32 	%r1095, 1;
	mov.b32 	%r1096, 0;
	mov.b32 	%r1097, -1;
	// begin inline asm
	shfl.sync.up.b32 %r978, %r979, %r1095, %r1096, %r1097;
	// end inline asm
	// begin inline asm
	shfl.sync.up.b32 %r983, %r984, %r1095, %r1096, %r1097;
	// end inline asm
	mov.b64 	%rd409, {%r978, %r983};
	// begin inline asm
	shfl.sync.up.b32 %r988, %r989, %r1095, %r1096, %r1097;
	// end inline asm
	// begin inline asm
	shfl.sync.up.b32 %r993, %r994, %r1095, %r1096, %r1097;
	// end inline asm
	setp.eq.s64 	%p189, %rd408, 0;
	selp.b32 	%r1122, %r988, 0, %p189;
	setp.lt.s32 	%p190, %r959, 1;
	selp.b64 	%rd410, 0, %rd409, %p190;
	add.s64 	%rd411, %rd410, %rd408;
	mov.b64 	{%r999, %r1004}, %rd411;
	selp.b32 	%r1123, 0, %r1122, %p190;
	add.s32 	%r1009, %r1123, %r989;
	mov.b32 	%r1015, 2;
	// begin inline asm
	shfl.sync.up.b32 %r998, %r999, %r1015, %r1096, %r1097;
	// end inline asm
	// begin inline asm
	shfl.sync.up.b32 %r1003, %r1004, %r1015, %r1096, %r1097;
	// end inline asm
	mov.b64 	%rd412, {%r998, %r1003};
	// begin inline asm
	shfl.sync.up.b32 %r1008, %r1009, %r1015, %r1096, %r1097;
	// end inline asm
	// begin inline asm
	shfl.sync.up.b32 %r1013, %r1014, %r1015, %r1096, %r1097;
	// end inline asm
	setp.eq.s64 	%p191, %rd411, 0;
	selp.b32 	%r1124, %r1008, 0, %p191;
	setp.lt.s32 	%p192, %r959, 2;
	selp.b64 	%rd413, 0, %rd412, %p192;
	add.s64 	%rd414, %rd413, %rd411;
	mov.b64 	{%r1019, %r1024}, %rd414;
	selp.b32 	%r1125, 0, %r1124, %p192;
	add.s32 	%r1029, %r1125, %r1009;
	mov.b32 	%r1035, 4;
	// begin inline asm
	shfl.sync.up.b32 %r1018, %r1019, %r1035, %r1096, %r1097;
	// end inline asm
	// begin inline asm
	shfl.sync.up.b32 %r1023, %r1024, %r1035, %r1096, %r1097;
	// end inline asm
	mov.b64 	%rd415, {%r1018, %r1023};
	// begin inline asm
	shfl.sync.up.b32 %r1028, %r1029, %r1035, %r1096, %r1097;
	// end inline asm
	// begin inline asm
	shfl.sync.up.b32 %r1033, %r1034, %r1035, %r1096, %r1097;
	// end inline asm
	setp.eq.s64 	%p193, %rd414, 0;
	selp.b32 	%r1126, %r1028, 0, %p193;
	setp.lt.s32 	%p194, %r959, 4;
	selp.b64 	%rd416, 0, %rd415, %p194;
	add.s64 	%rd417, %rd416, %rd414;
	mov.b64 	{%r1039, %r1044}, %rd417;
	selp.b32 	%r1127, 0, %r1126, %p194;
	add.s32 	%r1049, %r1127, %r1029;
	mov.b32 	%r1055, 8;
	// begin inline asm
	shfl.sync.up.b32 %r1038, %r1039, %r1055, %r1096, %r1097;
	// end inline asm
	// begin inline asm
	shfl.sync.up.b32 %r1043, %r1044, %r1055, %r1096, %r1097;
	// end inline asm
	mov.b64 	%rd418, {%r1038, %r1043};
	// begin inline asm
	shfl.sync.up.b32 %r1048, %r1049, %r1055, %r1096, %r1097;
	// end inline asm
	// begin inline asm
	shfl.sync.up.b32 %r1053, %r1054, %r1055, %r1096, %r1097;
	// end inline asm
	setp.eq.s64 	%p195, %rd417, 0;
	selp.b32 	%r1128, %r1048, 0, %p195;
	setp.lt.s32 	%p196, %r959, 8;
	selp.b64 	%rd419, 0, %rd418, %p196;
	add.s64 	%rd420, %rd419, %rd417;
	mov.b64 	{%r1059, %r1064}, %rd420;
	selp.b32 	%r1129, 0, %r1128, %p196;
	add.s32 	%r1069, %r1129, %r1049;
	mov.b32 	%r1075, 16;
	// begin inline asm
	shfl.sync.up.b32 %r1058, %r1059, %r1075, %r1096, %r1097;
	// end inline asm
	// begin inline asm
	shfl.sync.up.b32 %r1063, %r1064, %r1075, %r1096, %r1097;
	// end inline asm
	mov.b64 	%rd421, {%r1058, %r1063};
	// begin inline asm
	shfl.sync.up.b32 %r1068, %r1069, %r1075, %r1096, %r1097;
	// end inline asm
	// begin inline asm
	shfl.sync.up.b32 %r1073, %r1074, %r1075, %r1096, %r1097;
	// end inline asm
	setp.eq.s64 	%p197, %rd420, 0;
	selp.b32 	%r1130, %r1068, 0, %p197;
	setp.lt.s32 	%p198, %r959, 16;
	selp.b64 	%rd422, 0, %rd421, %p198;
	add.s64 	%rd117, %rd422, %rd420;
	mov.b64 	{%r1079, %r1084}, %rd117;
	selp.b32 	%r1131, 0, %r1130, %p198;
	add.s32 	%r1089, %r1131, %r1069;
	// begin inline asm
	shfl.sync.up.b32 %r1078, %r1079, %r1095, %r1096, %r1097;
	// end inline asm
	// begin inline asm
	shfl.sync.up.b32 %r1083, %r1084, %r1095, %r1096, %r1097;
	// end inline asm
	// begin inline asm
	shfl.sync.up.b32 %r1088, %r1089, %r1095, %r1096, %r1097;
	// end inline asm
	// begin inline asm
	shfl.sync.up.b32 %r1093, %r1094, %r1095, %r1096, %r1097;
	// end inline asm
	setp.ne.s32 	%p199, %r959, 31;
	@%p199 bra 	$L__BB4_184;
	shl.b32 	%r1132, %r190, 4;
	mov.u32 	%r1133, _ZN6thrust24THRUST_300001_SM_1000_NS8cuda_cub4core6detail5shmemE;
	add.s32 	%r1134, %r1133, %r1132;
	st.shared.u64 	[%r1134], %rd117;
	st.shared.u32 	[%r1134+8], %r1089;
$L__BB4_184:
	mov.b64 	%rd423, {%r1078, %r1083};
	bar.sync 	0;
	ld.shared.u64 	%rd424, [_ZN6thrust24THRUST_300001_SM_1000_NS8cuda_cub4core6detail5shmemE];
	ld.shared.u32 	%r1135, [_ZN6thrust24THRUST_300001_SM_1000_NS8cuda_cub4core6detail5shmemE+8];
	ld.shared.u64 	%rd425, [_ZN6thrust24THRUST_300001_SM_1000_NS8cuda_cub4core6detail5shmemE+16];
	ld.shared.u32 	%r1136, [_ZN6thrust24THRUST_300001_SM_1000_NS8cuda_cub4core6detail5shmemE+24];
	add.s64 	%rd426, %rd425, %rd424;
	setp.eq.s64 	%p200, %rd425, 0;
	selp.b32 	%r1137, %r1135, 0, %p200;
	add.s32 	%r1138, %r1137, %r1136;
	setp.eq.s32 	%p201, %r190, 2;
	selp.b64 	%rd427, %rd426, %rd424, %p201;
	selp.b32 	%r1139, %r1138, %r1135, %p201;
	ld.shared.u64 	%rd428, [_ZN6thrust24THRUST_300001_SM_1000_NS8cuda_cub4core6detail5shmemE+32];
	ld.shared.u32 	%r1140, [_ZN6thrust24THRUST_300001_SM_1000_NS8cuda_cub4core6detail5shmemE+40];
	add.s64 	%rd429, %rd428, %rd426;
	setp.eq.s64 	%p202, %rd428, 0;
	selp.b32 	%r1141, %r1138, 0, %p202;
	add.s32 	%r1142, %r1141, %r1140;
	setp.eq.s32 	%p203, %r190, 3;
	selp.b64 	%rd430, %rd429, %rd427, %p203;
	selp.b32 	%r1143, %r1142, %r1139, %p203;
	ld.shared.u64 	%rd431, [_ZN6thrust24THRUST_300001_SM_1000_NS8cuda_cub4core6detail5shmemE+48];
	ld.shared.u32 	%r1144, [_ZN6thrust24THRUST_300001_SM_1000_NS8cuda_cub4core6detail5shmemE+56];
	add.s64 	%rd432, %rd431, %rd429;
	setp.eq.s64 	%p204, %rd431, 0;
	selp.b32 	%r1145, %r1142, 0, %p204;
	add.s32 	%r1146, %r1145, %r1144;
	setp.eq.s32 	%p205, %r190, 4;
	selp.b64 	%rd433, %rd432, %rd430, %p205;
	selp.b32 	%r1147, %r1146, %r1143, %p205;
	ld.shared.u64 	%rd434, [_ZN6thrust24THRUST_300001_SM_1000_NS8cuda_cub4core6detail5shmemE+64];
	ld.shared.u32 	%r1148, [_ZN6thrust24THRUST_300001_SM_1000_NS8cuda_cub4core6detail5shmemE+72];
	add.s64 	%rd435, %rd434, %rd432;
	setp.eq.s64 	%p206, %rd434, 0;
	selp.b32 	%r1149, %r1146, 0, %p206;
	add.s32 	%r1150, %r1149, %r1148;
	setp.eq.s32 	%p207, %r190, 5;
	selp.b64 	%rd436, %rd435, %rd433, %p207;
	selp.b32 	%r1151, %r1150, %r1147, %p207;
	ld.shared.u64 	%rd437, [_ZN6thrust24THRUST_300001_SM_1000_NS8cuda_cub4core6detail5shmemE+80];
	ld.shared.u32 	%r1152, [_ZN6thrust24THRUST_300001_SM_1000_NS8cuda_cub4core6detail5shmemE+88];
	add.s64 	%rd438, %rd437, %rd435;
	setp.eq.s64 	%p208, %rd437, 0;
	selp.b32 	%r1153, %r1150, 0, %p208;
	add.s32 	%r1154, %r1153, %r1152;
	setp.eq.s32 	%p209, %r190, 6;
	selp.b64 	%rd439, %rd438, %rd436, %p209;
	selp.b32 	%r1155, %r1154, %r1151, %p209;
	ld.shared.u64 	%rd440, [_ZN6thrust24THRUST_300001_SM_1000_NS8cuda_cub4core6detail5shmemE+96];
	ld.shared.u32 	%r1156, [_ZN6thrust24THRUST_300001_SM_1000_NS8cuda_cub4core6detail5shmemE+104];
	add.s64 	%rd441, %rd440, %rd438;
	setp.eq.s64 	%p210, %rd440, 0;
	selp.b32 	%r1157, %r1154, 0, %p210;
	add.s32 	%r1158, %r1157, %r1156;
	setp.eq.s32 	%p211, %r190, 7;
	selp.b64 	%rd442, %rd441, %rd439, %p211;
	selp.b32 	%r1159, %r1158, %r1155, %p211;
	ld.shared.u64 	%rd443, [_ZN6thrust24THRUST_300001_SM_1000_NS8cuda_cub4core6detail5shmemE+112];
	ld.shared.u32 	%r1160, [_ZN6thrust24THRUST_300001_SM_1000_NS8cuda_cub4core6detail5shmemE+120];
	add.s64 	%rd737, %rd443, %rd441;
	setp.eq.s64 	%p212, %rd443, 0;
	selp.b32 	%r1161, %r1158, 0, %p212;
	add.s32 	%r237, %r1161, %r1160;
	setp.lt.u32 	%p213, %r160, 32;
	selp.b64 	%rd444, 0, %rd442, %p213;
	selp.b32 	%r1162, 0, %r1159, %p213;
	setp.eq.s64 	%p214, %rd423, 0;
	selp.b32 	%r1163, %r1162, 0, %p214;
	add.s32 	%r1164, %r1163, %r1088;
	setp.eq.s32 	%p215, %r959, 0;
	selp.b64 	%rd445, 0, %rd423, %p215;
	add.s64 	%rd119, %rd444, %rd445;
	selp.b32 	%r238, %r1162, %r1164, %p215;
	add.s64 	%rd120, %rd119, %rd109;
	setp.eq.s64 	%p216, %rd109, 0;
	selp.b32 	%r1165, %r238, 0, %p216;
	add.s32 	%r239, %r1165, %r221;
	add.s64 	%rd121, %rd110, %rd119;
	selp.b32 	%r1166, 0, %r239, %p1;
	add.s32 	%r240, %r222, %r1166;
	add.s64 	%rd122, %rd111, %rd119;
	selp.b32 	%r1167, 0, %r240, %p2;
	add.s32 	%r241, %r223, %r1167;
	add.s64 	%rd123, %rd112, %rd119;
	selp.b32 	%r1168, 0, %r241, %p3;
	add.s32 	%r242, %r224, %r1168;
	add.s64 	%rd124, %rd113, %rd119;
	selp.b32 	%r1169, 0, %r242, %p4;
	add.s32 	%r243, %r225, %r1169;
	add.s64 	%rd125, %rd114, %rd119;
	selp.b32 	%r1170, 0, %r243, %p5;
	add.s32 	%r244, %r226, %r1170;
	add.s64 	%rd126, %rd115, %rd119;
	selp.b32 	%r1171, 0, %r244, %p6;
	add.s32 	%r245, %r227, %r1171;
	add.s64 	%rd127, %rd116, %rd119;
	selp.b32 	%r1172, 0, %r245, %p7;
	add.s32 	%r246, %r228, %r1172;
	setp.lt.s64 	%p217, %rd737, 257;
	@%p217 bra 	$L__BB4_210;
	setp.eq.s64 	%p227, %rd109, 0;
	bar.sync 	0;
	@%p227 bra 	$L__BB4_187;
	cvt.u32.u64 	%r1173, %rd119;
	shl.b32 	%r1174, %r1173, 3;
	mov.u32 	%r1175, _ZN6thrust24THRUST_300001_SM_1000_NS8cuda_cub4core6detail5shmemE;
	add.s32 	%r1176, %r1175, %r1174;
	st.shared.v2.u32 	[%r1176], {%r2046, %r238};
$L__BB4_187:
	not.pred 	%p228, %p1;
	@%p228 bra 	$L__BB4_189;
	cvt.u32.u64 	%r1177, %rd120;
	shl.b32 	%r1178, %r1177, 3;
	mov.u32 	%r1179, _ZN6thrust24THRUST_300001_SM_1000_NS8cuda_cub4core6detail5shmemE;
	add.s32 	%r1180, %r1179, %r1178;
	st.shared.v2.u32 	[%r1180], {%r193, %r239};
$L__BB4_189:
	not.pred 	%p229, %p2;
	@%p229 bra 	$L__BB4_191;
	cvt.u32.u64 	%r1181, %rd121;
	shl.b32 	%r1182, %r1181, 3;
	mov.u32 	%r1183, _ZN6thrust24THRUST_300001_SM_1000_NS8cuda_cub4core6detail5shmemE;
	add.s32 	%r1184, %r1183, %r1182;
	st.shared.v2.u32 	[%r1184], {%r194, %r240};
$L__BB4_191:
	not.pred 	%p230, %p3;
	@%p230 bra 	$L__BB4_193;
	cvt.u32.u64 	%r1185, %rd122;
	shl.b32 	%r1186, %r1185, 3;
	mov.u32 	%r1187, _ZN6thrust24THRUST_300001_SM_1000_NS8cuda_cub4core6detail5shmemE;
	add.s32 	%r1188, %r1187, %r1186;
	st.shared.v2.u32 	[%r1188], {%r195, %r241};
$L__BB4_193:
	not.pred 	%p231, %p4;
	@%p231 bra 	$L__BB4_195;
	cvt.u32.u64 	%r1189, %rd123;
	shl.b32 	%r1190, %r1189, 3;
	mov.u32 	%r1191, _ZN6thrust24THRUST_300001_SM_1000_NS8cuda_cub4core6detail5shmemE;
	add.s32 	%r1192, %r1191, %r1190;
	st.shared.v2.u32 	[%r1192], {%r196, %r242};
$L__BB4_195:
	not.pred 	%p232, %p5;
	@%p232 bra 	$L__BB4_197;
	cvt.u32.u64 	%r1193, %rd124;
	shl.b32 	%r1194, %r1193, 3;
	mov.u32 	%r1195, _ZN6thrust24THRUST_300001_SM_1000_NS8cuda_cub4core6detail5shmemE;
	add.s32 	%r1196, %r1195, %r1194;
	st.shared.v2.u32 	[%r1196], {%r197, %r243};
$L__BB4_197:
	not.pred 	%p233, %p6;
	@%p233 bra 	$L__BB4_199;
	cvt.u32.u64 	%r1197, %rd125;
	shl.b32 	%r1198, %r1197, 3;
	mov.u32 	%r1199, _ZN6thrust24THRUST_300001_SM_1000_NS8cuda_cub4core6detail5shmemE;
	add.s32 	%r1200, %r1199, %r1198;
	st.shared.v2.u32 	[%r1200], {%r198, %r244};
$L__BB4_199:
	not.pred 	%p234, %p7;
	@%p234 bra 	$L__BB4_201;
	cvt.u32.u64 	%r1201, %rd126;
	shl.b32 	%r1202, %r1201, 3;
	mov.u32 	%r1203, _ZN6thrust24THRUST_300001_SM_1000_NS8cuda_cub4core6detail5shmemE;
	add.s32 	%r1204, %r1203, %r1202;
	st.shared.v2.u32 	[%r1204], {%r199, %r245};
$L__BB4_201:
	not.pred 	%p235, %p8;
	@%p235 bra 	$L__BB4_203;
	cvt.u32.u64 	%r1205, %rd127;
	shl.b32 	%r1206, %r1205, 3;
	mov.u32 	%r1207, _ZN6thrust24THRUST_300001_SM_1000_NS8cuda_cub4core6detail5shmemE;
	add.s32 	%r1208, %r1207, %r1206;
	st.shared.v2.u32 	[%r1208], {%r200, %r246};
$L__BB4_203:
	bar.sync 	0;
	cvt.u64.u32 	%rd736, %r160;
	setp.le.u64 	%p236, %rd737, %rd736;
	@%p236 bra 	$L__BB4_228;
	not.b64 	%rd464, %rd736;
	add.s64 	%rd129, %rd737, %rd464;
	shr.u64 	%rd465, %rd129, 8;
	add.s64 	%rd466, %rd465, 1;
	and.b64  	%rd733, %rd466, 3;
	and.b64  	%rd467, %rd129, 768;
	setp.eq.s64 	%p237, %rd467, 768;
	@%p237 bra 	$L__BB4_207;
	shl.b64 	%rd468, %rd736, 2;
	add.s64 	%rd734, %rd5, %rd468;
	shl.b32 	%r1209, %r160, 3;
	mov.u32 	%r1210, _ZN6thrust24THRUST_300001_SM_1000_NS8cuda_cub4core6detail5shmemE;
	add.s32 	%r1211, %r1209, %r1210;
	add.s32 	%r2047, %r1211, 4;
	shl.b64 	%rd469, %rd733, 8;
	add.s64 	%rd736, %rd469, %rd736;
$L__BB4_206:
	.pragma "nounroll";
	ld.shared.u32 	%r1212, [%r2047];
	st.global.u32 	[%rd734], %r1212;
	add.s64 	%rd734, %rd734, 1024;
	add.s32 	%r2047, %r2047, 2048;
	add.s64 	%rd733, %rd733, -1;
	setp.ne.s64 	%p238, %rd733, 0;
	@%p238 bra 	$L__BB4_206;
$L__BB4_207:
	setp.lt.u64 	%p239, %rd129, 768;
	@%p239 bra 	$L__BB4_228;
	mov.u32 	%r1215, _ZN6thrust24THRUST_300001_SM_1000_NS8cuda_cub4core6detail5shmemE;
$L__BB4_209:
	cvt.u32.u64 	%r1213, %rd736;
	shl.b32 	%r1214, %r1213, 3;
	add.s32 	%r1216, %r1215, %r1214;
	ld.shared.u32 	%r1217, [%r1216+4];
	shl.b64 	%rd470, %rd736, 2;
	add.s64 	%rd471, %rd5, %rd470;
	st.global.u32 	[%rd471], %r1217;
	ld.shared.u32 	%r1218, [%r1216+2052];
	and.b64  	%rd472, %rd470, 17179869180;
	add.s64 	%rd473, %rd5, %rd472;
	st.global.u32 	[%rd473+1024], %r1218;
	ld.shared.u32 	%r1219, [%r1216+4100];
	st.global.u32 	[%rd473+2048], %r1219;
	ld.shared.u32 	%r1220, [%r1216+6148];
	st.global.u32 	[%rd473+3072], %r1220;
	add.s64 	%rd474, %rd736, 1024;
	and.b64  	%rd736, %rd474, 4294967295;
	setp.gt.u64 	%p240, %rd737, %rd736;
	@%p240 bra 	$L__BB4_209;
	bra.uni 	$L__BB4_228;
$L__BB4_210:
	setp.eq.s64 	%p218, %rd109, 0;
	@%p218 bra 	$L__BB4_212;
	shl.b64 	%rd446, %rd119, 2;
	add.s64 	%rd447, %rd5, %rd446;
	st.global.u32 	[%rd447], %r238;
$L__BB4_212:
	not.pred 	%p219, %p1;
	@%p219 bra 	$L__BB4_214;
	shl.b64 	%rd448, %rd120, 2;
	add.s64 	%rd449, %rd5, %rd448;
	st.global.u32 	[%rd449], %r239;
$L__BB4_214:
	not.pred 	%p220, %p2;
	@%p220 bra 	$L__BB4_216;
	shl.b64 	%rd450, %rd121, 2;
	add.s64 	%rd451, %rd5, %rd450;
	st.global.u32 	[%rd451], %r240;
$L__BB4_216:
	not.pred 	%p221, %p3;
	@%p221 bra 	$L__BB4_218;
	shl.b64 	%rd452, %rd122, 2;
	add.s64 	%rd453, %rd5, %rd452;
	st.global.u32 	[%rd453], %r241;
$L__BB4_218:
	not.pred 	%p222, %p4;
	@%p222 bra 	$L__BB4_220;
	shl.b64 	%rd454, %rd123, 2;
	add.s64 	%rd455, %rd5, %rd454;
	st.global.u32 	[%rd455], %r242;
$L__BB4_220:
	not.pred 	%p223, %p5;
	@%p223 bra 	$L__BB4_222;
	shl.b64 	%rd456, %rd124, 2;
	add.s64 	%rd457, %rd5, %rd456;
	st.global.u32 	[%rd457], %r243;
$L__BB4_222:
	not.pred 	%p224, %p6;
	@%p224 bra 	$L__BB4_224;
	shl.b64 	%rd458, %rd125, 2;
	add.s64 	%rd459, %rd5, %rd458;
	st.global.u32 	[%rd459], %r244;
$L__BB4_224:
	not.pred 	%p225, %p7;
	@%p225 bra 	$L__BB4_226;
	shl.b64 	%rd460, %rd126, 2;
	add.s64 	%rd461, %rd5, %rd460;
	st.global.u32 	[%rd461], %r245;
$L__BB4_226:
	not.pred 	%p226, %p8;
	@%p226 bra 	$L__BB4_228;
	shl.b64 	%rd462, %rd127, 2;
	add.s64 	%rd463, %rd5, %rd462;
	st.global.u32 	[%rd463], %r246;
$L__BB4_228:
	setp.ne.s32 	%p241, %r160, 255;
	@%p241 bra 	$L__BB4_362;
	setp.ne.s64 	%p242, %rd7, 2304;
	@%p242 bra 	$L__BB4_231;
	shl.b64 	%rd475, %rd737, 2;
	add.s64 	%rd476, %rd5, %rd475;
	st.global.u32 	[%rd476], %r237;
	add.s64 	%rd737, %rd737, 1;
$L__BB4_231:
	st.global.u64 	[%rd1], %rd737;
	bra.uni 	$L__BB4_362;
$L__BB4_232:
	cvt.u32.u64 	%r250, %rd7;
	shl.b64 	%rd211, %rd6, 2;
	add.s64 	%rd210, %rd3, %rd211;
	// begin inline asm
	ld.global.nc.u32 %r2056, [%rd210];
	// end inline asm
	mov.u32 	%r252, %tid.x;
	and.b32  	%r416, %r252, 31;
	and.b32  	%r417, %r252, 992;
	mul.lo.s32 	%r418, %r417, 9;
	or.b32  	%r253, %r418, %r416;
	setp.ge.u32 	%p21, %r253, %r250;
	shl.b32 	%r254, %r253, 2;
	cvt.u64.u32 	%rd212, %r254;
	add.s64 	%rd143, %rd210, %rd212;
	mov.u32 	%r2048, %r2056;
	@%p21 bra 	$L__BB4_234;
	// begin inline asm
	ld.global.nc.u32 %r2048, [%rd143];
	// end inline asm
$L__BB4_234:
	add.s32 	%r257, %r253, 32;
	setp.ge.u32 	%p22, %r257, %r250;
	mov.u32 	%r2049, %r2056;
	@%p22 bra 	$L__BB4_236;
	add.s64 	%rd214, %rd143, 128;
	// begin inline asm
	ld.global.nc.u32 %r2049, [%rd214];
	// end inline asm
$L__BB4_236:
	add.s32 	%r260, %r253, 64;
	setp.ge.u32 	%p23, %r260, %r250;
	mov.u32 	%r2050, %r2056;
	@%p23 bra 	$L__BB4_238;
	add.s64 	%rd215, %rd143, 256;
	// begin inline asm
	ld.global.nc.u32 %r2050, [%rd215];
	// end inline asm
$L__BB4_238:
	add.s32 	%r263, %r253, 96;
	setp.ge.u32 	%p24, %r263, %r250;
	mov.u32 	%r2051, %r2056;
	@%p24 bra 	$L__BB4_240;
	add.s64 	%rd216, %rd143, 384;
	// begin inline asm
	ld.global.nc.u32 %r2051, [%rd216];
	// end inline asm
$L__BB4_240:
	add.s32 	%r266, %r253, 128;
	setp.ge.u32 	%p25, %r266, %r250;
	mov.u32 	%r2052, %r2056;
	@%p25 bra 	$L__BB4_242;
	add.s64 	%rd217, %rd143, 512;
	// begin inline asm
	ld.global.nc.u32 %r2052, [%rd217];
	// end inline asm
$L__BB4_242:
	add.s32 	%r269, %r253, 160;
	setp.ge.u32 	%p26, %r269, %r250;
	mov.u32 	%r2053, %r2056;
	@%p26 bra 	$L__BB4_244;
	add.s64 	%rd218, %rd143, 640;
	// begin inline asm
	ld.global.nc.u32 %r2053, [%rd218];
	// end inline asm
$L__BB4_244:
	add.s32 	%r272, %r253, 192;
	setp.ge.u32 	%p27, %r272, %r250;
	mov.u32 	%r2054, %r2056;
	@%p27 bra 	$L__BB4_246;
	add.s64 	%rd219, %rd143, 768;
	// begin inline asm
	ld.global.nc.u32 %r2054, [%rd219];
	// end inline asm
$L__BB4_246:
	add.s32 	%r275, %r253, 224;
	setp.ge.u32 	%p28, %r275, %r250;
	mov.u32 	%r2055, %r2056;
	@%p28 bra 	$L__BB4_248;
	add.s64 	%rd220, %rd143, 896;
	// begin inline asm
	ld.global.nc.u32 %r2055, [%rd220];
	// end inline asm
$L__BB4_248:
	add.s32 	%r278, %r253, 256;
	setp.ge.u32 	%p29, %r278, %r250;
	@%p29 bra 	$L__BB4_250;
	add.s64 	%rd221, %rd143, 1024;
	// begin inline asm
	ld.global.nc.u32 %r2056, [%rd221];
	// end inline asm
$L__BB4_250:
	// begin inline asm
	mov.u32 %r428, %laneid;
	// end inline asm
	shr.u32 	%r282, %r252, 5;
	mad.lo.s32 	%r430, %r282, 288, %r428;
	shl.b32 	%r431, %r430, 2;
	mov.u32 	%r432, _ZN6thrust24THRUST_300001_SM_1000_NS8cuda_cub4core6detail5shmemE;
	add.s32 	%r283, %r432, %r431;
	st.shared.u32 	[%r283], %r2048;
	st.shared.u32 	[%r283+128], %r2049;
	st.shared.u32 	[%r283+256], %r2050;
	st.shared.u32 	[%r283+384], %r2051;
	st.shared.u32 	[%r283+512], %r2052;
	st.shared.u32 	[%r283+640], %r2053;
	st.shared.u32 	[%r283+768], %r2054;
	st.shared.u32 	[%r283+896], %r2055;
	st.shared.u32 	[%r283+1024], %r2056;
	bar.warp.sync 	-1;
	shl.b32 	%r433, %r428, 5;
	add.s32 	%r284, %r283, %r433;
	ld.shared.u32 	%r285, [%r284];
	ld.shared.u32 	%r286, [%r284+4];
	ld.shared.u32 	%r287, [%r284+8];
	ld.shared.u32 	%r288, [%r284+12];
	ld.shared.u32 	%r289, [%r284+16];
	ld.shared.u32 	%r290, [%r284+20];
	ld.shared.u32 	%r291, [%r284+24];
	ld.shared.u32 	%r292, [%r284+28];
	ld.shared.u32 	%r293, [%r284+32];
	setp.ne.s32 	%p30, %r252, 0;
	mov.b32 	%r2067, 0;
	@%p30 bra 	$L__BB4_252;
	add.s64 	%rd222, %rd210, -4;
	// begin inline asm
	ld.global.nc.u32 %r2067, [%rd222];
	// end inline asm
$L__BB4_252:
	setp.ge.u32 	%p31, %r253, %r250;
	bar.sync 	0;
	add.s64 	%rd223, %rd4, %rd211;
	// begin inline asm
	ld.global.nc.u32 %r2066, [%rd223];
	// end inline asm
	add.s64 	%rd144, %rd223, %rd212;
	mov.u32 	%r2058, %r2066;
	@%p31 bra 	$L__BB4_254;
	// begin inline asm
	ld.global.nc.u32 %r2058, [%rd144];
	// end inline asm
$L__BB4_254:
	setp.ge.u32 	%p32, %r257, %r250;
	mov.u32 	%r2059, %r2066;
	@%p32 bra 	$L__BB4_256;
	add.s64 	%rd227, %rd144, 128;
	// begin inline asm
	ld.global.nc.u32 %r2059, [%rd227];
	// end inline asm
$L__BB4_256:
	setp.ge.u32 	%p33, %r260, %r250;
	mov.u32 	%r2060, %r2066;
	@%p33 bra 	$L__BB4_258;
	add.s64 	%rd228, %rd144, 256;
	// begin inline asm
	ld.global.nc.u32 %r2060, [%rd228];
	// end inline asm
$L__BB4_258:
	setp.ge.u32 	%p34, %r263, %r250;
	mov.u32 	%r2061, %r2066;
	@%p34 bra 	$L__BB4_260;
	add.s64 	%rd229, %rd144, 384;
	// begin inline asm
	ld.global.nc.u32 %r2061, [%rd229];
	// end inline asm
$L__BB4_260:
	setp.ge.u32 	%p35, %r266, %r250;
	mov.u32 	%r2062, %r2066;
	@%p35 bra 	$L__BB4_262;
	add.s64 	%rd230, %rd144, 512;
	// begin inline asm
	ld.global.nc.u32 %r2062, [%rd230];
	// end inline asm
$L__BB4_262:
	setp.ge.u32 	%p36, %r269, %r250;
	mov.u32 	%r2063, %r2066;
	@%p36 bra 	$L__BB4_264;
	add.s64 	%rd231, %rd144, 640;
	// begin inline asm
	ld.global.nc.u32 %r2063, [%rd231];
	// end inline asm
$L__BB4_264:
	setp.ge.u32 	%p37, %r272, %r250;
	mov.u32 	%r2064, %r2066;
	@%p37 bra 	$L__BB4_266;
	add.s64 	%rd232, %rd144, 768;
	// begin inline asm
	ld.global.nc.u32 %r2064, [%rd232];
	// end inline asm
$L__BB4_266:
	setp.ge.u32 	%p38, %r275, %r250;
	mov.u32 	%r2065, %r2066;
	@%p38 bra 	$L__BB4_268;
	add.s64 	%rd233, %rd144, 896;
	// begin inline asm
	ld.global.nc.u32 %r2065, [%rd233];
	// end inline asm
$L__BB4_268:
	setp.ge.u32 	%p39, %r278, %r250;
	@%p39 bra 	$L__BB4_270;
	add.s64 	%rd234, %rd144, 1024;
	// begin inline asm
	ld.global.nc.u32 %r2066, [%rd234];
	// end inline asm
$L__BB4_270:
	setp.eq.s32 	%p40, %r252, 0;
	st.shared.u32 	[%r283], %r2058;
	st.shared.u32 	[%r283+128], %r2059;
	st.shared.u32 	[%r283+256], %r2060;
	st.shared.u32 	[%r283+384], %r2061;
	st.shared.u32 	[%r283+512], %r2062;
	st.shared.u32 	[%r283+640], %r2063;
	st.shared.u32 	[%r283+768], %r2064;
	st.shared.u32 	[%r283+896], %r2065;
	st.shared.u32 	[%r283+1024], %r2066;
	bar.warp.sync 	-1;
	ld.shared.u32 	%r315, [%r284];
	ld.shared.u32 	%r316, [%r284+4];
	ld.shared.u32 	%r317, [%r284+8];
	ld.shared.u32 	%r318, [%r284+12];
	ld.shared.u32 	%r319, [%r284+16];
	ld.shared.u32 	%r320, [%r284+20];
	ld.shared.u32 	%r321, [%r284+24];
	ld.shared.u32 	%r322, [%r284+28];
	ld.shared.u32 	%r323, [%r284+32];
	bar.sync 	0;
	shl.b32 	%r445, %r252, 2;
	add.s32 	%r447, %r432, %r445;
	add.s32 	%r324, %r447, 1240;
	st.shared.u32 	[%r447+1240], %r293;
	bar.sync 	0;
	@%p40 bra 	$L__BB4_272;
	ld.shared.u32 	%r2067, [%r324+-4];
$L__BB4_272:
	setp.ne.s32 	%p41, %r2067, %r285;
	setp.ne.s32 	%p42, %r285, %r286;
	setp.ne.s32 	%p43, %r286, %r287;
	setp.ne.s32 	%p44, %r287, %r288;
	setp.ne.s32 	%p45, %r288, %r289;
	setp.ne.s32 	%p46, %r289, %r290;
	setp.ne.s32 	%p47, %r290, %r291;
	setp.ne.s32 	%p48, %r291, %r292;
	setp.ne.s32 	%p49, %r292, %r293;
	mul.lo.s32 	%r568, %r252, 9;
	cvt.u64.u32 	%rd235, %r568;
	setp.eq.s64 	%p50, %rd7, %rd235;
	or.pred  	%p9, %p50, %p41;
	selp.u64 	%rd236, 1, 0, %p9;
	add.s32 	%r569, %r568, 1;
	cvt.u64.u32 	%rd237, %r569;
	setp.eq.s64 	%p51, %rd7, %rd237;
	or.pred  	%p10, %p51, %p42;
	selp.u64 	%rd238, 1, 0, %p10;
	add.s32 	%r570, %r568, 2;
	cvt.u64.u32 	%rd239, %r570;
	setp.eq.s64 	%p52, %rd7, %rd239;
	or.pred  	%p11, %p52, %p43;
	selp.u64 	%rd240, 1, 0, %p11;
	add.s32 	%r571, %r568, 3;
	cvt.u64.u32 	%rd241, %r571;
	setp.eq.s64 	%p53, %rd7, %rd241;
	or.pred  	%p12, %p53, %p44;
	selp.u64 	%rd242, 1, 0, %p12;
	add.s32 	%r572, %r568, 4;
	cvt.u64.u32 	%rd243, %r572;
	setp.eq.s64 	%p54, %rd7, %rd243;
	or.pred  	%p13, %p54, %p45;
	selp.u64 	%rd244, 1, 0, %p13;
	add.s32 	%r573, %r568, 5;
	cvt.u64.u32 	%rd245, %r573;
	setp.eq.s64 	%p55, %rd7, %rd245;
	or.pred  	%p14, %p55, %p46;
	selp.u64 	%rd246, 1, 0, %p14;
	add.s32 	%r574, %r568, 6;
	cvt.u64.u32 	%rd247, %r574;
	setp.eq.s64 	%p56, %rd7, %rd247;
	or.pred  	%p15, %p56, %p47;
	selp.u64 	%rd248, 1, 0, %p15;
	add.s32 	%r575, %r568, 7;
	cvt.u64.u32 	%rd249, %r575;
	setp.eq.s64 	%p57, %rd7, %rd249;
	or.pred  	%p16, %p57, %p48;
	selp.u64 	%rd250, 1, 0, %p16;
	add.s32 	%r576, %r568, 8;
	cvt.u64.u32 	%rd251, %r576;
	setp.eq.s64 	%p58, %rd7, %rd251;
	or.pred  	%p17, %p58, %p49;
	selp.u64 	%rd252, 1, 0, %p17;
	add.s64 	%rd253, %rd238, %rd236;
	selp.b32 	%r577, 0, %r315, %p10;
	add.s32 	%r578, %r316, %r577;
	add.s64 	%rd254, %rd253, %rd240;
	selp.b32 	%r579, 0, %r578, %p11;
	add.s32 	%r580, %r317, %r579;
	add.s64 	%rd145, %rd254, %rd242;
	selp.b32 	%r581, 0, %r580, %p12;
	add.s32 	%r582, %r318, %r581;
	add.s64 	%rd255, %rd145, %rd244;
	selp.b32 	%r583, 0, %r582, %p13;
	add.s32 	%r584, %r319, %r583;
	add.s64 	%rd256, %rd255, %rd246;
	selp.b32 	%r585, 0, %r584, %p14;
	add.s32 	%r586, %r320, %r585;
	add.s64 	%rd257, %rd256, %rd248;
	selp.b32 	%r587, 0, %r586, %p15;
	add.s32 	%r588, %r321, %r587;
	add.s64 	%rd146, %rd257, %rd250;
	selp.b32 	%r589, 0, %r588, %p16;
	add.s32 	%r590, %r322, %r589;
	add.s64 	%rd258, %rd146, %rd252;
	mov.b64 	{%r449, %r454}, %rd258;
	selp.b32 	%r591, 0, %r590, %p17;
	add.s32 	%r459, %r323, %r591;
	mov.b32 	%r565, 1;
	mov.b32 	%r566, 0;
	mov.b32 	%r567, -1;
	// begin inline asm
	shfl.sync.up.b32 %r448, %r449, %r565, %r566, %r567;
	// end inline asm
	// begin inline asm
	shfl.sync.up.b32 %r453, %r454, %r565, %r566, %r567;
	// end inline asm
	mov.b64 	%rd259, {%r448, %r453};
	// begin inline asm
	shfl.sync.up.b32 %r458, %r459, %r565, %r566, %r567;
	// end inline asm
	// begin inline asm
	shfl.sync.up.b32 %r463, %r464, %r565, %r566, %r567;
	// end inline asm
	setp.eq.s64 	%p59, %rd258, 0;
	selp.b32 	%r592, %r458, 0, %p59;
	setp.lt.s32 	%p60, %r428, 1;
	selp.b64 	%rd260, 0, %rd259, %p60;
	add.s64 	%rd261, %rd260, %rd258;
	mov.b64 	{%r469, %r474}, %rd261;
	selp.b32 	%r593, 0, %r592, %p60;
	add.s32 	%r479, %r593, %r459;
	mov.b32 	%r485, 2;
	// begin inline asm
	shfl.sync.up.b32 %r468, %r469, %r485, %r566, %r567;
	// end inline asm
	// begin inline asm
	shfl.sync.up.b32 %r473, %r474, %r485, %r566, %r567;
	// end inline asm
	mov.b64 	%rd262, {%r468, %r473};
	// begin inline asm
	shfl.sync.up.b32 %r478, %r479, %r485, %r566, %r567;
	// end inline asm
	// begin inline asm
	shfl.sync.up.b32 %r483, %r484, %r485, %r566, %r567;
	// end inline asm
	setp.eq.s64 	%p61, %rd261, 0;
	selp.b32 	%r594, %r478, 0, %p61;
	setp.lt.s32 	%p62, %r428, 2;
	selp.b64 	%rd263, 0, %rd262, %p62;
	add.s64 	%rd264, %rd263, %rd261;
	mov.b64 	{%r489, %r494}, %rd264;
	selp.b32 	%r595, 0, %r594, %p62;
	add.s32 	%r499, %r595, %r479;
	mov.b32 	%r505, 4;
	// begin inline asm
	shfl.sync.up.b32 %r488, %r489, %r505, %r566, %r567;
	// end inline asm
	// begin inline asm
	shfl.sync.up.b32 %r493, %r494, %r505, %r566, %r567;
	// end inline asm
	mov.b64 	%rd265, {%r488, %r493};
	// begin inline asm
	shfl.sync.up.b32 %r498, %r499, %r505, %r566, %r567;
	// end inline asm
	// begin inline asm
	shfl.sync.up.b32 %r503, %r504, %r505, %r566, %r567;
	// end inline asm
	setp.eq.s64 	%p63, %rd264, 0;
	selp.b32 	%r596, %r498, 0, %p63;
	setp.lt.s32 	%p64, %r428, 4;
	selp.b64 	%rd266, 0, %rd265, %p64;
	add.s64 	%rd267, %rd266, %rd264;
	mov.b64 	{%r509, %r514}, %rd267;
	selp.b32 	%r597, 0, %r596, %p64;
	add.s32 	%r519, %r597, %r499;
	mov.b32 	%r525, 8;
	// begin inline asm
	shfl.sync.up.b32 %r508, %r509, %r525, %r566, %r567;
	// end inline asm
	// begin inline asm
	shfl.sync.up.b32 %r513, %r514, %r525, %r566, %r567;
	// end inline asm
	mov.b64 	%rd268, {%r508, %r513};
	// begin inline asm
	shfl.sync.up.b32 %r518, %r519, %r525, %r566, %r567;
	// end inline asm
	// begin inline asm
	shfl.sync.up.b32 %r523, %r524, %r525, %r566, %r567;
	// end inline asm
	setp.eq.s64 	%p65, %rd267, 0;
	selp.b32 	%r598, %r518, 0, %p65;
	setp.lt.s32 	%p66, %r428, 8;
	selp.b64 	%rd269, 0, %rd268, %p66;
	add.s64 	%rd270, %rd269, %rd267;
	mov.b64 	{%r529, %r534}, %rd270;
	selp.b32 	%r599, 0, %r598, %p66;
	add.s32 	%r539, %r599, %r519;
	mov.b32 	%r545, 16;
	// begin inline asm
	shfl.sync.up.b32 %r528, %r529, %r545, %r566, %r567;
	// end inline asm
	// begin inline asm
	shfl.sync.up.b32 %r533, %r534, %r545, %r566, %r567;
	// end inline asm
	mov.b64 	%rd271, {%r528, %r533};
	// begin inline asm
	shfl.sync.up.b32 %r538, %r539, %r545, %r566, %r567;
	// end inline asm
	// begin inline asm
	shfl.sync.up.b32 %r543, %r544, %r545, %r566, %r567;
	// end inline asm
	setp.eq.s64 	%p67, %rd270, 0;
	selp.b32 	%r600, %r538, 0, %p67;
	setp.lt.s32 	%p68, %r428, 16;
	selp.b64 	%rd272, 0, %rd271, %p68;
	add.s64 	%rd147, %rd272, %rd270;
	mov.b64 	{%r549, %r554}, %rd147;
	selp.b32 	%r601, 0, %r600, %p68;
	add.s32 	%r559, %r601, %r539;
	// begin inline asm
	shfl.sync.up.b32 %r548, %r549, %r565, %r566, %r567;
	// end inline asm
	// begin inline asm
	shfl.sync.up.b32 %r553, %r554, %r565, %r566, %r567;
	// end inline asm
	mov.b64 	%rd749, {%r548, %r553};
	// begin inline asm
	shfl.sync.up.b32 %r2081, %r559, %r565, %r566, %r567;
	// end inline asm
	// begin inline asm
	shfl.sync.up.b32 %r563, %r564, %r565, %r566, %r567;
	// end inline asm
	setp.ne.s32 	%p69, %r428, 31;
	@%p69 bra 	$L__BB4_274;
	shl.b32 	%r602, %r282, 4;
	mov.u32 	%r603, _ZN6thrust24THRUST_300001_SM_1000_NS8cuda_cub4core6detail5shmemE;
	add.s32 	%r604, %r603, %r602;
	st.shared.u64 	[%r604], %rd147;
	st.shared.u32 	[%r604+8], %r559;
$L__BB4_274:
	bar.sync 	0;
	ld.shared.u64 	%rd273, [_ZN6thrust24THRUST_300001_SM_1000_NS8cuda_cub4core6detail5shmemE];
	ld.shared.u32 	%r605, [_ZN6thrust24THRUST_300001_SM_1000_NS8cuda_cub4core6detail5shmemE+8];
	ld.shared.u64 	%rd274, [_ZN6thrust24THRUST_300001_SM_1000_NS8cuda_cub4core6detail5shmemE+16];
	ld.shared.u32 	%r606, [_ZN6thrust24THRUST_300001_SM_1000_NS8cuda_cub4core6detail5shmemE+24];
	add.s64 	%rd275, %rd274, %rd273;
	setp.eq.s64 	%p70, %rd274, 0;
	selp.b32 	%r607, %r605, 0, %p70;
	add.s32 	%r608, %r607, %r606;
	setp.eq.s32 	%p71, %r282, 2;
	selp.b64 	%rd276, %rd275, %rd273, %p71;
	selp.b32 	%r609, %r608, %r605, %p71;
	ld.shared.u64 	%rd277, [_ZN6thrust24THRUST_300001_SM_1000_NS8cuda_cub4core6detail5shmemE+32];
	ld.shared.u32 	%r610, [_ZN6thrust24THRUST_300001_SM_1000_NS8cuda_cub4core6detail5shmemE+40];
	add.s64 	%rd278, %rd277, %rd275;
	setp.eq.s64 	%p72, %rd277, 0;
	selp.b32 	%r611, %r608, 0, %p72;
	add.s32 	%r612, %r611, %r610;
	setp.eq.s32 	%p73, %r282, 3;
	selp.b64 	%rd279, %rd278, %rd276, %p73;
	selp.b32 	%r613, %r612, %r609, %p73;
	ld.shared.u64 	%rd280, [_ZN6thrust24THRUST_300001_SM_1000_NS8cuda_cub4core6detail5shmemE+48];
	ld.shared.u32 	%r614, [_ZN6thrust24THRUST_300001_SM_1000_NS8cuda_cub4core6detail5shmemE+56];
	add.s64 	%rd281, %rd280, %rd278;
	setp.eq.s64 	%p74, %rd280, 0;
	selp.b32 	%r615, %r612, 0, %p74;
	add.s32 	%r616, %r615, %r614;
	setp.eq.s32 	%p75, %r282, 4;
	selp.b64 	%rd282, %rd281, %rd279, %p75;
	selp.b32 	%r617, %r616, %r613, %p75;
	ld.shared.u64 	%rd283, [_ZN6thrust24THRUST_300001_SM_1000_NS8cuda_cub4core6detail5shmemE+64];
	ld.shared.u32 	%r618, [_ZN6thrust24THRUST_300001_SM_1000_NS8cuda_cub4core6detail5shmemE+72];
	add.s64 	%rd284, %rd283, %rd281;
	setp.eq.s64 	%p76, %rd283, 0;
	selp.b32 	%r619, %r616, 0, %p76;
	add.s32 	%r620, %r619, %r618;
	setp.eq.s32 	%p77, %r282, 5;
	selp.b64 	%rd285, %rd284, %rd282, %p77;
	selp.b32 	%r621, %r620, %r617, %p77;
	ld.shared.u64 	%rd286, [_ZN6thrust24THRUST_300001_SM_1000_NS8cuda_cub4core6detail5shmemE+80];
	ld.shared.u32 	%r622, [_ZN6thrust24THRUST_300001_SM_1000_NS8cuda_cub4core6detail5shmemE+88];
	add.s64 	%rd287, %rd286, %rd284;
	setp.eq.s64 	%p78, %rd286, 0;
	selp.b32 	%r623, %r620, 0, %p78;
	add.s32 	%r624, %r623, %r622;
	setp.eq.s32 	%p79, %r282, 6;
	selp.b64 	%rd288, %rd287, %rd285, %p79;
	selp.b32 	%r625, %r624, %r621, %p79;
	ld.shared.u64 	%rd289, [_ZN6thrust24THRUST_300001_SM_1000_NS8cuda_cub4core6detail5shmemE+96];
	ld.shared.u32 	%r626, [_ZN6thrust24THRUST_300001_SM_1000_NS8cuda_cub4core6detail5shmemE+104];
	add.s64 	%rd290, %rd289, %rd287;
	setp.eq.s64 	%p80, %rd289, 0;
	selp.b32 	%r627, %r624, 0, %p80;
	add.s32 	%r628, %r627, %r626;
	setp.eq.s32 	%p81, %r282, 7;
	selp.b64 	%rd149, %rd290, %rd288, %p81;
	selp.b32 	%r329, %r628, %r625, %p81;
	ld.shared.u64 	%rd291, [_ZN6thrust24THRUST_300001_SM_1000_NS8cuda_cub4core6detail5shmemE+112];
	ld.shared.u32 	%r629, [_ZN6thrust24THRUST_300001_SM_1000_NS8cuda_cub4core6detail5shmemE+120];
	add.s64 	%rd150, %rd291, %rd290;
	setp.eq.s64 	%p82, %rd291, 0;
	selp.b32 	%r630, %r628, 0, %p82;
	add.s32 	%r330, %r630, %r629;
	setp.lt.u32 	%p83, %r252, 32;
	@%p83 bra 	$L__BB4_276;
	setp.eq.s64 	%p84, %rd749, 0;
	selp.b32 	%r631, %r329, 0, %p84;
	add.s32 	%r632, %r631, %r2081;
	setp.eq.s32 	%p85, %r428, 0;
	selp.b64 	%rd292, 0, %rd749, %p85;
	add.s64 	%rd749, %rd149, %rd292;
	selp.b32 	%r2081, %r329, %r632, %p85;
	bra.uni 	$L__BB4_312;
$L__BB4_276:
	setp.ne.s32 	%p86, %r252, 0;
	mul.wide.u32 	%rd293, %r1, 16;
	add.s64 	%rd152, %rd2, %rd293;
	@%p86 bra 	$L__BB4_278;
	st.shared.u64 	[_ZN6thrust24THRUST_300001_SM_1000_NS8cuda_cub4core6detail5shmemE+200], %rd150;
	st.shared.u32 	[_ZN6thrust24THRUST_300001_SM_1000_NS8cuda_cub4core6detail5shmemE+208], %r330;
	mov.b32 	%r633, 100;
	mov.b64 	%rd295, {%r330, %r633};
	add.s64 	%rd294, %rd152, 512;
	// begin inline asm
	st.relaxed.gpu.v2.u64 [%rd294], {%rd295, %rd150};
	// end inline asm
$L__BB4_278:
	not.b32 	%r332, %r252;
	mov.u32 	%r634, %nctaid.x;
	setp.gt.u32 	%p87, %r634, 499;
	@%p87 bra 	$L__BB4_280;
	membar.cta;
	bra.uni 	$L__BB4_281;
$L__BB4_280:
	mov.b32 	%r635, 450;
	// begin inline asm
	nanosleep.u32 %r635;
	// end inline asm
$L__BB4_281:
	mul.wide.s32 	%rd297, %r332, 16;
	add.s64 	%rd298, %rd152, %rd297;
	add.s64 	%rd153, %rd298, 512;
$L__BB4_282:
	// begin inline asm
	ld.relaxed.gpu.v2.u64 {%rd299, %rd739}, [%rd153];
	// end inline asm
	mov.b64 	{%r2069, %r2074}, %rd299;
	setp.eq.s32 	%p88, %r2074, 99;
	mov.b32 	%r636, -1;
	vote.sync.any.pred 	%p89, %p88, %r636;
	@%p89 bra 	$L__BB4_282;
	setp.eq.s32 	%p90, %r2074, 101;
	mov.b32 	%r658, -1;
	vote.sync.ballot.b32 	%r659, %p90, %r658;
	// begin inline asm
	mov.u32 %r638, %lanemask_ge;
	// end inline asm
	and.b32  	%r660, %r659, %r638;
	or.b32  	%r661, %r660, -2147483648;
	add.s32 	%r662, %r661, -1;
	not.b32 	%r663, %r661;
	and.b32  	%r664, %r663, %r662;
	popc.b32 	%r336, %r664;
	mov.b64 	{%r640, %r645}, %rd739;
	mov.b32 	%r656, 1;
	// begin inline asm
	shfl.sync.down.b32 %r639, %r640, %r656, %r336, %r658;
	// end inline asm
	// begin inline asm
	shfl.sync.down.b32 %r644, %r645, %r656, %r336, %r658;
	// end inline asm
	// begin inline asm
	shfl.sync.down.b32 %r649, %r2069, %r656, %r336, %r658;
	// end inline asm
	// begin inline asm
	shfl.sync.down.b32 %r654, %r655, %r656, %r336, %r658;
	// end inline asm
	setp.ge.s32 	%p92, %r428, %r336;
	@%p92 bra 	$L__BB4_285;
	mov.b64 	%rd302, {%r639, %r644};
	add.s64 	%rd155, %rd739, %rd302;
	setp.eq.s64 	%p93, %rd739, 0;
	selp.b32 	%r665, %r649, 0, %p93;
	add.s32 	%r2069, %r665, %r2069;
	mov.u64 	%rd739, %rd155;
$L__BB4_285:
	mov.b64 	{%r667, %r672}, %rd739;
	mov.b32 	%r683, 2;
	mov.b32 	%r685, -1;
	// begin inline asm
	shfl.sync.down.b32 %r666, %r667, %r683, %r336, %r685;
	// end inline asm
	// begin inline asm
	shfl.sync.down.b32 %r671, %r672, %r683, %r336, %r685;
	// end inline asm
	// begin inline asm
	shfl.sync.down.b32 %r676, %r2069, %r683, %r336, %r685;
	// end inline asm
	// begin inline asm
	shfl.sync.down.b32 %r681, %r682, %r683, %r336, %r685;
	// end inline asm
	add.s32 	%r345, %r428, 2;
	setp.gt.s32 	%p94, %r345, %r336;
	@%p94 bra 	$L__BB4_287;
	mov.b64 	%rd303, {%r666, %r671};
	add.s64 	%rd157, %rd739, %rd303;
	setp.eq.s64 	%p95, %rd739, 0;
	selp.b32 	%r686, %r676, 0, %p95;
	add.s32 	%r2069, %r686, %r2069;
	mov.u64 	%rd739, %rd157;
$L__BB4_287:
	mov.b64 	{%r688, %r693}, %rd739;
	mov.b32 	%r704, 4;
	mov.b32 	%r706, -1;
	// begin inline asm
	shfl.sync.down.b32 %r687, %r688, %r704, %r336, %r706;
	// end inline asm
	// begin inline asm
	shfl.sync.down.b32 %r692, %r693, %r704, %r336, %r706;
	// end inline asm
	// begin inline asm
	shfl.sync.down.b32 %r697, %r2069, %r704, %r336, %r706;
	// end inline asm
	// begin inline asm
	shfl.sync.down.b32 %r702, %r703, %r704, %r336, %r706;
	// end inline asm
	add.s32 	%r351, %r428, 4;
	setp.gt.s32 	%p96, %r351, %r336;
	@%p96 bra 	$L__BB4_289;
	mov.b64 	%rd304, {%r687, %r692};
	add.s64 	%rd159, %rd739, %rd304;
	setp.eq.s64 	%p97, %rd739, 0;
	selp.b32 	%r707, %r697, 0, %p97;
	add.s32 	%r2069, %r707, %r2069;
	mov.u64 	%rd739, %rd159;
$L__BB4_289:
	mov.b64 	{%r709, %r714}, %rd739;
	mov.b32 	%r725, 8;
	mov.b32 	%r727, -1;
	// begin inline asm
	shfl.sync.down.b32 %r708, %r709, %r725, %r336, %r727;
	// end inline asm
	// begin inline asm
	shfl.sync.down.b32 %r713, %r714, %r725, %r336, %r727;
	// end inline asm
	// begin inline asm
	shfl.sync.down.b32 %r718, %r2069, %r725, %r336, %r727;
	// end inline asm
	// begin inline asm
	shfl.sync.down.b32 %r723, %r724, %r725, %r336, %r727;
	// end inline asm
	add.s32 	%r357, %r428, 8;
	setp.gt.s32 	%p98, %r357, %r336;
	@%p98 bra 	$L__BB4_291;
	mov.b64 	%rd305, {%r708, %r713};
	add.s64 	%rd161, %rd739, %rd305;
	setp.eq.s64 	%p99, %rd739, 0;
	selp.b32 	%r728, %r718, 0, %p99;
	add.s32 	%r2069, %r728, %r2069;
	mov.u64 	%rd739, %rd161;
$L__BB4_291:
	mov.b64 	{%r730, %r735}, %rd739;
	mov.b32 	%r746, 16;
	mov.b32 	%r748, -1;
	// begin inline asm
	shfl.sync.down.b32 %r729, %r730, %r746, %r336, %r748;
	// end inline asm
	// begin inline asm
	shfl.sync.down.b32 %r734, %r735, %r746, %r336, %r748;
	// end inline asm
	// begin inline asm
	shfl.sync.down.b32 %r739, %r2069, %r746, %r336, %r748;
	// end inline asm
	// begin inline asm
	shfl.sync.down.b32 %r744, %r745, %r746, %r336, %r748;
	// end inline asm
	add.s32 	%r363, %r428, 16;
	setp.gt.s32 	%p100, %r363, %r336;
	@%p100 bra 	$L__BB4_293;
	mov.b64 	%rd306, {%r729, %r734};
	add.s64 	%rd163, %rd739, %rd306;
	setp.eq.s64 	%p101, %rd739, 0;
	selp.b32 	%r749, %r739, 0, %p101;
	add.s32 	%r2069, %r749, %r2069;
	mov.u64 	%rd739, %rd163;
$L__BB4_293:
	not.b32 	%r750, %r252;
	add.s32 	%r2075, %r1, %r750;
	add.s64 	%rd165, %rd2, 512;
$L__BB4_294:
	setp.ne.s32 	%p102, %r2074, 101;
	mov.b32 	%r751, -1;
	vote.sync.all.pred 	%p103, %p102, %r751;
	not.pred 	%p104, %p103;
	@%p104 bra 	$L__BB4_308;
	mul.wide.s32 	%rd357, %r2075, 16;
	add.s64 	%rd358, %rd165, %rd357;
	add.s64 	%rd356, %rd358, -512;
$L__BB4_296:
	// begin inline asm
	ld.relaxed.gpu.v2.u64 {%rd354, %rd745}, [%rd356];
	// end inline asm
	mov.b64 	{%r2077, %r2074}, %rd354;
	setp.eq.s32 	%p136, %r2074, 99;
	mov.b32 	%r832, -1;
	vote.sync.any.pred 	%p137, %p136, %r832;
	@%p137 bra 	$L__BB4_296;
	setp.eq.s32 	%p138, %r2074, 101;
	mov.b32 	%r853, -1;
	vote.sync.ballot.b32 	%r854, %p138, %r853;
	and.b32  	%r855, %r854, %r638;
	or.b32  	%r856, %r855, -2147483648;
	add.s32 	%r857, %r856, -1;
	not.b32 	%r858, %r856;
	and.b32  	%r859, %r858, %r857;
	popc.b32 	%r372, %r859;
	mov.b64 	{%r835, %r840}, %rd745;
	mov.b32 	%r851, 1;
	// begin inline asm
	shfl.sync.down.b32 %r834, %r835, %r851, %r372, %r853;
	// end inline asm
	// begin inline asm
	shfl.sync.down.b32 %r839, %r840, %r851, %r372, %r853;
	// end inline asm
	// begin inline asm
	shfl.sync.down.b32 %r844, %r2077, %r851, %r372, %r853;
	// end inline asm
	// begin inline asm
	shfl.sync.down.b32 %r849, %r850, %r851, %r372, %r853;
	// end inline asm
	setp.ge.s32 	%p140, %r428, %r372;
	@%p140 bra 	$L__BB4_299;
	mov.b64 	%rd359, {%r834, %r839};
	add.s64 	%rd168, %rd745, %rd359;
	setp.eq.s64 	%p141, %rd745, 0;
	selp.b32 	%r860, %r844, 0, %p141;
	add.s32 	%r2077, %r860, %r2077;
	mov.u64 	%rd745, %rd168;
$L__BB4_299:
	mov.b64 	{%r862, %r867}, %rd745;
	mov.b32 	%r878, 2;
	mov.b32 	%r880, -1;
	// begin inline asm
	shfl.sync.down.b32 %r861, %r862, %r878, %r372, %r880;
	// end inline asm
	// begin inline asm
	shfl.sync.down.b32 %r866, %r867, %r878, %r372, %r880;
	// end inline asm
	// begin inline asm
	shfl.sync.down.b32 %r871, %r2077, %r878, %r372, %r880;
	// end inline asm
	// begin inline asm
	shfl.sync.down.b32 %r876, %r877, %r878, %r372, %r880;
	// end inline asm
	setp.gt.s32 	%p142, %r345, %r372;
	@%p142 bra 	$L__BB4_301;
	mov.b64 	%rd360, {%r861, %r866};
	add.s64 	%rd170, %rd745, %rd360;
	setp.eq.s64 	%p143, %rd745, 0;
	selp.b32 	%r881, %r871, 0, %p143;
	add.s32 	%r2077, %r881, %r2077;
	mov.u64 	%rd745, %rd170;
$L__BB4_301:
	mov.b64 	{%r883, %r888}, %rd745;
	mov.b32 	%r899, 4;
	mov.b32 	%r901, -1;
	// begin inline asm
	shfl.sync.down.b32 %r882, %r883, %r899, %r372, %r901;
	// end inline asm
	// begin inline asm
	shfl.sync.down.b32 %r887, %r888, %r899, %r372, %r901;
	// end inline asm
	// begin inline asm
	shfl.sync.down.b32 %r892, %r2077, %r899, %r372, %r901;
	// end inline asm
	// begin inline asm
	shfl.sync.down.b32 %r897, %r898, %r899, %r372, %r901;
	// end inline asm
	setp.gt.s32 	%p144, %r351, %r372;
	@%p144 bra 	$L__BB4_303;
	mov.b64 	%rd361, {%r882, %r887};
	add.s64 	%rd172, %rd745, %rd361;
	setp.eq.s64 	%p145, %rd745, 0;
	selp.b32 	%r902, %r892, 0, %p145;
	add.s32 	%r2077, %r902, %r2077;
	mov.u64 	%rd745, %rd172;
$L__BB4_303:
	mov.b64 	{%r904, %r909}, %rd745;
	mov.b32 	%r920, 8;
	mov.b32 	%r922, -1;
	// begin inline asm
	shfl.sync.down.b32 %r903, %r904, %r920, %r372, %r922;
	// end inline asm
	// begin inline asm
	shfl.sync.down.b32 %r908, %r909, %r920, %r372, %r922;
	// end inline asm
	// begin inline asm
	shfl.sync.down.b32 %r913, %r2077, %r920, %r372, %r922;
	// end inline asm
	// begin inline asm
	shfl.sync.down.b32 %r918, %r919, %r920, %r372, %r922;
	// end inline asm
	setp.gt.s32 	%p146, %r357, %r372;
	@%p146 bra 	$L__BB4_305;
	mov.b64 	%rd362, {%r903, %r908};
	add.s64 	%rd174, %rd745, %rd362;
	setp.eq.s64 	%p147, %rd745, 0;
	selp.b32 	%r923, %r913, 0, %p147;
	add.s32 	%r2077, %r923, %r2077;
	mov.u64 	%rd745, %rd174;
$L__BB4_305:
	mov.b64 	{%r925, %r930}, %rd745;
	mov.b32 	%r941, 16;
	mov.b32 	%r943, -1;
	// begin inline asm
	shfl.sync.down.b32 %r924, %r925, %r941, %r372, %r943;
	// end inline asm
	// begin inline asm
	shfl.sync.down.b32 %r929, %r930, %r941, %r372, %r943;
	// end inline asm
	// begin inline asm
	shfl.sync.down.b32 %r934, %r2077, %r941, %r372, %r943;
	// end inline asm
	// begin inline asm
	shfl.sync.down.b32 %r939, %r940, %r941, %r372, %r943;
	// end inline asm
	setp.gt.s32 	%p148, %r363, %r372;
	@%p148 bra 	$L__BB4_307;
	mov.b64 	%rd363, {%r924, %r929};
	add.s64 	%rd176, %rd745, %rd363;
	setp.eq.s64 	%p149, %rd745, 0;
	selp.b32 	%r944, %r934, 0, %p149;
	add.s32 	%r2077, %r944, %r2077;
	mov.u64 	%rd745, %rd176;
$L__BB4_307:
	add.s64 	%rd178, %rd745, %rd739;
	setp.eq.s64 	%p150, %rd739, 0;
	selp.b32 	%r945, %r2077, 0, %p150;
	add.s32 	%r2069, %r945, %r2069;
	add.s32 	%r2075, %r2075, -32;
	mov.u64 	%rd739, %rd178;
	bra.uni 	$L__BB4_294;
$L__BB4_308:
	setp.ne.s32 	%p105, %r252, 0;
	@%p105 bra 	$L__BB4_310;
	add.s64 	%rd309, %rd739, %rd150;
	setp.eq.s64 	%p106, %rd150, 0;
	selp.b32 	%r753, %r2069, 0, %p106;
	add.s32 	%r754, %r753, %r330;
	mov.b32 	%r755, 101;
	mov.b64 	%rd308, {%r754, %r755};
	add.s64 	%rd307, %rd152, 512;
	// begin inline asm
	st.relaxed.gpu.v2.u64 [%rd307], {%rd308, %rd309};
	// end inline asm
	st.shared.u64 	[_ZN6thrust24THRUST_300001_SM_1000_NS8cuda_cub4core6detail5shmemE+168], %rd739;
	st.shared.u32 	[_ZN6thrust24THRUST_300001_SM_1000_NS8cuda_cub4core6detail5shmemE+176], %r2069;
	st.shared.u64 	[_ZN6thrust24THRUST_300001_SM_1000_NS8cuda_cub4core6detail5shmemE+184], %rd309;
	st.shared.u32 	[_ZN6thrust24THRUST_300001_SM_1000_NS8cuda_cub4core6detail5shmemE+192], %r754;
$L__BB4_310:
	setp.ne.s32 	%p107, %r428, 0;
	@%p107 bra 	$L__BB4_312;
	st.shared.u64 	[_ZN6thrust24THRUST_300001_SM_1000_NS8cuda_cub4core6detail5shmemE+136], %rd739;
	st.shared.u32 	[_ZN6thrust24THRUST_300001_SM_1000_NS8cuda_cub4core6detail5shmemE+144], %r2069;
	mov.u64 	%rd749, %rd739;
	mov.u32 	%r2081, %r2069;
$L__BB4_312:
	setp.eq.s32 	%p108, %r252, 0;
	bar.sync 	0;
	@%p108 bra 	$L__BB4_314;
	ld.shared.u32 	%r756, [_ZN6thrust24THRUST_300001_SM_1000_NS8cuda_cub4core6detail5shmemE+144];
	ld.shared.u64 	%rd310, [_ZN6thrust24THRUST_300001_SM_1000_NS8cuda_cub4core6detail5shmemE+136];
	add.s64 	%rd180, %rd310, %rd749;
	setp.eq.s64 	%p109, %rd749, 0;
	selp.b32 	%r757, %r756, 0, %p109;
	add.s32 	%r2081, %r757, %r2081;
	mov.u64 	%rd749, %rd180;
$L__BB4_314:
	selp.u64 	%rd311, 1, 0, %p9;
	add.s64 	%rd182, %rd749, %rd311;
	selp.b32 	%r758, 0, %r2081, %p9;
	add.s32 	%r403, %r758, %r315;
	selp.u64 	%rd312, 1, 0, %p10;
	add.s64 	%rd313, %rd312, %rd311;
	add.s64 	%rd183, %rd313, %rd749;
	selp.b32 	%r759, 0, %r403, %p10;
	add.s32 	%r404, %r316, %r759;
	selp.u64 	%rd314, 1, 0, %p11;
	add.s64 	%rd184, %rd183, %rd314;
	selp.b32 	%r760, 0, %r404, %p11;
	add.s32 	%r405, %r317, %r760;
	add.s64 	%rd185, %rd145, %rd749;
	selp.b32 	%r761, 0, %r405, %p12;
	add.s32 	%r406, %r318, %r761;
	selp.u64 	%rd315, 1, 0, %p13;
	add.s64 	%rd186, %rd185, %rd315;
	selp.b32 	%r762, 0, %r406, %p13;
	add.s32 	%r407, %r319, %r762;
	selp.u64 	%rd316, 1, 0, %p14;
	add.s64 	%rd187, %rd186, %rd316;
	selp.b32 	%r763, 0, %r407, %p14;
	add.s32 	%r408, %r320, %r763;
	selp.u64 	%rd317, 1, 0, %p15;
	add.s64 	%rd188, %rd187, %rd317;
	selp.b32 	%r764, 0, %r408, %p15;
	add.s32 	%r409, %r321, %r764;
	add.s64 	%rd189, %rd146, %rd749;
	selp.b32 	%r765, 0, %r409, %p16;
	add.s32 	%r410, %r322, %r765;
	ld.shared.u64 	%rd190, [_ZN6thrust24THRUST_300001_SM_1000_NS8cuda_cub4core6detail5shmemE+200];
	ld.shared.u64 	%rd755, [_ZN6thrust24THRUST_300001_SM_1000_NS8cuda_cub4core6detail5shmemE+184];
	ld.shared.u32 	%r411, [_ZN6thrust24THRUST_300001_SM_1000_NS8cuda_cub4core6detail5shmemE+192];
	ld.shared.u64 	%rd192, [_ZN6thrust24THRUST_300001_SM_1000_NS8cuda_cub4core6detail5shmemE+168];
	setp.lt.s64 	%p110, %rd190, 257;
	@%p110 bra 	$L__BB4_340;
	bar.sync 	0;
	not.pred 	%p120, %p9;
	@%p120 bra 	$L__BB4_317;
	cvt.u32.u64 	%r766, %rd192;
	cvt.u32.u64 	%r767, %rd749;
	sub.s32 	%r768, %r767, %r766;
	shl.b32 	%r769, %r768, 3;
	mov.u32 	%r770, _ZN6thrust24THRUST_300001_SM_1000_NS8cuda_cub4core6detail5shmemE;
	add.s32 	%r771, %r770, %r769;
	st.shared.v2.u32 	[%r771], {%r2067, %r2081};
$L__BB4_317:
	not.pred 	%p121, %p10;
	@%p121 bra 	$L__BB4_319;
	cvt.u32.u64 	%r772, %rd192;
	cvt.u32.u64 	%r773, %rd182;
	sub.s32 	%r774, %r773, %r772;
	shl.b32 	%r775, %r774, 3;
	mov.u32 	%r776, _ZN6thrust24THRUST_300001_SM_1000_NS8cuda_cub4core6detail5shmemE;
	add.s32 	%r777, %r776, %r775;
	st.shared.v2.u32 	[%r777], {%r285, %r403};
$L__BB4_319:
	not.pred 	%p122, %p11;
	@%p122 bra 	$L__BB4_321;
	cvt.u32.u64 	%r778, %rd192;
	cvt.u32.u64 	%r779, %rd183;
	sub.s32 	%r780, %r779, %r778;
	shl.b32 	%r781, %r780, 3;
	mov.u32 	%r782, _ZN6thrust24THRUST_300001_SM_1000_NS8cuda_cub4core6detail5shmemE;
	add.s32 	%r783, %r782, %r781;
	st.shared.v2.u32 	[%r783], {%r286, %r404};
$L__BB4_321:
	not.pred 	%p123, %p12;
	@%p123 bra 	$L__BB4_323;
	cvt.u32.u64 	%r784, %rd192;
	cvt.u32.u64 	%r785, %rd184;
	sub.s32 	%r786, %r785, %r784;
	shl.b32 	%r787, %r786, 3;
	mov.u32 	%r788, _ZN6thrust24THRUST_300001_SM_1000_NS8cuda_cub4core6detail5shmemE;
	add.s32 	%r789, %r788, %r787;
	st.shared.v2.u32 	[%r789], {%r287, %r405};
$L__BB4_323:
	not.pred 	%p124, %p13;
	@%p124 bra 	$L__BB4_325;
	cvt.u32.u64 	%r790, %rd192;
	cvt.u32.u64 	%r791, %rd185;
	sub.s32 	%r792, %r791, %r790;
	shl.b32 	%r793, %r792, 3;
	mov.u32 	%r794, _ZN6thrust24THRUST_300001_SM_1000_NS8cuda_cub4core6detail5shmemE;
	add.s32 	%r795, %r794, %r793;
	st.shared.v2.u32 	[%r795], {%r288, %r406};
$L__BB4_325:
	not.pred 	%p125, %p14;
	@%p125 bra 	$L__BB4_327;
	cvt.u32.u64 	%r796, %rd192;
	cvt.u32.u64 	%r797, %rd186;
	sub.s32 	%r798, %r797, %r796;
	shl.b32 	%r799, %r798, 3;
	mov.u32 	%r800, _ZN6thrust24THRUST_300001_SM_1000_NS8cuda_cub4core6detail5shmemE;
	add.s32 	%r801, %r800, %r799;
	st.shared.v2.u32 	[%r801], {%r289, %r407};
$L__BB4_327:
	not.pred 	%p126, %p15;
	@%p126 bra 	$L__BB4_329;
	cvt.u32.u64 	%r802, %rd192;
	cvt.u32.u64 	%r803, %rd187;
	sub.s32 	%r804, %r803, %r802;
	shl.b32 	%r805, %r804, 3;
	mov.u32 	%r806, _ZN6thrust24THRUST_300001_SM_1000_NS8cuda_cub4core6detail5shmemE;
	add.s32 	%r807, %r806, %r805;
	st.shared.v2.u32 	[%r807], {%r290, %r408};
$L__BB4_329:
	not.pred 	%p127, %p16;
	@%p127 bra 	$L__BB4_331;
	cvt.u32.u64 	%r808, %rd192;
	cvt.u32.u64 	%r809, %rd188;
	sub.s32 	%r810, %r809, %r808;
	shl.b32 	%r811, %r810, 3;
	mov.u32 	%r812, _ZN6thrust24THRUST_300001_SM_1000_NS8cuda_cub4core6detail5shmemE;
	add.s32 	%r813, %r812, %r811;
	st.shared.v2.u32 	[%r813], {%r291, %r409};
$L__BB4_331:
	not.pred 	%p128, %p17;
	@%p128 bra 	$L__BB4_333;
	cvt.u32.u64 	%r814, %rd192;
	cvt.u32.u64 	%r815, %rd189;
	sub.s32 	%r816, %r815, %r814;
	shl.b32 	%r817, %r816, 3;
	mov.u32 	%r818, _ZN6thrust24THRUST_300001_SM_1000_NS8cuda_cub4core6detail5shmemE;
	add.s32 	%r819, %r818, %r817;
	st.shared.v2.u32 	[%r819], {%r292, %r410};
$L__BB4_333:
	bar.sync 	0;
	cvt.u64.u32 	%rd754, %r252;
	setp.le.u64 	%p129, %rd190, %rd754;
	@%p129 bra 	$L__BB4_358;
	not.b64 	%rd336, %rd754;
	add.s64 	%rd194, %rd190, %rd336;
	shr.u64 	%rd337, %rd194, 8;
	add.s64 	%rd338, %rd337, 1;
	and.b64  	%rd751, %rd338, 3;
	and.b64  	%rd339, %rd194, 768;
	setp.eq.s64 	%p130, %rd339, 768;
	@%p130 bra 	$L__BB4_337;
	add.s64 	%rd340, %rd192, %rd754;
	shl.b64 	%rd341, %rd340, 2;
	add.s64 	%rd752, %rd5, %rd341;
	shl.b32 	%r820, %r252, 3;
	mov.u32 	%r821, _ZN6thrust24THRUST_300001_SM_1000_NS8cuda_cub4core6detail5shmemE;
	add.s32 	%r822, %r820, %r821;
	add.s32 	%r2083, %r822, 4;
	shl.b64 	%rd342, %rd751, 8;
	add.s64 	%rd754, %rd342, %rd754;
$L__BB4_336:
	.pragma "nounroll";
	ld.shared.u32 	%r823, [%r2083];
	st.global.u32 	[%rd752], %r823;
	add.s64 	%rd752, %rd752, 1024;
	add.s32 	%r2083, %r2083, 2048;
	add.s64 	%rd751, %rd751, -1;
	setp.ne.s64 	%p131, %rd751, 0;
	@%p131 bra 	$L__BB4_336;
$L__BB4_337:
	setp.lt.u64 	%p132, %rd194, 768;
	@%p132 bra 	$L__BB4_358;
	mov.u32 	%r826, _ZN6thrust24THRUST_300001_SM_1000_NS8cuda_cub4core6detail5shmemE;
$L__BB4_339:
	cvt.u32.u64 	%r824, %rd754;
	add.s64 	%rd343, %rd754, %rd192;
	shl.b32 	%r825, %r824, 3;
	add.s32 	%r827, %r826, %r825;
	ld.shared.u32 	%r828, [%r827+4];
	shl.b64 	%rd344, %rd343, 2;
	add.s64 	%rd345, %rd5, %rd344;
	st.global.u32 	[%rd345], %r828;
	and.b64  	%rd346, %rd754, 4294967295;
	add.s64 	%rd347, %rd192, %rd346;
	ld.shared.u32 	%r829, [%r827+2052];
	shl.b64 	%rd348, %rd347, 2;
	add.s64 	%rd349, %rd5, %rd348;
	st.global.u32 	[%rd349+1024], %r829;
	ld.shared.u32 	%r830, [%r827+4100];
	st.global.u32 	[%rd349+2048], %r830;
	ld.shared.u32 	%r831, [%r827+6148];
	st.global.u32 	[%rd349+3072], %r831;
	add.s64 	%rd350, %rd754, 1024;
	and.b64  	%rd754, %rd350, 4294967295;
	setp.gt.u64 	%p133, %rd190, %rd754;
	@%p133 bra 	$L__BB4_339;
	bra.uni 	$L__BB4_358;
$L__BB4_340:
	not.pred 	%p111, %p9;
	@%p111 bra 	$L__BB4_342;
	shl.b64 	%rd318, %rd749, 2;
	add.s64 	%rd319, %rd5, %rd318;
	st.global.u32 	[%rd319], %r2081;
$L__BB4_342:
	not.pred 	%p112, %p10;
	@%p112 bra 	$L__BB4_344;
	shl.b64 	%rd320, %rd182, 2;
	add.s64 	%rd321, %rd5, %rd320;
	st.global.u32 	[%rd321], %r403;
$L__BB4_344:
	not.pred 	%p113, %p11;
	@%p113 bra 	$L__BB4_346;
	shl.b64 	%rd322, %rd183, 2;
	add.s64 	%rd323, %rd5, %rd322;
	st.global.u32 	[%rd323], %r404;
$L__BB4_346:
	not.pred 	%p114, %p12;
	@%p114 bra 	$L__BB4_348;
	shl.b64 	%rd324, %rd184, 2;
	add.s64 	%rd325, %rd5, %rd324;
	st.global.u32 	[%rd325], %r405;
$L__BB4_348:
	not.pred 	%p115, %p13;
	@%p115 bra 	$L__BB4_350;
	shl.b64 	%rd326, %rd185, 2;
	add.s64 	%rd327, %rd5, %rd326;
	st.global.u32 	[%rd327], %r406;
$L__BB4_350:
	not.pred 	%p116, %p14;
	@%p116 bra 	$L__BB4_352;
	shl.b64 	%rd328, %rd186, 2;
	add.s64 	%rd329, %rd5, %rd328;
	st.global.u32 	[%rd329], %r407;
$L__BB4_352:
	not.pred 	%p117, %p15;
	@%p117 bra 	$L__BB4_354;
	shl.b64 	%rd330, %rd187, 2;
	add.s64 	%rd331, %rd5, %rd330;
	st.global.u32 	[%rd331], %r408;
$L__BB4_354:
	not.pred 	%p118, %p16;
	@%p118 bra 	$L__BB4_356;
	shl.b64 	%rd332, %rd188, 2;
	add.s64 	%rd333, %rd5, %rd332;
	st.global.u32 	[%rd333], %r409;
$L__BB4_356:
	not.pred 	%p119, %p17;
	@%p119 bra 	$L__BB4_358;
	shl.b64 	%rd334, %rd189, 2;
	add.s64 	%rd335, %rd5, %rd334;
	st.global.u32 	[%rd335], %r410;
$L__BB4_358:
	setp.ne.s32 	%p134, %r252, 255;
	@%p134 bra 	$L__BB4_362;
	setp.ne.s64 	%p135, %rd7, 2304;
	@%p135 bra 	$L__BB4_361;
	shl.b64 	%rd351, %rd755, 2;
	add.s64 	%rd352, %rd5, %rd351;
	st.global.u32 	[%rd352], %r411;
	add.s64 	%rd755, %rd755, 1;
$L__BB4_361:
	ld.param.u64 	%rd709, [_ZN6thrust24THRUST_300001_SM_1000_NS8cuda_cub4core6detail13_kernel_agentINS1_15__reduce_by_key16ReduceByKeyAgentINS0_6detail15normal_iteratorINS0_10device_ptrIiEEEESB_NS0_16discard_iteratorINS0_11use_defaultEEESB_N4cuda3std3__48equal_toIiEENSH_4plusIiEEPllEEJSB_SB_SE_SB_SM_N3cub18CUB_300001_SM_100024ReduceByKeyScanTileStateIilLb1EEESJ_SL_llEEEvDpT0__param_4];
	cvta.to.global.u64 	%rd353, %rd709;
	st.global.u64 	[%rd353], %rd755;
$L__BB4_362:
	ret;

}
	// .globl	_ZN3cub18CUB_300001_SM_10006detail11EmptyKernelIvEEvv
.visible .entry _ZN3cub18CUB_300001_SM_10006detail11EmptyKernelIvEEvv()
{


	ret;

}
	// .globl	_ZN3cub18CUB_300001_SM_10006detail8for_each13static_kernelINS2_12policy_hub_t12policy_500_tEmN6thrust24THRUST_300001_SM_1000_NS8cuda_cub20__uninitialized_fill7functorINS7_10device_ptrIiEEiEEEEvT0_T1_
.visible .entry _ZN3cub18CUB_300001_SM_10006detail8for_each13static_kernelINS2_12policy_hub_t12policy_500_tEmN6thrust24THRUST_300001_SM_1000_NS8cuda_cub20__uninitialized_fill7functorINS7_10device_ptrIiEEiEEEEvT0_T1_(
	.param .u64 _ZN3cub18CUB_300001_SM_10006detail8for_each13static_kernelINS2_12policy_hub_t12policy_500_tEmN6thrust24THRUST_300001_SM_1000_NS8cuda_cub20__uninitialized_fill7functorINS7_10device_ptrIiEEiEEEEvT0_T1__param_0,
	.param .align 8 .b8 _ZN3cub18CUB_300001_SM_10006detail8for_each13static_kernelINS2_12policy_hub_t12policy_500_tEmN6thrust24THRUST_300001_SM_1000_NS8cuda_cub20__uninitialized_fill7functorINS7_10device_ptrIiEEiEEEEvT0_T1__param_1[16]
)
.maxntid 256
{
	.reg .pred 	%p<4>;
	.reg .b16 	%rs<5>;
	.reg .b32 	%r<12>;
	.reg .b64 	%rd<16>;

	ld.param.u32 	%r3, [_ZN3cub18CUB_300001_SM_10006detail8for_each13static_kernelINS2_12policy_hub_t12policy_500_tEmN6thrust24THRUST_300001_SM_1000_NS8cuda_cub20__uninitialized_fill7functorINS7_10device_ptrIiEEiEEEEvT0_T1__param_1+8];
	ld.param.u64 	%rd4, [_ZN3cub18CUB_300001_SM_10006detail8for_each13static_kernelINS2_12policy_hub_t12policy_500_tEmN6thrust24THRUST_300001_SM_1000_NS8cuda_cub20__uninitialized_fill7functorINS7_10device_ptrIiEEiEEEEvT0_T1__param_1];
	ld.param.u64 	%rd5, [_ZN3cub18CUB_300001_SM_10006detail8for_each13static_kernelINS2_12policy_hub_t12policy_500_tEmN6thrust24THRUST_300001_SM_1000_NS8cuda_cub20__uninitialized_fill7functorINS7_10device_ptrIiEEiEEEEvT0_T1__param_0];
	mov.u32 	%r9, %ctaid.x;
	mul.wide.u32 	%rd1, %r9, 512;
	sub.s64 	%rd2, %rd5, %rd1;
	setp.lt.u64 	%p1, %rd2, 512;
	@%p1 bra 	$L__BB6_2;
	mov.u32 	%r11, %tid.x;
	cvta.to.global.u64 	%rd11, %rd4;
	cvt.u64.u32 	%rd12, %r11;
	add.s64 	%rd13, %rd1, %rd12;
	shl.b64 	%rd14, %rd13, 2;
	add.s64 	%rd15, %rd11, %rd14;
	st.global.u32 	[%rd15], %r3;
	st.global.u32 	[%rd15+1024], %r3;
	bra.uni 	$L__BB6_6;
$L__BB6_2:
	cvta.to.global.u64 	%rd6, %rd4;
	mov.u32 	%r2, %tid.x;
	cvt.u64.u32 	%rd7, %r2;
	setp.le.u64 	%p2, %rd2, %rd7;
	add.s64 	%rd8, %rd1, %rd7;
	shl.b64 	%rd9, %rd8, 2;
	add.s64 	%rd3, %rd6, %rd9;
	@%p2 bra 	$L__BB6_4;
	st.global.u32 	[%rd3], %r3;
$L__BB6_4:
	add.s32 	%r10, %r2, 256;
	cvt.u64.u32 	%rd10, %r10;
	setp.le.u64 	%p3, %rd2, %rd10;
	@%p3 bra 	$L__BB6_6;
	st.global.u32 	[%rd3+1024], %r3;
$L__BB6_6:
	ret;

}
	// .globl	_ZN3cub18CUB_300001_SM_10006detail8for_each13static_kernelINS2_12policy_hub_t12policy_500_tElN6thrust24THRUST_300001_SM_1000_NS8cuda_cub20__uninitialized_copy7functorINS7_6detail15normal_iteratorINS7_10device_ptrIiEEEENS7_7pointerIiNS8_3tagENS7_11use_defaultESI_EEEEEEvT0_T1_
.visible .entry _ZN3cub18CUB_300001_SM_10006detail8for_each13static_kernelINS2_12policy_hub_t12policy_500_tElN6thrust24THRUST_300001_SM_1000_NS8cuda_cub20__uninitialized_copy7functorINS7_6detail15normal_iteratorINS7_10device_ptrIiEEEENS7_7pointerIiNS8_3tagENS7_11use_defaultESI_EEEEEEvT0_T1_(
	.param .u64 _ZN3cub18CUB_300001_SM_10006detail8for_each13static_kernelINS2_12policy_hub_t12policy_500_tElN6thrust24THRUST_300001_SM_1000_NS8cuda_cub20__uninitialized_copy7functorINS7_6detail15normal_iteratorINS7_10device_ptrIiEEEENS7_7pointerIiNS8_3tagENS7_11use_defaultESI_EEEEEEvT0_T1__param_0,
	.param .align 8 .b8 _ZN3cub18CUB_300001_SM_10006detail8for_each13static_kernelINS2_12policy_hub_t12policy_500_tElN6thrust24THRUST_300001_SM_1000_NS8cuda_cub20__uninitialized_copy7functorINS7_6detail15normal_iteratorINS7_10device_ptrIiEEEENS7_7pointerIiNS8_3tagENS7_11use_defaultESI_EEEEEEvT0_T1__param_1[16]
)
.maxntid 256
{
	.reg .pred 	%p<4>;
	.reg .b32 	%r<10>;
	.reg .b64 	%rd<26>;

	ld.param.u64 	%rd8, [_ZN3cub18CUB_300001_SM_10006detail8for_each13static_kernelINS2_12policy_hub_t12policy_500_tElN6thrust24THRUST_300001_SM_1000_NS8cuda_cub20__uninitialized_copy7functorINS7_6detail15normal_iteratorINS7_10device_ptrIiEEEENS7_7pointerIiNS8_3tagENS7_11use_defaultESI_EEEEEEvT0_T1__param_1+8];
	ld.param.u64 	%rd7, [_ZN3cub18CUB_300001_SM_10006detail8for_each13static_kernelINS2_12policy_hub_t12policy_500_tElN6thrust24THRUST_300001_SM_1000_NS8cuda_cub20__uninitialized_copy7functorINS7_6detail15normal_iteratorINS7_10device_ptrIiEEEENS7_7pointerIiNS8_3tagENS7_11use_defaultESI_EEEEEEvT0_T1__param_1];
	ld.param.u64 	%rd9, [_ZN3cub18CUB_300001_SM_10006detail8for_each13static_kernelINS2_12policy_hub_t12policy_500_tElN6thrust24THRUST_300001_SM_1000_NS8cuda_cub20__uninitialized_copy7functorINS7_6detail15normal_iteratorINS7_10device_ptrIiEEEENS7_7pointerIiNS8_3tagENS7_11use_defaultESI_EEEEEEvT0_T1__param_0];
	mov.u32 	%r1, %ctaid.x;
	mul.wide.u32 	%rd1, %r1, 512;
	sub.s64 	%rd2, %rd9, %rd1;
	setp.lt.s64 	%p1, %rd2, 512;
	@%p1 bra 	$L__BB7_2;
	mov.u32 	%r7, %tid.x;
	cvta.to.global.u64 	%rd19, %rd8;
	cvta.to.global.u64 	%rd20, %rd7;
	cvt.u64.u32 	%rd21, %r7;
	add.s64 	%rd22, %rd1, %rd21;
	shl.b64 	%rd23, %rd22, 2;
	add.s64 	%rd24, %rd20, %rd23;
	add.s64 	%rd25, %rd19, %rd23;
	ld.global.u32 	%r8, [%rd24];
	st.global.u32 	[%rd25], %r8;
	ld.global.u32 	%r9, [%rd24+1024];
	st.global.u32 	[%rd25+1024], %r9;
	bra.uni 	$L__BB7_6;
$L__BB7_2:
	cvta.to.global.u64 	%rd3, %rd7;
	cvta.to.global.u64 	%rd4, %rd8;
	mov.u32 	%r2, %tid.x;
	cvt.s64.s32 	%rd5, %rd2;
	cvt.u64.u32 	%rd6, %r2;
	setp.le.s64 	%p2, %rd5, %rd6;
	@%p2 bra 	$L__BB7_4;
	add.s64 	%rd10, %rd1, %rd6;
	shl.b64 	%rd11, %rd10, 2;
	add.s64 	%rd12, %rd3, %rd11;
	add.s64 	%rd13, %rd4, %rd11;
	ld.global.u32 	%r3, [%rd12];
	st.global.u32 	[%rd13], %r3;
$L__BB7_4:
	cvt.u32.u64 	%r4, %rd6;
	add.s32 	%r5, %r4, 256;
	cvt.u64.u32 	%rd14, %r5;
	setp.le.s64 	%p3, %rd5, %rd14;
	@%p3 bra 	$L__BB7_6;
	add.s64 	%rd15, %rd1, %rd6;
	shl.b64 	%rd16, %rd15, 2;
	add.s64 	%rd17, %rd3, %rd16;
	add.s64 	%rd18, %rd4, %rd16;
	ld.global.u32 	%r6, [%rd17+1024];
	st.global.u32 	[%rd18+1024], %r6;
$L__BB7_6:
	ret;

}
	// .globl	_ZN3cub18CUB_300001_SM_10006detail4scan20DeviceScanInitKernelINS0_13ScanTileStateIiLb1EEEEEvT_i
.visible .entry _ZN3cub18CUB_300001_SM_10006detail4scan20DeviceScanInitKernelINS0_13ScanTileStateIiLb1EEEEEvT_i(
	.param .align 8 .b8 _ZN3cub18CUB_300001_SM_10006detail4scan20DeviceScanInitKernelINS0_13ScanTileStateIiLb1EEEEEvT_i_param_0[8],
	.param .u32 _ZN3cub18CUB_300001_SM_10006detail4scan20DeviceScanInitKernelINS0_13ScanTileStateIiLb1EEEEEvT_i_param_1
)
{
	.reg .pred 	%p<5>;
	.reg .b32 	%r<10>;
	.reg .b64 	%rd<7>;

	ld.param.u64 	%rd2, [_ZN3cub18CUB_300001_SM_10006detail4scan20DeviceScanInitKernelINS0_13ScanTileStateIiLb1EEEEEvT_i_param_0];
	ld.param.u32 	%r4, [_ZN3cub18CUB_300001_SM_10006detail4scan20DeviceScanInitKernelINS0_13ScanTileStateIiLb1EEEEEvT_i_param_1];
	cvta.to.global.u64 	%rd1, %rd2;
	mov.u32 	%r1, %ctaid.x;
	mov.u32 	%r5, %ntid.x;
	mov.u32 	%r2, %tid.x;
	mad.lo.s32 	%r3, %r1, %r5, %r2;
	setp.ge.s32 	%p1, %r3, %r4;
	@%p1 bra 	$L__BB8_2;
	mul.wide.s32 	%rd3, %r3, 8;
	add.s64 	%rd4, %rd1, %rd3;
	mov.b32 	%r6, 0;
	mov.b32 	%r7, 99;
	st.global.v2.u32 	[%rd4+256], {%r7, %r6};
$L__BB8_2:
	setp.ne.s32 	%p2, %r1, 0;
	setp.gt.u32 	%p3, %r2, 31;
	or.pred  	%p4, %p2, %p3;
	@%p4 bra 	$L__BB8_4;
	mul.wide.u32 	%rd5, %r2, 8;
	add.s64 	%rd6, %rd1, %rd5;
	mov.b32 	%r9, 0;
	st.global.v2.u32 	[%rd6], {%r9, %r9};
$L__BB8_4:
	ret;

}
	// .globl	_ZN3cub18CUB_300001_SM_10006detail4scan16DeviceScanKernelINS2_10policy_hubIiiijN4cuda3std3__44plusIvEEE10Policy1000EN6thrust24THRUST_300001_SM_1000_NS6detail15normal_iteratorINSD_10device_ptrIiEEEESI_NS0_13ScanTileStateIiLb1EEES9_NS1_10InputValueIiPiEEjiLb0EiEEvT0_T1_T2_iT3_T4_T5_
.visible .entry _ZN3cub18CUB_300001_SM_10006detail4scan16DeviceScanKernelINS2_10policy_hubIiiijN4cuda3std3__44plusIvEEE10Policy1000EN6thrust24THRUST_300001_SM_1000_NS6detail15normal_iteratorINSD_10device_ptrIiEEEESI_NS0_13ScanTileStateIiLb1EEES9_NS1_10InputValueIiPiEEjiLb0EiEEvT0_T1_T2_iT3_T4_T5_(
	.param .align 8 .b8 _ZN3cub18CUB_300001_SM_10006detail4scan16DeviceScanKernelINS2_10policy_hubIiiijN4cuda3std3__44plusIvEEE10Policy1000EN6thrust24THRUST_300001_SM_1000_NS6detail15normal_iteratorINSD_10device_ptrIiEEEESI_NS0_13ScanTileStateIiLb1EEES9_NS1_10InputValueIiPiEEjiLb0EiEEvT0_T1_T2_iT3_T4_T5__param_0[8],
	.param .align 8 .b8 _ZN3cub18CUB_300001_SM_10006detail4scan16DeviceScanKernelINS2_10policy_hubIiiijN4cuda3std3__44plusIvEEE10Policy1000EN6thrust24THRUST_300001_SM_1000_NS6detail15normal_iteratorINSD_10device_ptrIiEEEESI_NS0_13ScanTileStateIiLb1EEES9_NS1_10InputValueIiPiEEjiLb0EiEEvT0_T1_T2_iT3_T4_T5__param_1[8],
	.param .align 8 .b8 _ZN3cub18CUB_300001_SM_10006detail4scan16DeviceScanKernelINS2_10policy_hubIiiijN4cuda3std3__44plusIvEEE10Policy1000EN6thrust24THRUST_300001_SM_1000_NS6detail15normal_iteratorINSD_10device_ptrIiEEEESI_NS0_13ScanTileStateIiLb1EEES9_NS1_10InputValueIiPiEEjiLb0EiEEvT0_T1_T2_iT3_T4_T5__param_2[8],
	.param .u32 _ZN3cub18CUB_300001_SM_10006detail4scan16DeviceScanKernelINS2_10policy_hubIiiijN4cuda3std3__44plusIvEEE10Policy1000EN6thrust24THRUST_300001_SM_1000_NS6detail15normal_iteratorINSD_10device_ptrIiEEEESI_NS0_13ScanTileStateIiLb1EEES9_NS1_10InputValueIiPiEEjiLb0EiEEvT0_T1_T2_iT3_T4_T5__param_3,
	.param .align 1 .b8 _ZN3cub18CUB_300001_SM_10006detail4scan16DeviceScanKernelINS2_10policy_hubIiiijN4cuda3std3__44plusIvEEE10Policy1000EN6thrust24THRUST_300001_SM_1000_NS6detail15normal_iteratorINSD_10device_ptrIiEEEESI_NS0_13ScanTileStateIiLb1EEES9_NS1_10InputValueIiPiEEjiLb0EiEEvT0_T1_T2_iT3_T4_T5__param_4[1],
	.param .align 8 .b8 _ZN3cub18CUB_300001_SM_10006detail4scan16DeviceScanKernelINS2_10policy_hubIiiijN4cuda3std3__44plusIvEEE10Policy1000EN6thrust24THRUST_300001_SM_1000_NS6detail15normal_iteratorINSD_10device_ptrIiEEEESI_NS0_13ScanTileStateIiLb1EEES9_NS1_10InputValueIiPiEEjiLb0EiEEvT0_T1_T2_iT3_T4_T5__param_5[16],
	.param .u32 _ZN3cub18CUB_300001_SM_10006detail4scan16DeviceScanKernelINS2_10policy_hubIiiijN4cuda3std3__44plusIvEEE10Policy1000EN6thrust24THRUST_300001_SM_1000_NS6detail15normal_iteratorINSD_10device_ptrIiEEEESI_NS0_13ScanTileStateIiLb1EEES9_NS1_10InputValueIiPiEEjiLb0EiEEvT0_T1_T2_iT3_T4_T5__param_6
)
.maxntid 384
{
	.reg .pred 	%p<160>;
	.reg .b16 	%rs<3>;
	.reg .b32 	%r<1050>;
	.reg .b64 	%rd<58>;
	// demoted variable
	.shared .align 16 .b8 _ZZN3cub18CUB_300001_SM_10006detail4scan16DeviceScanKernelINS2_10policy_hubIiiijN4cuda3std3__44plusIvEEE10Policy1000EN6thrust24THRUST_300001_SM_1000_NS6detail15normal_iteratorINSD_10device_ptrIiEEEESI_NS0_13ScanTileStateIiLb1EEES9_NS1_10InputValueIiPiEEjiLb0EiEEvT0_T1_T2_iT3_T4_T5_E12temp_storage[33808];
	ld.param.u32 	%r239, [_ZN3cub18CUB_300001_SM_10006detail4scan16DeviceScanKernelINS2_10policy_hubIiiijN4cuda3std3__44plusIvEEE10Policy1000EN6thrust24THRUST_300001_SM_1000_NS6detail15normal_iteratorINSD_10device_ptrIiEEEESI_NS0_13ScanTileStateIiLb1EEES9_NS1_10InputValueIiPiEEjiLb0EiEEvT0_T1_T2_iT3_T4_T5__param_5];
	bfe.u32 	%r240, %r239, 0, 8;
	cvt.u16.u32 	%rs1, %r240;
	and.b16  	%rs2, %rs1, 255;
	ld.param.u64 	%rd16, [_ZN3cub18CUB_300001_SM_10006detail4scan16DeviceScanKernelINS2_10policy_hubIiiijN4cuda3std3__44plusIvEEE10Policy1000EN6thrust24THRUST_300001_SM_1000_NS6detail15normal_iteratorINSD_10device_ptrIiEEEESI_NS0_13ScanTileStateIiLb1EEES9_NS1_10InputValueIiPiEEjiLb0EiEEvT0_T1_T2_iT3_T4_T5__param_2];
	ld.param.u64 	%rd15, [_ZN3cub18CUB_300001_SM_10006detail4scan16DeviceScanKernelINS2_10policy_hubIiiijN4cuda3std3__44plusIvEEE10Policy1000EN6thrust24THRUST_300001_SM_1000_NS6detail15normal_iteratorINSD_10device_ptrIiEEEESI_NS0_13ScanTileStateIiLb1EEES9_NS1_10InputValueIiPiEEjiLb0EiEEvT0_T1_T2_iT3_T4_T5__param_1];
	ld.param.u64 	%rd14, [_ZN3cub18CUB_300001_SM_10006detail4scan16DeviceScanKernelINS2_10policy_hubIiiijN4cuda3std3__44plusIvEEE10Policy1000EN6thrust24THRUST_300001_SM_1000_NS6detail15normal_iteratorINSD_10device_ptrIiEEEESI_NS0_13ScanTileStateIiLb1EEES9_NS1_10InputValueIiPiEEjiLb0EiEEvT0_T1_T2_iT3_T4_T5__param_0];
	ld.param.u64 	%rd1, [_ZN3cub18CUB_300001_SM_10006detail4scan16DeviceScanKernelINS2_10policy_hubIiiijN4cuda3std3__44plusIvEEE10Policy1000EN6thrust24THRUST_300001_SM_1000_NS6detail15normal_iteratorINSD_10device_ptrIiEEEESI_NS0_13ScanTileStateIiLb1EEES9_NS1_10InputValueIiPiEEjiLb0EiEEvT0_T1_T2_iT3_T4_T5__param_5+8];
	ld.param.u32 	%r238, [_ZN3cub18CUB_300001_SM_10006detail4scan16DeviceScanKernelINS2_10policy_hubIiiijN4cuda3std3__44plusIvEEE10Policy1000EN6thrust24THRUST_300001_SM_1000_NS6detail15normal_iteratorINSD_10device_ptrIiEEEESI_NS0_13ScanTileStateIiLb1EEES9_NS1_10InputValueIiPiEEjiLb0EiEEvT0_T1_T2_iT3_T4_T5__param_6];
	setp.eq.s16 	%p1, %rs2, 0;
	@%p1 bra 	$L__BB9_2;
	cvta.to.global.u64 	%rd17, %rd1;
	ld.global.u32 	%r997, [%rd17];
	bra.uni 	$L__BB9_3;
$L__BB9_2:
	cvt.u32.u64 	%r997, %rd1;
$L__BB9_3:
	ld.param.u32 	%r995, [_ZN3cub18CUB_300001_SM_10006detail4scan16DeviceScanKernelINS2_10policy_hubIiiijN4cuda3std3__44plusIvEEE10Policy1000EN6thrust24THRUST_300001_SM_1000_NS6detail15normal_iteratorINSD_10device_ptrIiEEEESI_NS0_13ScanTileStateIiLb1EEES9_NS1_10InputValueIiPiEEjiLb0EiEEvT0_T1_T2_iT3_T4_T5__param_3];
	cvta.to.global.u64 	%rd3, %rd14;
	cvta.to.global.u64 	%rd4, %rd15;
	mov.u32 	%r241, %ctaid.x;
	add.s32 	%r998, %r995, %r241;
	mul.lo.s32 	%r5, %r998, 8448;
	sub.s32 	%r6, %r238, %r5;
	setp.lt.u32 	%p2, %r6, 8449;
	@%p2 bra 	$L__BB9_29;
	cvt.u64.u32 	%rd40, %r5;
	mov.u32 	%r7, %tid.x;
	and.b32  	%r640, %r7, 31;
	and.b32  	%r641, %r7, 992;
	mul.lo.s32 	%r642, %r641, 22;
	or.b32  	%r643, %r642, %r640;
	cvt.u64.u32 	%rd41, %r643;
	add.s64 	%rd5, %rd41, %rd40;
	shl.b64 	%rd42, %rd5, 2;
	add.s64 	%rd43, %rd3, %rd42;
	ld.global.u32 	%r644, [%rd43];
	ld.global.u32 	%r645, [%rd43+128];
	ld.global.u32 	%r646, [%rd43+256];
	ld.global.u32 	%r647, [%rd43+384];
	ld.global.u32 	%r648, [%rd43+512];
	ld.global.u32 	%r649, [%rd43+640];
	ld.global.u32 	%r650, [%rd43+768];
	ld.global.u32 	%r651, [%rd43+896];
	ld.global.u32 	%r652, [%rd43+1024];
	ld.global.u32 	%r653, [%rd43+1152];
	ld.global.u32 	%r654, [%rd43+1280];
	ld.global.u32 	%r655, [%rd43+1408];
	ld.global.u32 	%r656, [%rd43+1536];
	ld.global.u32 	%r657, [%rd43+1664];
	ld.global.u32 	%r658, [%rd43+1792];
	ld.global.u32 	%r659, [%rd43+1920];
	ld.global.u32 	%r660, [%rd43+2048];
	ld.global.u32 	%r661, [%rd43+2176];
	ld.global.u32 	%r662, [%rd43+2304];
	ld.global.u32 	%r663, [%rd43+2432];
	ld.global.u32 	%r664, [%rd43+2560];
	ld.global.u32 	%r665, [%rd43+2688];
	// begin inline asm
	mov.u32 %r639, %laneid;
	// end inline asm
	shr.u32 	%r9, %r7, 5;
	mad.lo.s32 	%r666, %r9, 704, %r639;
	shl.b32 	%r667, %r666, 2;
	mov.u32 	%r668, _ZZN3cub18CUB_300001_SM_10006detail4scan16DeviceScanKernelINS2_10policy_hubIiiijN4cuda3std3__44plusIvEEE10Policy1000EN6thrust24THRUST_300001_SM_1000_NS6detail15normal_iteratorINSD_10device_ptrIiEEEESI_NS0_13ScanTileStateIiLb1EEES9_NS1_10InputValueIiPiEEjiLb0EiEEvT0_T1_T2_iT3_T4_T5_E12temp_storage;
	add.s32 	%r10, %r668, %r667;
	st.shared.u32 	[%r10], %r644;
	st.shared.u32 	[%r10+128], %r645;
	st.shared.u32 	[%r10+256], %r646;
	st.shared.u32 	[%r10+384], %r647;
	st.shared.u32 	[%r10+512], %r648;
	st.shared.u32 	[%r10+640], %r649;
	st.shared.u32 	[%r10+768], %r650;
	st.shared.u32 	[%r10+896], %r651;
	st.shared.u32 	[%r10+1024], %r652;
	st.shared.u32 	[%r10+1152], %r653;
	st.shared.u32 	[%r10+1280], %r654;
	st.shared.u32 	[%r10+1408], %r655;
	st.shared.u32 	[%r10+1536], %r656;
	st.shared.u32 	[%r10+1664], %r657;
	st.shared.u32 	[%r10+1792], %r658;
	st.shared.u32 	[%r10+1920], %r659;
	st.shared.u32 	[%r10+2048], %r660;
	st.shared.u32 	[%r10+2176], %r661;
	st.shared.u32 	[%r10+2304], %r662;
	st.shared.u32 	[%r10+2432], %r663;
	st.shared.u32 	[%r10+2560], %r664;
	st.shared.u32 	[%r10+2688], %r665;
	bar.warp.sync 	-1;
	mad.lo.s32 	%r11, %r639, 84, %r10;
	ld.shared.v2.u32 	{%r12, %r13}, [%r11];
	ld.shared.v2.u32 	{%r14, %r15}, [%r11+8];
	ld.shared.v2.u32 	{%r16, %r17}, [%r11+16];
	ld.shared.v2.u32 	{%r18, %r19}, [%r11+24];
	ld.shared.v2.u32 	{%r20, %r21}, [%r11+32];
	ld.shared.v2.u32 	{%r22, %r23}, [%r11+40];
	ld.shared.v2.u32 	{%r24, %r25}, [%r11+48];
	ld.shared.v2.u32 	{%r26, %r27}, [%r11+56];
	ld.shared.v2.u32 	{%r28, %r29}, [%r11+64];
	ld.shared.v2.u32 	{%r30, %r31}, [%r11+72];
	ld.shared.v2.u32 	{%r32, %r33}, [%r11+80];
	bar.sync 	0;
	setp.ne.s32 	%p104, %r998, 0;
	@%p104 bra 	$L__BB9_9;
	add.s32 	%r890, %r13, %r12;
	add.s32 	%r891, %r14, %r890;
	add.s32 	%r892, %r15, %r891;
	add.s32 	%r893, %r16, %r892;
	add.s32 	%r894, %r17, %r893;
	add.s32 	%r895, %r18, %r894;
	add.s32 	%r896, %r19, %r895;
	add.s32 	%r897, %r20, %r896;
	add.s32 	%r898, %r21, %r897;
	add.s32 	%r899, %r22, %r898;
	add.s32 	%r900, %r23, %r899;
	add.s32 	%r901, %r24, %r900;
	add.s32 	%r902, %r25, %r901;
	add.s32 	%r903, %r26, %r902;
	add.s32 	%r904, %r27, %r903;
	add.s32 	%r905, %r28, %r904;
	add.s32 	%r906, %r29, %r905;
	add.s32 	%r907, %r30, %r906;
	add.s32 	%r908, %r31, %r907;
	add.s32 	%r909, %r32, %r908;
	add.s32 	%r864, %r33, %r909;
	mov.b32 	%r862, 1;
	mov.b32 	%r887, 0;
	mov.b32 	%r889, -1;
	// begin inline asm
	{  .reg .s32 r0;  .reg .pred p;  shfl.sync.up.b32 r0|p, %r864, %r862, %r887, %r889;  @p add.s32 r0, r0, %r864;  mov.s32 %r860, r0;}
	// end inline asm
	mov.b32 	%r868, 2;
	// begin inline asm
	{  .reg .s32 r0;  .reg .pred p;  shfl.sync.up.b32 r0|p, %r860, %r868, %r887, %r889;  @p add.s32 r0, r0, %r860;  mov.s32 %r866, r0;}
	// end inline asm
	mov.b32 	%r874, 4;
	// begin inline asm
	{  .reg .s32 r0;  .reg .pred p;  shfl.sync.up.b32 r0|p, %r866, %r874, %r887, %r889;  @p add.s32 r0, r0, %r866;  mov.s32 %r872, r0;}
	// end inline asm
	mov.b32 	%r880, 8;
	// begin inline asm
	{  .reg .s32 r0;  .reg .pred p;  shfl.sync.up.b32 r0|p, %r872, %r880, %r887, %r889;  @p add.s32 r0, r0, %r872;  mov.s32 %r878, r0;}
	// end inline asm
	mov.b32 	%r886, 16;
	// begin inline asm
	{  .reg .s32 r0;  .reg .pred p;  shfl.sync.up.b32 r0|p, %r878, %r886, %r887, %r889;  @p add.s32 r0, r0, %r878;  mov.s32 %r884, r0;}
	// end inline asm
	setp.ne.s32 	%p146, %r639, 31;
	@%p146 bra 	$L__BB9_7;
	shl.b32 	%r910, %r9, 2;
	add.s32 	%r912, %r668, %r910;
	st.shared.u32 	[%r912+16], %r884;
$L__BB9_7:
	bar.sync 	0;
	ld.shared.v4.u32 	{%r913, %r914, %r915, %r916}, [_ZZN3cub18CUB_300001_SM_10006detail4scan16DeviceScanKernelINS2_10policy_hubIiiijN4cuda3std3__44plusIvEEE10Policy1000EN6thrust24THRUST_300001_SM_1000_NS6detail15normal_iteratorINSD_10device_ptrIiEEEESI_NS0_13ScanTileStateIiLb1EEES9_NS1_10InputValueIiPiEEjiLb0EiEEvT0_T1_T2_iT3_T4_T5_E12temp_storage+16];
	add.s32 	%r917, %r914, %r913;
	setp.eq.s32 	%p147, %r9, 2;
	selp.b32 	%r918, %r917, %r913, %p147;
	add.s32 	%r919, %r917, %r915;
	setp.eq.s32 	%p148, %r9, 3;
	selp.b32 	%r920, %r919, %r918, %p148;
	add.s32 	%r921, %r919, %r916;
	setp.eq.s32 	%p149, %r9, 4;
	selp.b32 	%r922, %r921, %r920, %p149;
	ld.shared.v4.u32 	{%r923, %r924, %r925, %r926}, [_ZZN3cub18CUB_300001_SM_10006detail4scan16DeviceScanKernelINS2_10policy_hubIiiijN4cuda3std3__44plusIvEEE10Policy1000EN6thrust24THRUST_300001_SM_1000_NS6detail15normal_iteratorINSD_10device_ptrIiEEEESI_NS0_13ScanTileStateIiLb1EEES9_NS1_10InputValueIiPiEEjiLb0EiEEvT0_T1_T2_iT3_T4_T5_E12temp_storage+32];
	add.s32 	%r927, %r921, %r923;
	setp.eq.s32 	%p150, %r9, 5;
	selp.b32 	%r928, %r927, %r922, %p150;
	add.s32 	%r929, %r927, %r924;
	setp.eq.s32 	%p151, %r9, 6;
	selp.b32 	%r930, %r929, %r928, %p151;
	add.s32 	%r931, %r929, %r925;
	setp.eq.s32 	%p152, %r9, 7;
	selp.b32 	%r932, %r931, %r930, %p152;
	add.s32 	%r933, %r931, %r926;
	setp.eq.s32 	%p153, %r9, 8;
	selp.b32 	%r934, %r933, %r932, %p153;
	ld.shared.v4.u32 	{%r935, %r936, %r937, %r938}, [_ZZN3cub18CUB_300001_SM_10006detail4scan16DeviceScanKernelINS2_10policy_hubIiiijN4cuda3std3__44plusIvEEE10Policy1000EN6thrust24THRUST_300001_SM_1000_NS6detail15normal_iteratorINSD_10device_ptrIiEEEESI_NS0_13ScanTileStateIiLb1EEES9_NS1_10InputValueIiPiEEjiLb0EiEEvT0_T1_T2_iT3_T4_T5_E12temp_storage+48];
	add.s32 	%r939, %r933, %r935;
	setp.eq.s32 	%p154, %r9, 9;
	selp.b32 	%r940, %r939, %r934, %p154;
	add.s32 	%r941, %r939, %r936;
	setp.eq.s32 	%p155, %r9, 10;
	selp.b32 	%r942, %r941, %r940, %p155;
	add.s32 	%r943, %r941, %r937;
	setp.eq.s32 	%p156, %r9, 11;
	selp.b32 	%r944, %r943, %r942, %p156;
	setp.lt.u32 	%p157, %r7, 32;
	selp.b32 	%r945, 0, %r944, %p157;
	setp.eq.s32 	%p158, %r639, 0;
	sub.s32 	%r946, %r884, %r864;
	selp.b32 	%r947, 0, %r946, %p158;
	add.s32 	%r948, %r947, %r997;
	add.s32 	%r1012, %r948, %r945;
	add.s32 	%r949, %r938, %r997;
	add.s32 	%r37, %r949, %r943;
	setp.ne.s32 	%p159, %r7, 0;
	@%p159 bra 	$L__BB9_28;
	add.s64 	%rd55, %rd16, 256;
	mov.b32 	%r950, 101;
	// begin inline asm
	st.relaxed.gpu.v2.u32 [%rd55], {%r950, %r37};
	// end inline asm
	bra.uni 	$L__BB9_28;
$L__BB9_9:
	add.s32 	%r699, %r13, %r12;
	add.s32 	%r700, %r14, %r699;
	add.s32 	%r701, %r15, %r700;
	add.s32 	%r702, %r16, %r701;
	add.s32 	%r703, %r17, %r702;
	add.s32 	%r704, %r18, %r703;
	add.s32 	%r705, %r19, %r704;
	add.s32 	%r706, %r20, %r705;
	add.s32 	%r707, %r21, %r706;
	add.s32 	%r708, %r22, %r707;
	add.s32 	%r709, %r23, %r708;
	add.s32 	%r710, %r24, %r709;
	add.s32 	%r711, %r25, %r710;
	add.s32 	%r712, %r26, %r711;
	add.s32 	%r713, %r27, %r712;
	add.s32 	%r714, %r28, %r713;
	add.s32 	%r715, %r29, %r714;
	add.s32 	%r716, %r30, %r715;
	add.s32 	%r717, %r31, %r716;
	add.s32 	%r718, %r32, %r717;
	add.s32 	%r673, %r33, %r718;
	mov.b32 	%r671, 1;
	mov.b32 	%r696, 0;
	mov.b32 	%r698, -1;
	// begin inline asm
	{  .reg .s32 r0;  .reg .pred p;  shfl.sync.up.b32 r0|p, %r673, %r671, %r696, %r698;  @p add.s32 r0, r0, %r673;  mov.s32 %r669, r0;}
	// end inline asm
	mov.b32 	%r677, 2;
	// begin inline asm
	{  .reg .s32 r0;  .reg .pred p;  shfl.sync.up.b32 r0|p, %r669, %r677, %r696, %r698;  @p add.s32 r0, r0, %r669;  mov.s32 %r675, r0;}
	// end inline asm
	mov.b32 	%r683, 4;
	// begin inline asm
	{  .reg .s32 r0;  .reg .pred p;  shfl.sync.up.b32 r0|p, %r675, %r683, %r696, %r698;  @p add.s32 r0, r0, %r675;  mov.s32 %r681, r0;}
	// end inline asm
	mov.b32 	%r689, 8;
	// begin inline asm
	{  .reg .s32 r0;  .reg .pred p;  shfl.sync.up.b32 r0|p, %r681, %r689, %r696, %r698;  @p add.s32 r0, r0, %r681;  mov.s32 %r687, r0;}
	// end inline asm
	mov.b32 	%r695, 16;
	// begin inline asm
	{  .reg .s32 r0;  .reg .pred p;  shfl.sync.up.b32 r0|p, %r687, %r695, %r696, %r698;  @p add.s32 r0, r0, %r687;  mov.s32 %r693, r0;}
	// end inline asm
	setp.ne.s32 	%p105, %r639, 31;
	@%p105 bra 	$L__BB9_11;
	shl.b32 	%r719, %r9, 2;
	add.s32 	%r721, %r668, %r719;
	st.shared.u32 	[%r721+16], %r693;
$L__BB9_11:
	sub.s32 	%r722, %r693, %r673;
	bar.sync 	0;
	ld.shared.v4.u32 	{%r723, %r724, %r725, %r726}, [_ZZN3cub18CUB_300001_SM_10006detail4scan16DeviceScanKernelINS2_10policy_hubIiiijN4cuda3std3__44plusIvEEE10Policy1000EN6thrust24THRUST_300001_SM_1000_NS6detail15normal_iteratorINSD_10device_ptrIiEEEESI_NS0_13ScanTileStateIiLb1EEES9_NS1_10InputValueIiPiEEjiLb0EiEEvT0_T1_T2_iT3_T4_T5_E12temp_storage+16];
	add.s32 	%r727, %r724, %r723;
	setp.eq.s32 	%p106, %r9, 2;
	selp.b32 	%r728, %r727, %r723, %p106;
	add.s32 	%r729, %r727, %r725;
	setp.eq.s32 	%p107, %r9, 3;
	selp.b32 	%r730, %r729, %r728, %p107;
	add.s32 	%r731, %r729, %r726;
	setp.eq.s32 	%p108, %r9, 4;
	selp.b32 	%r732, %r731, %r730, %p108;
	ld.shared.v4.u32 	{%r733, %r734, %r735, %r736}, [_ZZN3cub18CUB_300001_SM_10006detail4scan16DeviceScanKernelINS2_10policy_hubIiiijN4cuda3std3__44plusIvEEE10Policy1000EN6thrust24THRUST_300001_SM_1000_NS6detail15normal_iteratorINSD_10device_ptrIiEEEESI_NS0_13ScanTileStateIiLb1EEES9_NS1_10InputValueIiPiEEjiLb0EiEEvT0_T1_T2_iT3_T4_T5_E12temp_storage+32];
	add.s32 	%r737, %r731, %r733;
	setp.eq.s32 	%p109, %r9, 5;
	selp.b32 	%r738, %r737, %r732, %p109;
	add.s32 	%r739, %r737, %r734;
	setp.eq.s32 	%p110, %r9, 6;
	selp.b32 	%r740, %r739, %r738, %p110;
	add.s32 	%r741, %r739, %r735;
	setp.eq.s32 	%p111, %r9, 7;
	selp.b32 	%r742, %r741, %r740, %p111;
	add.s32 	%r743, %r741, %r736;
	setp.eq.s32 	%p112, %r9, 8;
	selp.b32 	%r744, %r743, %r742, %p112;
	ld.shared.v4.u32 	{%r745, %r746, %r747, %r748}, [_ZZN3cub18CUB_300001_SM_10006detail4scan16DeviceScanKernelINS2_10policy_hubIiiijN4cuda3std3__44plusIvEEE10Policy1000EN6thrust24THRUST_300001_SM_1000_NS6detail15normal_iteratorINSD_10device_ptrIiEEEESI_NS0_13ScanTileStateIiLb1EEES9_NS1_10InputValueIiPiEEjiLb0EiEEvT0_T1_T2_iT3_T4_T5_E12temp_storage+48];
	add.s32 	%r749, %r743, %r745;
	setp.eq.s32 	%p113, %r9, 9;
	selp.b32 	%r750, %r749, %r744, %p113;
	add.s32 	%r751, %r749, %r746;
	setp.eq.s32 	%p114, %r9, 10;
	selp.b32 	%r752, %r751, %r750, %p114;
	add.s32 	%r753, %r751, %r747;
	setp.eq.s32 	%p115, %r9, 11;
	selp.b32 	%r754, %r753, %r752, %p115;
	add.s32 	%r40, %r753, %r748;
	setp.gt.u32 	%p116, %r7, 31;
	setp.lt.u32 	%p117, %r7, 32;
	setp.eq.s32 	%p118, %r639, 0;
	selp.b32 	%r755, 0, %r722, %p118;
	add.s32 	%r1011, %r754, %r755;
	selp.b32 	%r42, %r722, %r1011, %p117;
	@%p116 bra 	$L__BB9_27;
	setp.ne.s32 	%p119, %r7, 0;
	mul.wide.s32 	%rd44, %r998, 8;
	add.s64 	%rd6, %rd16, %rd44;
	@%p119 bra 	$L__BB9_14;
	st.shared.u32 	[_ZZN3cub18CUB_300001_SM_10006detail4scan16DeviceScanKernelINS2_10policy_hubIiiijN4cuda3std3__44plusIvEEE10Policy1000EN6thrust24THRUST_300001_SM_1000_NS6detail15normal_iteratorINSD_10device_ptrIiEEEESI_NS0_13ScanTileStateIiLb1EEES9_NS1_10InputValueIiPiEEjiLb0EiEEvT0_T1_T2_iT3_T4_T5_E12temp_storage+12], %r40;
	add.s64 	%rd45, %rd6, 256;
	mov.b32 	%r756, 100;
	// begin inline asm
	st.relaxed.gpu.v2.u32 [%rd45], {%r756, %r40};
	// end inline asm
$L__BB9_14:
	not.b32 	%r762, %r7;
	add.s32 	%r1006, %r998, %r762;
	mov.b32 	%r758, 830;
	// begin inline asm
	nanosleep.u32 %r758;
	// end inline asm
	mul.wide.s32 	%rd47, %r1006, 8;
	add.s64 	%rd48, %rd16, %rd47;
	add.s64 	%rd46, %rd48, 256;
	// begin inline asm
	ld.relaxed.gpu.v2.u32 {%r1008, %r1000}, [%rd46];
	// end inline asm
	mov.b32 	%r1001, 952;
$L__BB9_15:
	setp.eq.s32 	%p120, %r1008, 99;
	mov.b32 	%r763, -1;
	vote.sync.any.pred 	%p121, %p120, %r763;
	not.pred 	%p122, %p121;
	@%p122 bra 	$L__BB9_17;
	mul.lo.s32 	%r858, %r998, 16807;
	and.b32  	%r998, %r858, 2147483647;
	add.s32 	%r859, %r1001, 1;
	rem.u32 	%r855, %r998, %r859;
	// begin inline asm
	nanosleep.u32 %r855;
	// end inline asm
	shr.u32 	%r1001, %r1001, 1;
	// begin inline asm
	ld.relaxed.gpu.v2.u32 {%r1008, %r1000}, [%rd46];
	// end inline asm
	bra.uni 	$L__BB9_15;
$L__BB9_17:
	setp.eq.s32 	%p123, %r1008, 101;
	mov.b32 	%r790, -1;
	vote.sync.ballot.b32 	%r792, %p123, %r790;
	// begin inline asm
	mov.u32 %r765, %lanemask_ge;
	// end inline asm
	and.b32  	%r793, %r792, %r765;
	or.b32  	%r794, %r793, -2147483648;
	add.s32 	%r795, %r794, -1;
	not.b32 	%r796, %r794;
	and.b32  	%r797, %r796, %r795;
	popc.b32 	%r769, %r797;
	mov.b32 	%r768, 1;
	// begin inline asm
	shfl.sync.down.b32 %r766, %r1000, %r768, %r769, %r790;
	// end inline asm
	setp.lt.s32 	%p125, %r639, %r769;
	selp.b32 	%r798, %r766, 0, %p125;
	add.s32 	%r772, %r798, %r1000;
	mov.b32 	%r773, 2;
	// begin inline asm
	shfl.sync.down.b32 %r771, %r772, %r773, %r769, %r790;
	// end inline asm
	add.s32 	%r57, %r639, 2;
	setp.gt.s32 	%p126, %r57, %r769;
	selp.b32 	%r799, 0, %r771, %p126;
	add.s32 	%r777, %r772, %r799;
	mov.b32 	%r778, 4;
	// begin inline asm
	shfl.sync.down.b32 %r776, %r777, %r778, %r769, %r790;
	// end inline asm
	add.s32 	%r58, %r639, 4;
	setp.gt.s32 	%p127, %r58, %r769;
	selp.b32 	%r800, 0, %r776, %p127;
	add.s32 	%r782, %r777, %r800;
	mov.b32 	%r783, 8;
	// begin inline asm
	shfl.sync.down.b32 %r781, %r782, %r783, %r769, %r790;
	// end inline asm
	add.s32 	%r59, %r639, 8;
	setp.gt.s32 	%p128, %r59, %r769;
	selp.b32 	%r801, 0, %r781, %p128;
	add.s32 	%r787, %r782, %r801;
	mov.b32 	%r788, 16;
	// begin inline asm
	shfl.sync.down.b32 %r786, %r787, %r788, %r769, %r790;
	// end inline asm
	add.s32 	%r60, %r639, 16;
	setp.gt.s32 	%p129, %r60, %r769;
	selp.b32 	%r802, 0, %r786, %p129;
	add.s32 	%r1005, %r787, %r802;
	add.s64 	%rd8, %rd16, 256;
	mov.b32 	%r1002, 952;
$L__BB9_18:
	setp.ne.s32 	%p130, %r1008, 101;
	mov.b32 	%r803, -1;
	vote.sync.all.pred 	%p131, %p130, %r803;
	not.pred 	%p132, %p131;
	@%p132 bra 	$L__BB9_23;
	shr.u32 	%r1002, %r1002, 1;
	mul.wide.s32 	%rd51, %r1006, 8;
	add.s64 	%rd52, %rd8, %rd51;
	add.s64 	%rd50, %rd52, -256;
	// begin inline asm
	ld.relaxed.gpu.v2.u32 {%r1008, %r1009}, [%rd50];
	// end inline asm
	mov.u32 	%r1010, %r1002;
$L__BB9_20:
	setp.eq.s32 	%p136, %r1008, 99;
	mov.b32 	%r811, -1;
	vote.sync.any.pred 	%p137, %p136, %r811;
	not.pred 	%p138, %p137;
	@%p138 bra 	$L__BB9_22;
	mul.lo.s32 	%r853, %r998, 16807;
	and.b32  	%r998, %r853, 2147483647;
	add.s32 	%r854, %r1010, 1;
	rem.u32 	%r850, %r998, %r854;
	// begin inline asm
	nanosleep.u32 %r850;
	// end inline asm
	shr.u32 	%r1010, %r1010, 1;
	// begin inline asm
	ld.relaxed.gpu.v2.u32 {%r1008, %r1009}, [%rd50];
	// end inline asm
	bra.uni 	$L__BB9_20;
$L__BB9_22:
	setp.eq.s32 	%p139, %r1008, 101;
	mov.b32 	%r837, -1;
	vote.sync.ballot.b32 	%r838, %p139, %r837;
	and.b32  	%r839, %r838, %r765;
	or.b32  	%r840, %r839, -2147483648;
	add.s32 	%r841, %r840, -1;
	not.b32 	%r842, %r840;
	and.b32  	%r843, %r842, %r841;
	popc.b32 	%r816, %r843;
	mov.b32 	%r815, 1;
	// begin inline asm
	shfl.sync.down.b32 %r813, %r1009, %r815, %r816, %r837;
	// end inline asm
	setp.lt.s32 	%p141, %r639, %r816;
	selp.b32 	%r844, %r813, 0, %p141;
	add.s32 	%r819, %r844, %r1009;
	mov.b32 	%r820, 2;
	// begin inline asm
	shfl.sync.down.b32 %r818, %r819, %r820, %r816, %r837;
	// end inline asm
	setp.gt.s32 	%p142, %r57, %r816;
	selp.b32 	%r845, 0, %r818, %p142;
	add.s32 	%r824, %r819, %r845;
	mov.b32 	%r825, 4;
	// begin inline asm
	shfl.sync.down.b32 %r823, %r824, %r825, %r816, %r837;
	// end inline asm
	setp.gt.s32 	%p143, %r58, %r816;
	selp.b32 	%r846, 0, %r823, %p143;
	add.s32 	%r829, %r824, %r846;
	mov.b32 	%r830, 8;
	// begin inline asm
	shfl.sync.down.b32 %r828, %r829, %r830, %r816, %r837;
	// end inline asm
	setp.gt.s32 	%p144, %r59, %r816;
	selp.b32 	%r847, 0, %r828, %p144;
	add.s32 	%r834, %r829, %r847;
	mov.b32 	%r835, 16;
	// begin inline asm
	shfl.sync.down.b32 %r833, %r834, %r835, %r816, %r837;
	// end inline asm
	setp.gt.s32 	%p145, %r60, %r816;
	selp.b32 	%r848, 0, %r833, %p145;
	add.s32 	%r849, %r848, %r1005;
	add.s32 	%r1005, %r849, %r834;
	add.s32 	%r1006, %r1006, -32;
	bra.uni 	$L__BB9_18;
$L__BB9_23:
	@%p119 bra 	$L__BB9_25;
	add.s32 	%r806, %r1005, %r40;
	add.s64 	%rd49, %rd6, 256;
	mov.b32 	%r805, 101;
	// begin inline asm
	st.relaxed.gpu.v2.u32 [%rd49], {%r805, %r806};
	// end inline asm
	st.shared.u32 	[_ZZN3cub18CUB_300001_SM_10006detail4scan16DeviceScanKernelINS2_10policy_hubIiiijN4cuda3std3__44plusIvEEE10Policy1000EN6thrust24THRUST_300001_SM_1000_NS6detail15normal_iteratorINSD_10device_ptrIiEEEESI_NS0_13ScanTileStateIiLb1EEES9_NS1_10InputValueIiPiEEjiLb0EiEEvT0_T1_T2_iT3_T4_T5_E12temp_storage+4], %r1005;
	st.shared.u32 	[_ZZN3cub18CUB_300001_SM_10006detail4scan16DeviceScanKernelINS2_10policy_hubIiiijN4cuda3std3__44plusIvEEE10Policy1000EN6thrust24THRUST_300001_SM_1000_NS6detail15normal_iteratorINSD_10device_ptrIiEEEESI_NS0_13ScanTileStateIiLb1EEES9_NS1_10InputValueIiPiEEjiLb0EiEEvT0_T1_T2_iT3_T4_T5_E12temp_storage+8], %r806;
$L__BB9_25:
	setp.ne.s32 	%p134, %r639, 0;
	mov.u32 	%r1011, %r42;
	@%p134 bra 	$L__BB9_27;
	st.shared.u32 	[_ZZN3cub18CUB_300001_SM_10006detail4scan16DeviceScanKernelINS2_10policy_hubIiiijN4cuda3std3__44plusIvEEE10Policy1000EN6thrust24THRUST_300001_SM_1000_NS6detail15normal_iteratorINSD_10device_ptrIiEEEESI_NS0_13ScanTileStateIiLb1EEES9_NS1_10InputValueIiPiEEjiLb0EiEEvT0_T1_T2_iT3_T4_T5_E12temp_storage+76], %r1005;
	mov.u32 	%r1011, %r1005;
$L__BB9_27:
	bar.sync 	0;
	setp.eq.s32 	%p135, %r7, 0;
	ld.shared.u32 	%r807, [_ZZN3cub18CUB_300001_SM_10006detail4scan16DeviceScanKernelINS2_10policy_hubIiiijN4cuda3std3__44plusIvEEE10Policy1000EN6thrust24THRUST_300001_SM_1000_NS6detail15normal_iteratorINSD_10device_ptrIiEEEESI_NS0_13ScanTileStateIiLb1EEES9_NS1_10InputValueIiPiEEjiLb0EiEEvT0_T1_T2_iT3_T4_T5_E12temp_storage+76];
	selp.b32 	%r808, 0, %r807, %p135;
	add.s32 	%r1012, %r808, %r1011;
$L__BB9_28:
	add.s32 	%r952, %r1012, %r12;
	add.s32 	%r953, %r13, %r952;
	add.s32 	%r954, %r14, %r953;
	add.s32 	%r955, %r15, %r954;
	add.s32 	%r956, %r16, %r955;
	add.s32 	%r957, %r17, %r956;
	add.s32 	%r958, %r18, %r957;
	add.s32 	%r959, %r19, %r958;
	add.s32 	%r960, %r20, %r959;
	add.s32 	%r961, %r21, %r960;
	add.s32 	%r962, %r22, %r961;
	add.s32 	%r963, %r23, %r962;
	add.s32 	%r964, %r24, %r963;
	add.s32 	%r965, %r25, %r964;
	add.s32 	%r966, %r26, %r965;
	add.s32 	%r967, %r27, %r966;
	add.s32 	%r968, %r28, %r967;
	add.s32 	%r969, %r29, %r968;
	add.s32 	%r970, %r30, %r969;
	add.s32 	%r971, %r31, %r970;
	add.s32 	%r972, %r32, %r971;
	bar.sync 	0;
	st.shared.v2.u32 	[%r11], {%r1012, %r952};
	st.shared.v2.u32 	[%r11+8], {%r953, %r954};
	st.shared.v2.u32 	[%r11+16], {%r955, %r956};
	st.shared.v2.u32 	[%r11+24], {%r957, %r958};
	st.shared.v2.u32 	[%r11+32], {%r959, %r960};
	st.shared.v2.u32 	[%r11+40], {%r961, %r962};
	st.shared.v2.u32 	[%r11+48], {%r963, %r964};
	st.shared.v2.u32 	[%r11+56], {%r965, %r966};
	st.shared.v2.u32 	[%r11+64], {%r967, %r968};
	st.shared.v2.u32 	[%r11+72], {%r969, %r970};
	st.shared.v2.u32 	[%r11+80], {%r971, %r972};
	bar.warp.sync 	-1;
	ld.shared.u32 	%r973, [%r10];
	ld.shared.u32 	%r974, [%r10+128];
	ld.shared.u32 	%r975, [%r10+256];
	ld.shared.u32 	%r976, [%r10+384];
	ld.shared.u32 	%r977, [%r10+512];
	ld.shared.u32 	%r978, [%r10+640];
	ld.shared.u32 	%r979, [%r10+768];
	ld.shared.u32 	%r980, [%r10+896];
	ld.shared.u32 	%r981, [%r10+1024];
	ld.shared.u32 	%r982, [%r10+1152];
	ld.shared.u32 	%r983, [%r10+1280];
	ld.shared.u32 	%r984, [%r10+1408];
	ld.shared.u32 	%r985, [%r10+1536];
	ld.shared.u32 	%r986, [%r10+1664];
	ld.shared.u32 	%r987, [%r10+1792];
	ld.shared.u32 	%r988, [%r10+1920];
	ld.shared.u32 	%r989, [%r10+2048];
	ld.shared.u32 	%r990, [%r10+2176];
	ld.shared.u32 	%r991, [%r10+2304];
	ld.shared.u32 	%r992, [%r10+2432];
	ld.shared.u32 	%r993, [%r10+2560];
	ld.shared.u32 	%r994, [%r10+2688];
	add.s64 	%rd57, %rd4, %rd42;
	st.global.u32 	[%rd57], %r973;
	st.global.u32 	[%rd57+128], %r974;
	st.global.u32 	[%rd57+256], %r975;
	st.global.u32 	[%rd57+384], %r976;
	st.global.u32 	[%rd57+512], %r977;
	st.global.u32 	[%rd57+640], %r978;
	st.global.u32 	[%rd57+768], %r979;
	st.global.u32 	[%rd57+896], %r980;
	st.global.u32 	[%rd57+1024], %r981;
	st.global.u32 	[%rd57+1152], %r982;
	st.global.u32 	[%rd57+1280], %r983;
	st.global.u32 	[%rd57+1408], %r984;
	st.global.u32 	[%rd57+1536], %r985;
	st.global.u32 	[%rd57+1664], %r986;
	st.global.u32 	[%rd57+1792], %r987;
	st.global.u32 	[%rd57+1920], %r988;
	st.global.u32 	[%rd57+2048], %r989;
	st.global.u32 	[%rd57+2176], %r990;
	st.global.u32 	[%rd57+2304], %r991;
	st.global.u32 	[%rd57+2432], %r992;
	st.global.u32 	[%rd57+2560], %r993;
	st.global.u32 	[%rd57+2688], %r994;
	bra.uni 	$L__BB9_143;
$L__BB9_29:
	setp.eq.s32 	%p3, %r6, 0;
	@%p3 bra 	$L__BB9_143;
	mul.wide.u32 	%rd18, %r5, 4;
	add.s64 	%rd19, %rd3, %rd18;
	mov.u32 	%r85, %tid.x;
	ld.global.u32 	%r1034, [%rd19];
	and.b32  	%r242, %r85, 31;
	and.b32  	%r243, %r85, 992;
	mul.lo.s32 	%r244, %r243, 22;
	or.b32  	%r87, %r244, %r242;
	setp.ge.u32 	%p4, %r87, %r6;
	shl.b32 	%r245, %r87, 2;
	cvt.u64.u32 	%rd20, %r245;
	add.s64 	%rd10, %rd19, %rd20;
	mov.u32 	%r1013, %r1034;
	@%p4 bra 	$L__BB9_32;
	ld.global.u32 	%r1013, [%rd10];
$L__BB9_32:
	add.s32 	%r90, %r87, 32;
	setp.ge.u32 	%p5, %r90, %r6;
	mov.u32 	%r1014, %r1034;
	@%p5 bra 	$L__BB9_34;
	ld.global.u32 	%r1014, [%rd10+128];
$L__BB9_34:
	add.s32 	%r93, %r87, 64;
	setp.ge.u32 	%p6, %r93, %r6;
	mov.u32 	%r1015, %r1034;
	@%p6 bra 	$L__BB9_36;
	ld.global.u32 	%r1015, [%rd10+256];
$L__BB9_36:
	add.s32 	%r96, %r87, 96;
	setp.ge.u32 	%p7, %r96, %r6;
	mov.u32 	%r1016, %r1034;
	@%p7 bra 	$L__BB9_38;
	ld.global.u32 	%r1016, [%rd10+384];
$L__BB9_38:
	add.s32 	%r246, %r87, 128;
	setp.ge.u32 	%p8, %r246, %r6;
	mov.u32 	%r1017, %r1034;
	@%p8 bra 	$L__BB9_40;
	ld.global.u32 	%r1017, [%rd10+512];
$L__BB9_40:
	add.s32 	%r247, %r87, 160;
	setp.ge.u32 	%p9, %r247, %r6;
	mov.u32 	%r1018, %r1034;
	@%p9 bra 	$L__BB9_42;
	ld.global.u32 	%r1018, [%rd10+640];
$L__BB9_42:
	add.s32 	%r248, %r87, 192;
	setp.ge.u32 	%p10, %r248, %r6;
	mov.u32 	%r1019, %r1034;
	@%p10 bra 	$L__BB9_44;
	ld.global.u32 	%r1019, [%rd10+768];
$L__BB9_44:
	add.s32 	%r249, %r87, 224;
	setp.ge.u32 	%p11, %r249, %r6;
	mov.u32 	%r1020, %r1034;
	@%p11 bra 	$L__BB9_46;
	ld.global.u32 	%r1020, [%rd10+896];
$L__BB9_46:
	add.s32 	%r250, %r87, 256;
	setp.ge.u32 	%p12, %r250, %r6;
	mov.u32 	%r1021, %r1034;
	@%p12 bra 	$L__BB9_48;
	ld.global.u32 	%r1021, [%rd10+1024];
$L__BB9_48:
	add.s32 	%r251, %r87, 288;
	setp.ge.u32 	%p13, %r251, %r6;
	mov.u32 	%r1022, %r1034;
	@%p13 bra 	$L__BB9_50;
	ld.global.u32 	%r1022, [%rd10+1152];
$L__BB9_50:
	add.s32 	%r111, %r87, 320;
	setp.ge.u32 	%p14, %r111, %r6;
	mov.u32 	%r1023, %r1034;
	@%p14 bra 	$L__BB9_52;
	ld.global.u32 	%r1023, [%rd10+1280];
$L__BB9_52:
	add.s32 	%r114, %r87, 352;
	setp.ge.u32 	%p15, %r114, %r6;
	mov.u32 	%r1024, %r1034;
	@%p15 bra 	$L__BB9_54;
	ld.global.u32 	%r1024, [%rd10+1408];
$L__BB9_54:
	add.s32 	%r117, %r87, 384;
	setp.ge.u32 	%p16, %r117, %r6;
	mov.u32 	%r1025, %r1034;
	@%p16 bra 	$L__BB9_56;
	ld.global.u32 	%r1025, [%rd10+1536];
$L__BB9_56:
	add.s32 	%r120, %r87, 416;
	setp.ge.u32 	%p17, %r120, %r6;
	mov.u32 	%r1026, %r1034;
	@%p17 bra 	$L__BB9_58;
	ld.global.u32 	%r1026, [%rd10+1664];
$L__BB9_58:
	add.s32 	%r252, %r87, 448;
	setp.ge.u32 	%p18, %r252, %r6;
	mov.u32 	%r1027, %r1034;
	@%p18 bra 	$L__BB9_60;
	ld.global.u32 	%r1027, [%rd10+1792];
$L__BB9_60:
	add.s32 	%r253, %r87, 480;
	setp.ge.u32 	%p19, %r253, %r6;
	mov.u32 	%r1028, %r1034;
	@%p19 bra 	$L__BB9_62;
	ld.global.u32 	%r1028, [%rd10+1920];
$L__BB9_62:
	add.s32 	%r254, %r87, 512;
	setp.ge.u32 	%p20, %r254, %r6;
	mov.u32 	%r1029, %r1034;
	@%p20 bra 	$L__BB9_64;
	ld.global.u32 	%r1029, [%rd10+2048];
$L__BB9_64:
	add.s32 	%r129, %r87, 544;
	setp.ge.u32 	%p21, %r129, %r6;
	mov.u32 	%r1030, %r1034;
	@%p21 bra 	$L__BB9_66;
	ld.global.u32 	%r1030, [%rd10+2176];
$L__BB9_66:
	add.s32 	%r132, %r87, 576;
	setp.ge.u32 	%p22, %r132, %r6;
	mov.u32 	%r1031, %r1034;
	@%p22 bra 	$L__BB9_68;
	ld.global.u32 	%r1031, [%rd10+2304];
$L__BB9_68:
	add.s32 	%r255, %r87, 608;
	setp.ge.u32 	%p23, %r255, %r6;
	mov.u32 	%r1032, %r1034;
	@%p23 bra 	$L__BB9_70;
	ld.global.u32 	%r1032, [%rd10+2432];
$L__BB9_70:
	add.s32 	%r256, %r87, 640;
	setp.ge.u32 	%p24, %r256, %r6;
	mov.u32 	%r1033, %r1034;
	@%p24 bra 	$L__BB9_72;
	ld.global.u32 	%r1033, [%rd10+2560];
$L__BB9_72:
	add.s32 	%r139, %r87, 672;
	setp.ge.u32 	%p25, %r139, %r6;
	@%p25 bra 	$L__BB9_74;
	ld.global.u32 	%r1034, [%rd10+2688];
$L__BB9_74:
	// begin inline asm
	mov.u32 %r257, %laneid;
	// end inline asm
	shr.u32 	%r143, %r85, 5;
	mad.lo.s32 	%r258, %r143, 704, %r257;
	shl.b32 	%r259, %r258, 2;
	mov.u32 	%r260, _ZZN3cub18CUB_300001_SM_10006detail4scan16DeviceScanKernelINS2_10policy_hubIiiijN4cuda3std3__44plusIvEEE10Policy1000EN6thrust24THRUST_300001_SM_1000_NS6detail15normal_iteratorINSD_10device_ptrIiEEEESI_NS0_13ScanTileStateIiLb1EEES9_NS1_10InputValueIiPiEEjiLb0EiEEvT0_T1_T2_iT3_T4_T5_E12temp_storage;
	add.s32 	%r144, %r260, %r259;
	st.shared.u32 	[%r144], %r1013;
	st.shared.u32 	[%r144+128], %r1014;
	st.shared.u32 	[%r144+256], %r1015;
	st.shared.u32 	[%r144+384], %r1016;
	st.shared.u32 	[%r144+512], %r1017;
	st.shared.u32 	[%r144+640], %r1018;
	st.shared.u32 	[%r144+768], %r1019;
	st.shared.u32 	[%r144+896], %r1020;
	st.shared.u32 	[%r144+1024], %r1021;
	st.shared.u32 	[%r144+1152], %r1022;
	st.shared.u32 	[%r144+1280], %r1023;
	st.shared.u32 	[%r144+1408], %r1024;
	st.shared.u32 	[%r144+1536], %r1025;
	st.shared.u32 	[%r144+1664], %r1026;
	st.shared.u32 	[%r144+1792], %r1027;
	st.shared.u32 	[%r144+1920], %r1028;
	st.shared.u32 	[%r144+2048], %r1029;
	st.shared.u32 	[%r144+2176], %r1030;
	st.shared.u32 	[%r144+2304], %r1031;
	st.shared.u32 	[%r144+2432], %r1032;
	st.shared.u32 	[%r144+2560], %r1033;
	st.shared.u32 	[%r144+2688], %r1034;
	bar.warp.sync 	-1;
	mad.lo.s32 	%r145, %r257, 84, %r144;
	ld.shared.v2.u32 	{%r146, %r147}, [%r145];
	ld.shared.v2.u32 	{%r148, %r149}, [%r145+8];
	ld.shared.v2.u32 	{%r150, %r151}, [%r145+16];
	ld.shared.v2.u32 	{%r152, %r153}, [%r145+24];
	ld.shared.v2.u32 	{%r154, %r155}, [%r145+32];
	ld.shared.v2.u32 	{%r156, %r157}, [%r145+40];
	ld.shared.v2.u32 	{%r158, %r159}, [%r145+48];
	ld.shared.v2.u32 	{%r160, %r161}, [%r145+56];
	ld.shared.v2.u32 	{%r162, %r163}, [%r145+64];
	ld.shared.v2.u32 	{%r164, %r165}, [%r145+72];
	ld.shared.v2.u32 	{%r166, %r167}, [%r145+80];
	bar.sync 	0;
	setp.ne.s32 	%p26, %r998, 0;
	@%p26 bra 	$L__BB9_78;
	add.s32 	%r490, %r147, %r146;
	add.s32 	%r491, %r148, %r490;
	add.s32 	%r492, %r149, %r491;
	add.s32 	%r493, %r150, %r492;
	add.s32 	%r494, %r151, %r493;
	add.s32 	%r495, %r152, %r494;
	add.s32 	%r496, %r153, %r495;
	add.s32 	%r497, %r154, %r496;
	add.s32 	%r498, %r155, %r497;
	add.s32 	%r499, %r156, %r498;
	add.s32 	%r500, %r157, %r499;
	add.s32 	%r501, %r158, %r500;
	add.s32 	%r502, %r159, %r501;
	add.s32 	%r503, %r160, %r502;
	add.s32 	%r504, %r161, %r503;
	add.s32 	%r505, %r162, %r504;
	add.s32 	%r506, %r163, %r505;
	add.s32 	%r507, %r164, %r506;
	add.s32 	%r508, %r165, %r507;
	add.s32 	%r509, %r166, %r508;
	add.s32 	%r464, %r167, %r509;
	mov.b32 	%r462, 1;
	mov.b32 	%r487, 0;
	mov.b32 	%r489, -1;
	// begin inline asm
	{  .reg .s32 r0;  .reg .pred p;  shfl.sync.up.b32 r0|p, %r464, %r462, %r487, %r489;  @p add.s32 r0, r0, %r464;  mov.s32 %r460, r0;}
	// end inline asm
	mov.b32 	%r468, 2;
	// begin inline asm
	{  .reg .s32 r0;  .reg .pred p;  shfl.sync.up.b32 r0|p, %r460, %r468, %r487, %r489;  @p add.s32 r0, r0, %r460;  mov.s32 %r466, r0;}
	// end inline asm
	mov.b32 	%r474, 4;
	// begin inline asm
	{  .reg .s32 r0;  .reg .pred p;  shfl.sync.up.b32 r0|p, %r466, %r474, %r487, %r489;  @p add.s32 r0, r0, %r466;  mov.s32 %r472, r0;}
	// end inline asm
	mov.b32 	%r480, 8;
	// begin inline asm
	{  .reg .s32 r0;  .reg .pred p;  shfl.sync.up.b32 r0|p, %r472, %r480, %r487, %r489;  @p add.s32 r0, r0, %r472;  mov.s32 %r478, r0;}
	// end inline asm
	mov.b32 	%r486, 16;
	// begin inline asm
	{  .reg .s32 r0;  .reg .pred p;  shfl.sync.up.b32 r0|p, %r478, %r486, %r487, %r489;  @p add.s32 r0, r0, %r478;  mov.s32 %r484, r0;}
	// end inline asm
	setp.ne.s32 	%p68, %r257, 31;
	@%p68 bra 	$L__BB9_77;
	shl.b32 	%r510, %r143, 2;
	mov.u32 	%r511, _ZZN3cub18CUB_300001_SM_10006detail4scan16DeviceScanKernelINS2_10policy_hubIiiijN4cuda3std3__44plusIvEEE10Policy1000EN6thrust24THRUST_300001_SM_1000_NS6detail15normal_iteratorINSD_10device_ptrIiEEEESI_NS0_13ScanTileStateIiLb1EEES9_NS1_10InputValueIiPiEEjiLb0EiEEvT0_T1_T2_iT3_T4_T5_E12temp_storage;
	add.s32 	%r512, %r511, %r510;
	st.shared.u32 	[%r512+16], %r484;
$L__BB9_77:
	bar.sync 	0;
	ld.shared.v4.u32 	{%r513, %r514, %r515, %r516}, [_ZZN3cub18CUB_300001_SM_10006detail4scan16DeviceScanKernelINS2_10policy_hubIiiijN4cuda3std3__44plusIvEEE10Policy1000EN6thrust24THRUST_300001_SM_1000_NS6detail15normal_iteratorINSD_10device_ptrIiEEEESI_NS0_13ScanTileStateIiLb1EEES9_NS1_10InputValueIiPiEEjiLb0EiEEvT0_T1_T2_iT3_T4_T5_E12temp_storage+16];
	add.s32 	%r517, %r514, %r513;
	setp.eq.s32 	%p69, %r143, 2;
	selp.b32 	%r518, %r517, %r513, %p69;
	add.s32 	%r519, %r517, %r515;
	setp.eq.s32 	%p70, %r143, 3;
	selp.b32 	%r520, %r519, %r518, %p70;
	add.s32 	%r521, %r519, %r516;
	setp.eq.s32 	%p71, %r143, 4;
	selp.b32 	%r522, %r521, %r520, %p71;
	ld.shared.v4.u32 	{%r523, %r524, %r525, %r526}, [_ZZN3cub18CUB_300001_SM_10006detail4scan16DeviceScanKernelINS2_10policy_hubIiiijN4cuda3std3__44plusIvEEE10Policy1000EN6thrust24THRUST_300001_SM_1000_NS6detail15normal_iteratorINSD_10device_ptrIiEEEESI_NS0_13ScanTileStateIiLb1EEES9_NS1_10InputValueIiPiEEjiLb0EiEEvT0_T1_T2_iT3_T4_T5_E12temp_storage+32];
	add.s32 	%r527, %r521, %r523;
	setp.eq.s32 	%p72, %r143, 5;
	selp.b32 	%r528, %r527, %r522, %p72;
	add.s32 	%r529, %r527, %r524;
	setp.eq.s32 	%p73, %r143, 6;
	selp.b32 	%r530, %r529, %r528, %p73;
	add.s32 	%r531, %r529, %r525;
	setp.eq.s32 	%p74, %r143, 7;
	selp.b32 	%r532, %r531, %r530, %p74;
	add.s32 	%r533, %r531, %r526;
	setp.eq.s32 	%p75, %r143, 8;
	selp.b32 	%r534, %r533, %r532, %p75;
	.pragma "used_bytes_mask 4095";
	ld.shared.v4.u32 	{%r535, %r536, %r537, %r538}, [_ZZN3cub18CUB_300001_SM_10006detail4scan16DeviceScanKernelINS2_10policy_hubIiiijN4cuda3std3__44plusIvEEE10Policy1000EN6thrust24THRUST_300001_SM_1000_NS6detail15normal_iteratorINSD_10device_ptrIiEEEESI_NS0_13ScanTileStateIiLb1EEES9_NS1_10InputValueIiPiEEjiLb0EiEEvT0_T1_T2_iT3_T4_T5_E12temp_storage+48];
	add.s32 	%r539, %r533, %r535;
	setp.eq.s32 	%p76, %r143, 9;
	selp.b32 	%r540, %r539, %r534, %p76;
	add.s32 	%r541, %r539, %r536;
	setp.eq.s32 	%p77, %r143, 10;
	selp.b32 	%r542, %r541, %r540, %p77;
	add.s32 	%r543, %r541, %r537;
	setp.eq.s32 	%p78, %r143, 11;
	selp.b32 	%r544, %r543, %r542, %p78;
	setp.lt.u32 	%p79, %r85, 32;
	selp.b32 	%r545, 0, %r544, %p79;
	setp.eq.s32 	%p80, %r257, 0;
	sub.s32 	%r546, %r484, %r464;
	selp.b32 	%r547, 0, %r546, %p80;
	add.s32 	%r548, %r547, %r997;
	add.s32 	%r1049, %r548, %r545;
	bra.uni 	$L__BB9_97;
$L__BB9_78:
	add.s32 	%r291, %r147, %r146;
	add.s32 	%r292, %r148, %r291;
	add.s32 	%r293, %r149, %r292;
	add.s32 	%r294, %r150, %r293;
	add.s32 	%r295, %r151, %r294;
	add.s32 	%r296, %r152, %r295;
	add.s32 	%r297, %r153, %r296;
	add.s32 	%r298, %r154, %r297;
	add.s32 	%r299, %r155, %r298;
	add.s32 	%r300, %r156, %r299;
	add.s32 	%r301, %r157, %r300;
	add.s32 	%r302, %r158, %r301;
	add.s32 	%r303, %r159, %r302;
	add.s32 	%r304, %r160, %r303;
	add.s32 	%r305, %r161, %r304;
	add.s32 	%r306, %r162, %r305;
	add.s32 	%r307, %r163, %r306;
	add.s32 	%r308, %r164, %r307;
	add.s32 	%r309, %r165, %r308;
	add.s32 	%r310, %r166, %r309;
	add.s32 	%r265, %r167, %r310;
	mov.b32 	%r263, 1;
	mov.b32 	%r288, 0;
	mov.b32 	%r290, -1;
	// begin inline asm
	{  .reg .s32 r0;  .reg .pred p;  shfl.sync.up.b32 r0|p, %r265, %r263, %r288, %r290;  @p add.s32 r0, r0, %r265;  mov.s32 %r261, r0;}
	// end inline asm
	mov.b32 	%r269, 2;
	// begin inline asm
	{  .reg .s32 r0;  .reg .pred p;  shfl.sync.up.b32 r0|p, %r261, %r269, %r288, %r290;  @p add.s32 r0, r0, %r261;  mov.s32 %r267, r0;}
	// end inline asm
	mov.b32 	%r275, 4;
	// begin inline asm
	{  .reg .s32 r0;  .reg .pred p;  shfl.sync.up.b32 r0|p, %r267, %r275, %r288, %r290;  @p add.s32 r0, r0, %r267;  mov.s32 %r273, r0;}
	// end inline asm
	mov.b32 	%r281, 8;
	// begin inline asm
	{  .reg .s32 r0;  .reg .pred p;  shfl.sync.up.b32 r0|p, %r273, %r281, %r288, %r290;  @p add.s32 r0, r0, %r273;  mov.s32 %r279, r0;}
	// end inline asm
	mov.b32 	%r287, 16;
	// begin inline asm
	{  .reg .s32 r0;  .reg .pred p;  shfl.sync.up.b32 r0|p, %r279, %r287, %r288, %r290;  @p add.s32 r0, r0, %r279;  mov.s32 %r285, r0;}
	// end inline asm
	setp.ne.s32 	%p27, %r257, 31;
	@%p27 bra 	$L__BB9_80;
	shl.b32 	%r311, %r143, 2;
	mov.u32 	%r312, _ZZN3cub18CUB_300001_SM_10006detail4scan16DeviceScanKernelINS2_10policy_hubIiiijN4cuda3std3__44plusIvEEE10Policy1000EN6thrust24THRUST_300001_SM_1000_NS6detail15normal_iteratorINSD_10device_ptrIiEEEESI_NS0_13ScanTileStateIiLb1EEES9_NS1_10InputValueIiPiEEjiLb0EiEEvT0_T1_T2_iT3_T4_T5_E12temp_storage;
	add.s32 	%r313, %r312, %r311;
	st.shared.u32 	[%r313+16], %r285;
$L__BB9_80:
	sub.s32 	%r314, %r285, %r265;
	bar.sync 	0;
	ld.shared.v4.u32 	{%r315, %r316, %r317, %r318}, [_ZZN3cub18CUB_300001_SM_10006detail4scan16DeviceScanKernelINS2_10policy_hubIiiijN4cuda3std3__44plusIvEEE10Policy1000EN6thrust24THRUST_300001_SM_1000_NS6detail15normal_iteratorINSD_10device_ptrIiEEEESI_NS0_13ScanTileStateIiLb1EEES9_NS1_10InputValueIiPiEEjiLb0EiEEvT0_T1_T2_iT3_T4_T5_E12temp_storage+16];
	add.s32 	%r319, %r316, %r315;
	setp.eq.s32 	%p28, %r143, 2;
	selp.b32 	%r320, %r319, %r315, %p28;
	add.s32 	%r321, %r319, %r317;
	setp.eq.s32 	%p29, %r143, 3;
	selp.b32 	%r322, %r321, %r320, %p29;
	add.s32 	%r323, %r321, %r318;
	setp.eq.s32 	%p30, %r143, 4;
	selp.b32 	%r324, %r323, %r322, %p30;
	ld.shared.v4.u32 	{%r325, %r326, %r327, %r328}, [_ZZN3cub18CUB_300001_SM_10006detail4scan16DeviceScanKernelINS2_10policy_hubIiiijN4cuda3std3__44plusIvEEE10Policy1000EN6thrust24THRUST_300001_SM_1000_NS6detail15normal_iteratorINSD_10device_ptrIiEEEESI_NS0_13ScanTileStateIiLb1EEES9_NS1_10InputValueIiPiEEjiLb0EiEEvT0_T1_T2_iT3_T4_T5_E12temp_storage+32];
	add.s32 	%r329, %r323, %r325;
	setp.eq.s32 	%p31, %r143, 5;
	selp.b32 	%r330, %r329, %r324, %p31;
	add.s32 	%r331, %r329, %r326;
	setp.eq.s32 	%p32, %r143, 6;
	selp.b32 	%r332, %r331, %r330, %p32;
	add.s32 	%r333, %r331, %r327;
	setp.eq.s32 	%p33, %r143, 7;
	selp.b32 	%r334, %r333, %r332, %p33;
	add.s32 	%r335, %r333, %r328;
	setp.eq.s32 	%p34, %r143, 8;
	selp.b32 	%r336, %r335, %r334, %p34;
	ld.shared.v4.u32 	{%r337, %r338, %r339, %r340}, [_ZZN3cub18CUB_300001_SM_10006detail4scan16DeviceScanKernelINS2_10policy_hubIiiijN4cuda3std3__44plusIvEEE10Policy1000EN6thrust24THRUST_300001_SM_1000_NS6detail15normal_iteratorINSD_10device_ptrIiEEEESI_NS0_13ScanTileStateIiLb1EEES9_NS1_10InputValueIiPiEEjiLb0EiEEvT0_T1_T2_iT3_T4_T5_E12temp_storage+48];
	add.s32 	%r341, %r335, %r337;
	setp.eq.s32 	%p35, %r143, 9;
	selp.b32 	%r342, %r341, %r336, %p35;
	add.s32 	%r343, %r341, %r338;
	setp.eq.s32 	%p36, %r143, 10;
	selp.b32 	%r344, %r343, %r342, %p36;
	add.s32 	%r345, %r343, %r339;
	setp.eq.s32 	%p37, %r143, 11;
	selp.b32 	%r346, %r345, %r344, %p37;
	add.s32 	%r173, %r345, %r340;
	setp.gt.u32 	%p38, %r85, 31;
	setp.lt.u32 	%p39, %r85, 32;
	setp.eq.s32 	%p40, %r257, 0;
	selp.b32 	%r347, 0, %r314, %p40;
	add.s32 	%r1048, %r346, %r347;
	selp.b32 	%r175, %r314, %r1048, %p39;
	@%p38 bra 	$L__BB9_96;
	setp.ne.s32 	%p41, %r85, 0;
	mul.wide.s32 	%rd21, %r998, 8;
	add.s64 	%rd11, %rd16, %rd21;
	@%p41 bra 	$L__BB9_83;
	st.shared.u32 	[_ZZN3cub18CUB_300001_SM_10006detail4scan16DeviceScanKernelINS2_10policy_hubIiiijN4cuda3std3__44plusIvEEE10Policy1000EN6thrust24THRUST_300001_SM_1000_NS6detail15normal_iteratorINSD_10device_ptrIiEEEESI_NS0_13ScanTileStateIiLb1EEES9_NS1_10InputValueIiPiEEjiLb0EiEEvT0_T1_T2_iT3_T4_T5_E12temp_storage+12], %r173;
	add.s64 	%rd22, %rd11, 256;
	mov.b32 	%r348, 100;
	// begin inline asm
	st.relaxed.gpu.v2.u32 [%rd22], {%r348, %r173};
	// end inline asm
$L__BB9_83:
	not.b32 	%r354, %r85;
	add.s32 	%r1043, %r998, %r354;
	mov.b32 	%r350, 830;
	// begin inline asm
	nanosleep.u32 %r350;
	// end inline asm
	mul.wide.s32 	%rd24, %r1043, 8;
	add.s64 	%rd25, %rd16, %rd24;
	add.s64 	%rd23, %rd25, 256;
	// begin inline asm
	ld.relaxed.gpu.v2.u32 {%r1045, %r1037}, [%rd23];
	// end inline asm
	mov.b32 	%r1038, 952;
$L__BB9_84:
	setp.eq.s32 	%p42, %r1045, 99;
	mov.b32 	%r355, -1;
	vote.sync.any.pred 	%p43, %p42, %r355;
	not.pred 	%p44, %p43;
	@%p44 bra 	$L__BB9_86;
	mul.lo.s32 	%r458, %r998, 16807;
	and.b32  	%r998, %r458, 2147483647;
	add.s32 	%r459, %r1038, 1;
	rem.u32 	%r455, %r998, %r459;
	// begin inline asm
	nanosleep.u32 %r455;
	// end inline asm
	shr.u32 	%r1038, %r1038, 1;
	// begin inline asm
	ld.relaxed.gpu.v2.u32 {%r1045, %r1037}, [%rd23];
	// end inline asm
	bra.uni 	$L__BB9_84;
$L__BB9_86:
	setp.eq.s32 	%p45, %r1045, 101;
	mov.b32 	%r382, -1;
	vote.sync.ballot.b32 	%r384, %p45, %r382;
	// begin inline asm
	mov.u32 %r357, %lanemask_ge;
	// end inline asm
	and.b32  	%r385, %r384, %r357;
	or.b32  	%r386, %r385, -2147483648;
	add.s32 	%r387, %r386, -1;
	not.b32 	%r388, %r386;
	and.b32  	%r389, %r388, %r387;
	popc.b32 	%r361, %r389;
	mov.b32 	%r360, 1;
	// begin inline asm
	shfl.sync.down.b32 %r358, %r1037, %r360, %r361, %r382;
	// end inline asm
	setp.lt.s32 	%p47, %r257, %r361;
	selp.b32 	%r390, %r358, 0, %p47;
	add.s32 	%r364, %r390, %r1037;
	mov.b32 	%r365, 2;
	// begin inline asm
	shfl.sync.down.b32 %r363, %r364, %r365, %r361, %r382;
	// end inline asm
	add.s32 	%r391, %r257, 2;
	setp.gt.s32 	%p48, %r391, %r361;
	selp.b32 	%r392, 0, %r363, %p48;
	add.s32 	%r369, %r364, %r392;
	mov.b32 	%r370, 4;
	// begin inline asm
	shfl.sync.down.b32 %r368, %r369, %r370, %r361, %r382;
	// end inline asm
	add.s32 	%r393, %r257, 4;
	setp.gt.s32 	%p49, %r393, %r361;
	selp.b32 	%r394, 0, %r368, %p49;
	add.s32 	%r374, %r369, %r394;
	mov.b32 	%r375, 8;
	// begin inline asm
	shfl.sync.down.b32 %r373, %r374, %r375, %r361, %r382;
	// end inline asm
	add.s32 	%r395, %r257, 8;
	setp.gt.s32 	%p50, %r395, %r361;
	selp.b32 	%r396, 0, %r373, %p50;
	add.s32 	%r379, %r374, %r396;
	mov.b32 	%r380, 16;
	// begin inline asm
	shfl.sync.down.b32 %r378, %r379, %r380, %r361, %r382;
	// end inline asm
	add.s32 	%r397, %r257, 16;
	setp.gt.s32 	%p51, %r397, %r361;
	selp.b32 	%r398, 0, %r378, %p51;
	add.s32 	%r1041, %r379, %r398;
	add.s64 	%rd12, %rd16, 256;
	mov.b32 	%r1039, 952;
$L__BB9_87:
	setp.ne.s32 	%p52, %r1045, 101;
	mov.b32 	%r399, -1;
	vote.sync.all.pred 	%p53, %p52, %r399;
	not.pred 	%p54, %p53;
	@%p54 bra 	$L__BB9_92;
	shr.u32 	%r1039, %r1039, 1;
	mul.wide.s32 	%rd28, %r1043, 8;
	add.s64 	%rd29, %rd12, %rd28;
	add.s64 	%rd27, %rd29, -256;
	// begin inline asm
	ld.relaxed.gpu.v2.u32 {%r1045, %r1046}, [%rd27];
	// end inline asm
	mov.u32 	%r1047, %r1039;
$L__BB9_89:
	setp.eq.s32 	%p58, %r1045, 99;
	mov.b32 	%r407, -1;
	vote.sync.any.pred 	%p59, %p58, %r407;
	not.pred 	%p60, %p59;
	@%p60 bra 	$L__BB9_91;
	mul.lo.s32 	%r453, %r998, 16807;
	and.b32  	%r998, %r453, 2147483647;
	add.s32 	%r454, %r1047, 1;
	rem.u32 	%r450, %r998, %r454;
	// begin inline asm
	nanosleep.u32 %r450;
	// end inline asm
	shr.u32 	%r1047, %r1047, 1;
	// begin inline asm
	ld.relaxed.gpu.v2.u32 {%r1045, %r1046}, [%rd27];
	// end inline asm
	bra.uni 	$L__BB9_89;
$L__BB9_91:
	setp.eq.s32 	%p61, %r1045, 101;
	mov.b32 	%r433, -1;
	vote.sync.ballot.b32 	%r434, %p61, %r433;
	and.b32  	%r435, %r434, %r357;
	or.b32  	%r436, %r435, -2147483648;
	add.s32 	%r437, %r436, -1;
	not.b32 	%r438, %r436;
	and.b32  	%r439, %r438, %r437;
	popc.b32 	%r412, %r439;
	mov.b32 	%r411, 1;
	// begin inline asm
	shfl.sync.down.b32 %r409, %r1046, %r411, %r412, %r433;
	// end inline asm
	setp.lt.s32 	%p63, %r257, %r412;
	selp.b32 	%r440, %r409, 0, %p63;
	add.s32 	%r415, %r440, %r1046;
	mov.b32 	%r416, 2;
	// begin inline asm
	shfl.sync.down.b32 %r414, %r415, %r416, %r412, %r433;
	// end inline asm
	add.s32 	%r441, %r257, 2;
	setp.gt.s32 	%p64, %r441, %r412;
	selp.b32 	%r442, 0, %r414, %p64;
	add.s32 	%r420, %r415, %r442;
	mov.b32 	%r421, 4;
	// begin inline asm
	shfl.sync.down.b32 %r419, %r420, %r421, %r412, %r433;
	// end inline asm
	add.s32 	%r443, %r257, 4;
	setp.gt.s32 	%p65, %r443, %r412;
	selp.b32 	%r444, 0, %r419, %p65;
	add.s32 	%r425, %r420, %r444;
	mov.b32 	%r426, 8;
	// begin inline asm
	shfl.sync.down.b32 %r424, %r425, %r426, %r412, %r433;
	// end inline asm
	add.s32 	%r445, %r257, 8;
	setp.gt.s32 	%p66, %r445, %r412;
	selp.b32 	%r446, 0, %r424, %p66;
	add.s32 	%r430, %r425, %r446;
	mov.b32 	%r431, 16;
	// begin inline asm
	shfl.sync.down.b32 %r429, %r430, %r431, %r412, %r433;
	// end inline asm
	add.s32 	%r447, %r257, 16;
	setp.gt.s32 	%p67, %r447, %r412;
	selp.b32 	%r448, 0, %r429, %p67;
	add.s32 	%r449, %r448, %r1041;
	add.s32 	%r1041, %r449, %r430;
	add.s32 	%r1043, %r1043, -32;
	bra.uni 	$L__BB9_87;
$L__BB9_92:
	@%p41 bra 	$L__BB9_94;
	add.s32 	%r402, %r1041, %r173;
	add.s64 	%rd26, %rd11, 256;
	mov.b32 	%r401, 101;
	// begin inline asm
	st.relaxed.gpu.v2.u32 [%rd26], {%r401, %r402};
	// end inline asm
	st.shared.u32 	[_ZZN3cub18CUB_300001_SM_10006detail4scan16DeviceScanKernelINS2_10policy_hubIiiijN4cuda3std3__44plusIvEEE10Policy1000EN6thrust24THRUST_300001_SM_1000_NS6detail15normal_iteratorINSD_10device_ptrIiEEEESI_NS0_13ScanTileStateIiLb1EEES9_NS1_10InputValueIiPiEEjiLb0EiEEvT0_T1_T2_iT3_T4_T5_E12temp_storage+4], %r1041;
	st.shared.u32 	[_ZZN3cub18CUB_300001_SM_10006detail4scan16DeviceScanKernelINS2_10policy_hubIiiijN4cuda3std3__44plusIvEEE10Policy1000EN6thrust24THRUST_300001_SM_1000_NS6detail15normal_iteratorINSD_10device_ptrIiEEEESI_NS0_13ScanTileStateIiLb1EEES9_NS1_10InputValueIiPiEEjiLb0EiEEvT0_T1_T2_iT3_T4_T5_E12temp_storage+8], %r402;
$L__BB9_94:
	setp.ne.s32 	%p56, %r257, 0;
	mov.u32 	%r1048, %r175;
	@%p56 bra 	$L__BB9_96;
	st.shared.u32 	[_ZZN3cub18CUB_300001_SM_10006detail4scan16DeviceScanKernelINS2_10policy_hubIiiijN4cuda3std3__44plusIvEEE10Policy1000EN6thrust24THRUST_300001_SM_1000_NS6detail15normal_iteratorINSD_10device_ptrIiEEEESI_NS0_13ScanTileStateIiLb1EEES9_NS1_10InputValueIiPiEEjiLb0EiEEvT0_T1_T2_iT3_T4_T5_E12temp_storage+76], %r1041;
	mov.u32 	%r1048, %r1041;
$L__BB9_96:
	bar.sync 	0;
	setp.eq.s32 	%p57, %r85, 0;
	ld.shared.u32 	%r403, [_ZZN3cub18CUB_300001_SM_10006detail4scan16DeviceScanKernelINS2_10policy_hubIiiijN4cuda3std3__44plusIvEEE10Policy1000EN6thrust24THRUST_300001_SM_1000_NS6detail15normal_iteratorINSD_10device_ptrIiEEEESI_NS0_13ScanTileStateIiLb1EEES9_NS1_10InputValueIiPiEEjiLb0EiEEvT0_T1_T2_iT3_T4_T5_E12temp_storage+76];
	selp.b32 	%r404, 0, %r403, %p57;
	add.s32 	%r1049, %r404, %r1048;
$L__BB9_97:
	add.s32 	%r549, %r1049, %r146;
	add.s32 	%r550, %r147, %r549;
	add.s32 	%r551, %r148, %r550;
	add.s32 	%r552, %r149, %r551;
	add.s32 	%r553, %r150, %r552;
	add.s32 	%r554, %r151, %r553;
	add.s32 	%r555, %r152, %r554;
	add.s32 	%r556, %r153, %r555;
	add.s32 	%r557, %r154, %r556;
	add.s32 	%r558, %r155, %r557;
	add.s32 	%r559, %r156, %r558;
	add.s32 	%r560, %r157, %r559;
	add.s32 	%r561, %r158, %r560;
	add.s32 	%r562, %r159, %r561;
	add.s32 	%r563, %r160, %r562;
	add.s32 	%r564, %r161, %r563;
	add.s32 	%r565, %r162, %r564;
	add.s32 	%r566, %r163, %r565;
	add.s32 	%r567, %r164, %r566;
	add.s32 	%r568, %r165, %r567;
	add.s32 	%r569, %r166, %r568;
	bar.sync 	0;
	st.shared.v2.u32 	[%r145], {%r1049, %r549};
	st.shared.v2.u32 	[%r145+8], {%r550, %r551};
	st.shared.v2.u32 	[%r145+16], {%r552, %r553};
	st.shared.v2.u32 	[%r145+24], {%r554, %r555};
	st.shared.v2.u32 	[%r145+32], {%r556, %r557};
	st.shared.v2.u32 	[%r145+40], {%r558, %r559};
	st.shared.v2.u32 	[%r145+48], {%r560, %r561};
	st.shared.v2.u32 	[%r145+56], {%r562, %r563};
	st.shared.v2.u32 	[%r145+64], {%r564, %r565};
	st.shared.v2.u32 	[%r145+72], {%r566, %r567};
	st.shared.v2.u32 	[%r145+80], {%r568, %r569};
	bar.warp.sync 	-1;
	ld.shared.u32 	%r214, [%r144];
	ld.shared.u32 	%r215, [%r144+128];
	ld.shared.u32 	%r216, [%r144+256];
	ld.shared.u32 	%r217, [%r144+384];
	ld.shared.u32 	%r218, [%r144+512];
	ld.shared.u32 	%r219, [%r144+640];
	ld.shared.u32 	%r220, [%r144+768];
	ld.shared.u32 	%r221, [%r144+896];
	ld.shared.u32 	%r222, [%r144+1024];
	ld.shared.u32 	%r223, [%r144+1152];
	ld.shared.u32 	%r224, [%r144+1280];
	ld.shared.u32 	%r225, [%r144+1408];
	ld.shared.u32 	%r226, [%r144+1536];
	ld.shared.u32 	%r227, [%r144+1664];
	ld.shared.u32 	%r228, [%r144+1792];
	ld.shared.u32 	%r229, [%r144+1920];
	ld.shared.u32 	%r230, [%r144+2048];
	ld.shared.u32 	%r231, [%r144+2176];
	ld.shared.u32 	%r232, [%r144+2304];
	ld.shared.u32 	%r233, [%r144+2432];
	ld.shared.u32 	%r234, [%r144+2560];
	ld.shared.u32 	%r235, [%r144+2688];
	setp.ne.s32 	%p81, %r85, 0;
	@%p81 bra 	$L__BB9_99;
	st.volatile.shared.u32 	[_ZZN3cub18CUB_300001_SM_10006detail4scan16DeviceScanKernelINS2_10policy_hubIiiijN4cuda3std3__44plusIvEEE10Policy1000EN6thrust24THRUST_300001_SM_1000_NS6detail15normal_iteratorINSD_10device_ptrIiEEEESI_NS0_13ScanTileStateIiLb1EEES9_NS1_10InputValueIiPiEEjiLb0EiEEvT0_T1_T2_iT3_T4_T5_E12temp_storage+33792], %r6;
$L__BB9_99:
	ld.param.u32 	%r996, [_ZN3cub18CUB_300001_SM_10006detail4scan16DeviceScanKernelINS2_10policy_hubIiiijN4cuda3std3__44plusIvEEE10Policy1000EN6thrust24THRUST_300001_SM_1000_NS6detail15normal_iteratorINSD_10device_ptrIiEEEESI_NS0_13ScanTileStateIiLb1EEES9_NS1_10InputValueIiPiEEjiLb0EiEEvT0_T1_T2_iT3_T4_T5__param_3];
	bar.sync 	0;
	ld.volatile.shared.u32 	%r236, [_ZZN3cub18CUB_300001_SM_10006detail4scan16DeviceScanKernelINS2_10policy_hubIiiijN4cuda3std3__44plusIvEEE10Policy1000EN6thrust24THRUST_300001_SM_1000_NS6detail15normal_iteratorINSD_10device_ptrIiEEEESI_NS0_13ScanTileStateIiLb1EEES9_NS1_10InputValueIiPiEEjiLb0EiEEvT0_T1_T2_iT3_T4_T5_E12temp_storage+33792];
	cvt.u64.u32 	%rd36, %r87;
	mov.u32 	%r570, %ctaid.x;
	add.s32 	%r571, %r996, %r570;
	mul.lo.s32 	%r572, %r571, 8448;
	cvt.u64.u32 	%rd37, %r572;
	add.s64 	%rd38, %rd36, %rd37;
	setp.ge.s32 	%p82, %r87, %r236;
	shl.b64 	%rd39, %rd38, 2;
	add.s64 	%rd13, %rd4, %rd39;
	@%p82 bra 	$L__BB9_101;
	st.global.u32 	[%rd13], %r214;
$L__BB9_101:
	setp.ge.s32 	%p83, %r90, %r236;
	@%p83 bra 	$L__BB9_103;
	st.global.u32 	[%rd13+128], %r215;
$L__BB9_103:
	setp.ge.s32 	%p84, %r93, %r236;
	@%p84 bra 	$L__BB9_105;
	st.global.u32 	[%rd13+256], %r216;
$L__BB9_105:
	setp.ge.s32 	%p85, %r96, %r236;
	@%p85 bra 	$L__BB9_107;
	st.global.u32 	[%rd13+384], %r217;
$L__BB9_107:
	mov.u32 	%r573, %tid.x;
	and.b32  	%r574, %r573, 992;
	mul.lo.s32 	%r575, %r574, 22;
	and.b32  	%r576, %r573, 31;
	or.b32  	%r577, %r575, %r576;
	add.s32 	%r578, %r577, 128;
	setp.ge.s32 	%p86, %r578, %r236;
	@%p86 bra 	$L__BB9_109;
	st.global.u32 	[%rd13+512], %r218;
$L__BB9_109:
	add.s32 	%r584, %r577, 160;
	setp.ge.s32 	%p87, %r584, %r236;
	@%p87 bra 	$L__BB9_111;
	st.global.u32 	[%rd13+640], %r219;
$L__BB9_111:
	add.s32 	%r590, %r577, 192;
	setp.ge.s32 	%p88, %r590, %r236;
	@%p88 bra 	$L__BB9_113;
	st.global.u32 	[%rd13+768], %r220;
$L__BB9_113:
	add.s32 	%r596, %r577, 224;
	setp.ge.s32 	%p89, %r596, %r236;
	@%p89 bra 	$L__BB9_115;
	st.global.u32 	[%rd13+896], %r221;
$L__BB9_115:
	add.s32 	%r602, %r577, 256;
	setp.ge.s32 	%p90, %r602, %r236;
	@%p90 bra 	$L__BB9_117;
	st.global.u32 	[%rd13+1024], %r222;
$L__BB9_117:
	add.s32 	%r608, %r577, 288;
	setp.ge.s32 	%p91, %r608, %r236;
	@%p91 bra 	$L__BB9_119;
	st.global.u32 	[%rd13+1152], %r223;
$L__BB9_119:
	setp.ge.s32 	%p92, %r111, %r236;
	@%p92 bra 	$L__BB9_121;
	st.global.u32 	[%rd13+1280], %r224;
$L__BB9_121:
	setp.ge.s32 	%p93, %r114, %r236;
	@%p93 bra 	$L__BB9_123;
	st.global.u32 	[%rd13+1408], %r225;
$L__BB9_123:
	setp.ge.s32 	%p94, %r117, %r236;
	@%p94 bra 	$L__BB9_125;
	st.global.u32 	[%rd13+1536], %r226;
$L__BB9_125:
	setp.ge.s32 	%p95, %r120, %r236;
	@%p95 bra 	$L__BB9_127;
	st.global.u32 	[%rd13+1664], %r227;
$L__BB9_127:
	add.s32 	%r614, %r577, 448;
	setp.ge.s32 	%p96, %r614, %r236;
	@%p96 bra 	$L__BB9_129;
	st.global.u32 	[%rd13+1792], %r228;
$L__BB9_129:
	add.s32 	%r620, %r577, 480;
	setp.ge.s32 	%p97, %r620, %r236;
	@%p97 bra 	$L__BB9_131;
	st.global.u32 	[%rd13+1920], %r229;
$L__BB9_131:
	add.s32 	%r626, %r577, 512;
	setp.ge.s32 	%p98, %r626, %r236;
	@%p98 bra 	$L__BB9_133;
	st.global.u32 	[%rd13+2048], %r230;
$L__BB9_133:
	setp.ge.s32 	%p99, %r129, %r236;
	@%p99 bra 	$L__BB9_135;
	st.global.u32 	[%rd13+2176], %r231;
$L__BB9_135:
	setp.ge.s32 	%p100, %r132, %r236;
	@%p100 bra 	$L__BB9_137;
	st.global.u32 	[%rd13+2304], %r232;
$L__BB9_137:
	add.s32 	%r632, %r577, 608;
	setp.ge.s32 	%p101, %r632, %r236;
	@%p101 bra 	$L__BB9_139;
	st.global.u32 	[%rd13+2432], %r233;
$L__BB9_139:
	add.s32 	%r638, %r577, 640;
	setp.ge.s32 	%p102, %r638, %r236;
	@%p102 bra 	$L__BB9_141;
	st.global.u32 	[%rd13+2560], %r234;
$L__BB9_141:
	setp.ge.s32 	%p103, %r139, %r236;
	@%p103 bra 	$L__BB9_143;
	st.global.u32 	[%rd13+2688], %r235;
$L__BB9_143:
	ret;

}
	// .globl	_ZN3cub18CUB_300001_SM_10006detail4scan16DeviceScanKernelINS2_10policy_hubIiiimN4cuda3std3__44plusIvEEE10Policy1000EN6thrust24THRUST_300001_SM_1000_NS6detail15normal_iteratorINSD_10device_ptrIiEEEESI_NS0_13ScanTileStateIiLb1EEES9_NS1_10InputValueIiPiEEmiLb0EiEEvT0_T1_T2_iT3_T4_T5_
.visible .entry _ZN3cub18CUB_300001_SM_10006detail4scan16DeviceScanKernelINS2_10policy_hubIiiimN4cuda3std3__44plusIvEEE10Policy1000EN6thrust24THRUST_300001_SM_1000_NS6detail15normal_iteratorINSD_10device_ptrIiEEEESI_NS0_13ScanTileStateIiLb1EEES9_NS1_10InputValueIiPiEEmiLb0EiEEvT0_T1_T2_iT3_T4_T5_(
	.param .align 8 .b8 _ZN3cub18CUB_300001_SM_10006detail4scan16DeviceScanKernelINS2_10policy_hubIiiimN4cuda3std3__44plusIvEEE10Policy1000EN6thrust24THRUST_300001_SM_1000_NS6detail15normal_iteratorINSD_10device_ptrIiEEEESI_NS0_13ScanTileStateIiLb1EEES9_NS1_10InputValueIiPiEEmiLb0EiEEvT0_T1_T2_iT3_T4_T5__param_0[8],
	.param .align 8 .b8 _ZN3cub18CUB_300001_SM_10006detail4scan16DeviceScanKernelINS2_10policy_hubIiiimN4cuda3std3__44plusIvEEE10Policy1000EN6thrust24THRUST_300001_SM_1000_NS6detail15normal_iteratorINSD_10device_ptrIiEEEESI_NS0_13ScanTileStateIiLb1EEES9_NS1_10InputValueIiPiEEmiLb0EiEEvT0_T1_T2_iT3_T4_T5__param_1[8],
	.param .align 8 .b8 _ZN3cub18CUB_300001_SM_10006detail4scan16DeviceScanKernelINS2_10policy_hubIiiimN4cuda3std3__44plusIvEEE10Policy1000EN6thrust24THRUST_300001_SM_1000_NS6detail15normal_iteratorINSD_10device_ptrIiEEEESI_NS0_13ScanTileStateIiLb1EEES9_NS1_10InputValueIiPiEEmiLb0EiEEvT0_T1_T2_iT3_T4_T5__param_2[8],
	.param .u32 _ZN3cub18CUB_300001_SM_10006detail4scan16DeviceScanKernelINS2_10policy_hubIiiimN4cuda3std3__44plusIvEEE10Policy1000EN6thrust24THRUST_300001_SM_1000_NS6detail15normal_iteratorINSD_10device_ptrIiEEEESI_NS0_13ScanTileStateIiLb1EEES9_NS1_10InputValueIiPiEEmiLb0EiEEvT0_T1_T2_iT3_T4_T5__param_3,
	.param .align 1 .b8 _ZN3cub18CUB_300001_SM_10006detail4scan16DeviceScanKernelINS2_10policy_hubIiiimN4cuda3std3__44plusIvEEE10Policy1000EN6thrust24THRUST_300001_SM_1000_NS6detail15normal_iteratorINSD_10device_ptrIiEEEESI_NS0_13ScanTileStateIiLb1EEES9_NS1_10InputValueIiPiEEmiLb0EiEEvT0_T1_T2_iT3_T4_T5__param_4[1],
	.param .align 8 .b8 _ZN3cub18CUB_300001_SM_10006detail4scan16DeviceScanKernelINS2_10policy_hubIiiimN4cuda3std3__44plusIvEEE10Policy1000EN6thrust24THRUST_300001_SM_1000_NS6detail15normal_iteratorINSD_10device_ptrIiEEEESI_NS0_13ScanTileStateIiLb1EEES9_NS1_10InputValueIiPiEEmiLb0EiEEvT0_T1_T2_iT3_T4_T5__param_5[16],
	.param .u64 _ZN3cub18CUB_300001_SM_10006detail4scan16DeviceScanKernelINS2_10policy_hubIiiimN4cuda3std3__44plusIvEEE10Policy1000EN6thrust24THRUST_300001_SM_1000_NS6detail15normal_iteratorINSD_10device_ptrIiEEEESI_NS0_13ScanTileStateIiLb1EEES9_NS1_10InputValueIiPiEEmiLb0EiEEvT0_T1_T2_iT3_T4_T5__param_6
)
.maxntid 416
{
	.reg .pred 	%p<158>;
	.reg .b16 	%rs<3>;
	.reg .b32 	%r<1003>;
	.reg .b64 	%rd<59>;
	// demoted variable
	.shared .align 16 .b8 _ZZN3cub18CUB_300001_SM_10006detail4scan16DeviceScanKernelINS2_10policy_hubIiiimN4cuda3std3__44plusIvEEE10Policy1000EN6thrust24THRUST_300001_SM_1000_NS6detail15normal_iteratorINSD_10device_ptrIiEEEESI_NS0_13ScanTileStateIiLb1EEES9_NS1_10InputValueIiPiEEmiLb0EiEEvT0_T1_T2_iT3_T4_T5_E12temp_storage[31632];
	ld.param.u32 	%r206, [_ZN3cub18CUB_300001_SM_10006detail4scan16DeviceScanKernelINS2_10policy_hubIiiimN4cuda3std3__44plusIvEEE10Policy1000EN6thrust24THRUST_300001_SM_1000_NS6detail15normal_iteratorINSD_10device_ptrIiEEEESI_NS0_13ScanTileStateIiLb1EEES9_NS1_10InputValueIiPiEEmiLb0EiEEvT0_T1_T2_iT3_T4_T5__param_5];
	bfe.u32 	%r207, %r206, 0, 8;
	cvt.u16.u32 	%rs1, %r207;
	and.b16  	%rs2, %rs1, 255;
	ld.param.u64 	%rd18, [_ZN3cub18CUB_300001_SM_10006detail4scan16DeviceScanKernelINS2_10policy_hubIiiimN4cuda3std3__44plusIvEEE10Policy1000EN6thrust24THRUST_300001_SM_1000_NS6detail15normal_iteratorINSD_10device_ptrIiEEEESI_NS0_13ScanTileStateIiLb1EEES9_NS1_10InputValueIiPiEEmiLb0EiEEvT0_T1_T2_iT3_T4_T5__param_2];
	ld.param.u64 	%rd17, [_ZN3cub18CUB_300001_SM_10006detail4scan16DeviceScanKernelINS2_10policy_hubIiiimN4cuda3std3__44plusIvEEE10Policy1000EN6thrust24THRUST_300001_SM_1000_NS6detail15normal_iteratorINSD_10device_ptrIiEEEESI_NS0_13ScanTileStateIiLb1EEES9_NS1_10InputValueIiPiEEmiLb0EiEEvT0_T1_T2_iT3_T4_T5__param_1];
	ld.param.u64 	%rd16, [_ZN3cub18CUB_300001_SM_10006detail4scan16DeviceScanKernelINS2_10policy_hubIiiimN4cuda3std3__44plusIvEEE10Policy1000EN6thrust24THRUST_300001_SM_1000_NS6detail15normal_iteratorINSD_10device_ptrIiEEEESI_NS0_13ScanTileStateIiLb1EEES9_NS1_10InputValueIiPiEEmiLb0EiEEvT0_T1_T2_iT3_T4_T5__param_0];
	ld.param.u64 	%rd1, [_ZN3cub18CUB_300001_SM_10006detail4scan16DeviceScanKernelINS2_10policy_hubIiiimN4cuda3std3__44plusIvEEE10Policy1000EN6thrust24THRUST_300001_SM_1000_NS6detail15normal_iteratorINSD_10device_ptrIiEEEESI_NS0_13ScanTileStateIiLb1EEES9_NS1_10InputValueIiPiEEmiLb0EiEEvT0_T1_T2_iT3_T4_T5__param_5+8];
	ld.param.u32 	%r205, [_ZN3cub18CUB_300001_SM_10006detail4scan16DeviceScanKernelINS2_10policy_hubIiiimN4cuda3std3__44plusIvEEE10Policy1000EN6thrust24THRUST_300001_SM_1000_NS6detail15normal_iteratorINSD_10device_ptrIiEEEESI_NS0_13ScanTileStateIiLb1EEES9_NS1_10InputValueIiPiEEmiLb0EiEEvT0_T1_T2_iT3_T4_T5__param_3];
	ld.param.u64 	%rd19, [_ZN3cub18CUB_300001_SM_10006detail4scan16DeviceScanKernelINS2_10policy_hubIiiimN4cuda3std3__44plusIvEEE10Policy1000EN6thrust24THRUST_300001_SM_1000_NS6detail15normal_iteratorINSD_10device_ptrIiEEEESI_NS0_13ScanTileStateIiLb1EEES9_NS1_10InputValueIiPiEEmiLb0EiEEvT0_T1_T2_iT3_T4_T5__param_6];
	setp.eq.s16 	%p1, %rs2, 0;
	@%p1 bra 	$L__BB10_2;
	cvta.to.global.u64 	%rd20, %rd1;
	ld.global.u32 	%r959, [%rd20];
	bra.uni 	$L__BB10_3;
$L__BB10_2:
	cvt.u32.u64 	%r959, %rd1;
$L__BB10_3:
	cvta.to.global.u64 	%rd3, %rd16;
	cvta.to.global.u64 	%rd4, %rd17;
	mov.u32 	%r208, %ctaid.x;
	add.s32 	%r4, %r205, %r208;
	mul.wide.s32 	%rd5, %r4, 7904;
	sub.s64 	%rd6, %rd19, %rd5;
	setp.lt.u64 	%p2, %rd6, 7905;
	@%p2 bra 	$L__BB10_29;
	mov.u32 	%r5, %tid.x;
	and.b32  	%r617, %r5, 31;
	and.b32  	%r618, %r5, 992;
	mul.lo.s32 	%r619, %r618, 19;
	or.b32  	%r620, %r619, %r617;
	cvt.u64.u32 	%rd42, %r620;
	add.s64 	%rd7, %rd5, %rd42;
	shl.b64 	%rd43, %rd7, 2;
	add.s64 	%rd44, %rd3, %rd43;
	ld.global.u32 	%r621, [%rd44];
	ld.global.u32 	%r622, [%rd44+128];
	ld.global.u32 	%r623, [%rd44+256];
	ld.global.u32 	%r624, [%rd44+384];
	ld.global.u32 	%r625, [%rd44+512];
	ld.global.u32 	%r626, [%rd44+640];
	ld.global.u32 	%r627, [%rd44+768];
	ld.global.u32 	%r628, [%rd44+896];
	ld.global.u32 	%r629, [%rd44+1024];
	ld.global.u32 	%r630, [%rd44+1152];
	ld.global.u32 	%r631, [%rd44+1280];
	ld.global.u32 	%r632, [%rd44+1408];
	ld.global.u32 	%r633, [%rd44+1536];
	ld.global.u32 	%r634, [%rd44+1664];
	ld.global.u32 	%r635, [%rd44+1792];
	ld.global.u32 	%r636, [%rd44+1920];
	ld.global.u32 	%r637, [%rd44+2048];
	ld.global.u32 	%r638, [%rd44+2176];
	ld.global.u32 	%r639, [%rd44+2304];
	// begin inline asm
	mov.u32 %r616, %laneid;
	// end inline asm
	shr.u32 	%r7, %r5, 5;
	mad.lo.s32 	%r640, %r7, 608, %r616;
	shl.b32 	%r641, %r640, 2;
	mov.u32 	%r642, _ZZN3cub18CUB_300001_SM_10006detail4scan16DeviceScanKernelINS2_10policy_hubIiiimN4cuda3std3__44plusIvEEE10Policy1000EN6thrust24THRUST_300001_SM_1000_NS6detail15normal_iteratorINSD_10device_ptrIiEEEESI_NS0_13ScanTileStateIiLb1EEES9_NS1_10InputValueIiPiEEmiLb0EiEEvT0_T1_T2_iT3_T4_T5_E12temp_storage;
	add.s32 	%r8, %r642, %r641;
	st.shared.u32 	[%r8], %r621;
	st.shared.u32 	[%r8+128], %r622;
	st.shared.u32 	[%r8+256], %r623;
	st.shared.u32 	[%r8+384], %r624;
	st.shared.u32 	[%r8+512], %r625;
	st.shared.u32 	[%r8+640], %r626;
	st.shared.u32 	[%r8+768], %r627;
	st.shared.u32 	[%r8+896], %r628;
	st.shared.u32 	[%r8+1024], %r629;
	st.shared.u32 	[%r8+1152], %r630;
	st.shared.u32 	[%r8+1280], %r631;
	st.shared.u32 	[%r8+1408], %r632;
	st.shared.u32 	[%r8+1536], %r633;
	st.shared.u32 	[%r8+1664], %r634;
	st.shared.u32 	[%r8+1792], %r635;
	st.shared.u32 	[%r8+1920], %r636;
	st.shared.u32 	[%r8+2048], %r637;
	st.shared.u32 	[%r8+2176], %r638;
	st.shared.u32 	[%r8+2304], %r639;
	bar.warp.sync 	-1;
	mad.lo.s32 	%r9, %r616, 72, %r8;
	ld.shared.u32 	%r10, [%r9];
	ld.shared.u32 	%r11, [%r9+4];
	ld.shared.u32 	%r12, [%r9+8];
	ld.shared.u32 	%r13, [%r9+12];
	ld.shared.u32 	%r14, [%r9+16];
	ld.shared.u32 	%r15, [%r9+20];
	ld.shared.u32 	%r16, [%r9+24];
	ld.shared.u32 	%r17, [%r9+28];
	ld.shared.u32 	%r18, [%r9+32];
	ld.shared.u32 	%r19, [%r9+36];
	ld.shared.u32 	%r20, [%r9+40];
	ld.shared.u32 	%r21, [%r9+44];
	ld.shared.u32 	%r22, [%r9+48];
	ld.shared.u32 	%r23, [%r9+52];
	ld.shared.u32 	%r24, [%r9+56];
	ld.shared.u32 	%r25, [%r9+60];
	ld.shared.u32 	%r26, [%r9+64];
	ld.shared.u32 	%r27, [%r9+68];
	ld.shared.u32 	%r28, [%r9+72];
	bar.sync 	0;
	setp.ne.s32 	%p100, %r4, 0;
	@%p100 bra 	$L__BB10_9;
	add.s32 	%r860, %r11, %r10;
	add.s32 	%r861, %r12, %r860;
	add.s32 	%r862, %r13, %r861;
	add.s32 	%r863, %r14, %r862;
	add.s32 	%r864, %r15, %r863;
	add.s32 	%r865, %r16, %r864;
	add.s32 	%r866, %r17, %r865;
	add.s32 	%r867, %r18, %r866;
	add.s32 	%r868, %r19, %r867;
	add.s32 	%r869, %r20, %r868;
	add.s32 	%r870, %r21, %r869;
	add.s32 	%r871, %r22, %r870;
	add.s32 	%r872, %r23, %r871;
	add.s32 	%r873, %r24, %r872;
	add.s32 	%r874, %r25, %r873;
	add.s32 	%r875, %r26, %r874;
	add.s32 	%r876, %r27, %r875;
	add.s32 	%r834, %r28, %r876;
	mov.b32 	%r832, 1;
	mov.b32 	%r857, 0;
	mov.b32 	%r859, -1;
	// begin inline asm
	{  .reg .s32 r0;  .reg .pred p;  shfl.sync.up.b32 r0|p, %r834, %r832, %r857, %r859;  @p add.s32 r0, r0, %r834;  mov.s32 %r830, r0;}
	// end inline asm
	mov.b32 	%r838, 2;
	// begin inline asm
	{  .reg .s32 r0;  .reg .pred p;  shfl.sync.up.b32 r0|p, %r830, %r838, %r857, %r859;  @p add.s32 r0, r0, %r830;  mov.s32 %r836, r0;}
	// end inline asm
	mov.b32 	%r844, 4;
	// begin inline asm
	{  .reg .s32 r0;  .reg .pred p;  shfl.sync.up.b32 r0|p, %r836, %r844, %r857, %r859;  @p add.s32 r0, r0, %r836;  mov.s32 %r842, r0;}
	// end inline asm
	mov.b32 	%r850, 8;
	// begin inline asm
	{  .reg .s32 r0;  .reg .pred p;  shfl.sync.up.b32 r0|p, %r842, %r850, %r857, %r859;  @p add.s32 r0, r0, %r842;  mov.s32 %r848, r0;}
	// end inline asm
	mov.b32 	%r856, 16;
	// begin inline asm
	{  .reg .s32 r0;  .reg .pred p;  shfl.sync.up.b32 r0|p, %r848, %r856, %r857, %r859;  @p add.s32 r0, r0, %r848;  mov.s32 %r854, r0;}
	// end inline asm
	setp.ne.s32 	%p143, %r616, 31;
	@%p143 bra 	$L__BB10_7;
	shl.b32 	%r877, %r7, 2;
	mov.u32 	%r878, _ZZN3cub18CUB_300001_SM_10006detail4scan16DeviceScanKernelINS2_10policy_hubIiiimN4cuda3std3__44plusIvEEE10Policy1000EN6thrust24THRUST_300001_SM_1000_NS6detail15normal_iteratorINSD_10device_ptrIiEEEESI_NS0_13ScanTileStateIiLb1EEES9_NS1_10InputValueIiPiEEmiLb0EiEEvT0_T1_T2_iT3_T4_T5_E12temp_storage;
	add.s32 	%r879, %r878, %r877;
	st.shared.u32 	[%r879+16], %r854;
$L__BB10_7:
	bar.sync 	0;
	ld.shared.v4.u32 	{%r880, %r881, %r882, %r883}, [_ZZN3cub18CUB_300001_SM_10006detail4scan16DeviceScanKernelINS2_10policy_hubIiiimN4cuda3std3__44plusIvEEE10Policy1000EN6thrust24THRUST_300001_SM_1000_NS6detail15normal_iteratorINSD_10device_ptrIiEEEESI_NS0_13ScanTileStateIiLb1EEES9_NS1_10InputValueIiPiEEmiLb0EiEEvT0_T1_T2_iT3_T4_T5_E12temp_storage+16];
	add.s32 	%r884, %r881, %r880;
	setp.eq.s32 	%p144, %r7, 2;
	selp.b32 	%r885, %r884, %r880, %p144;
	add.s32 	%r886, %r884, %r882;
	setp.eq.s32 	%p145, %r7, 3;
	selp.b32 	%r887, %r886, %r885, %p145;
	add.s32 	%r888, %r886, %r883;
	setp.eq.s32 	%p146, %r7, 4;
	selp.b32 	%r889, %r888, %r887, %p146;
	ld.shared.v4.u32 	{%r890, %r891, %r892, %r893}, [_ZZN3cub18CUB_300001_SM_10006detail4scan16DeviceScanKernelINS2_10policy_hubIiiimN4cuda3std3__44plusIvEEE10Policy1000EN6thrust24THRUST_300001_SM_1000_NS6detail15normal_iteratorINSD_10device_ptrIiEEEESI_NS0_13ScanTileStateIiLb1EEES9_NS1_10InputValueIiPiEEmiLb0EiEEvT0_T1_T2_iT3_T4_T5_E12temp_storage+32];
	add.s32 	%r894, %r888, %r890;
	setp.eq.s32 	%p147, %r7, 5;
	selp.b32 	%r895, %r894, %r889, %p147;
	add.s32 	%r896, %r894, %r891;
	setp.eq.s32 	%p148, %r7, 6;
	selp.b32 	%r897, %r896, %r895, %p148;
	add.s32 	%r898, %r896, %r892;
	setp.eq.s32 	%p149, %r7, 7;
	selp.b32 	%r899, %r898, %r897, %p149;
	add.s32 	%r900, %r898, %r893;
	setp.eq.s32 	%p150, %r7, 8;
	selp.b32 	%r901, %r900, %r899, %p150;
	ld.shared.v4.u32 	{%r902, %r903, %r904, %r905}, [_ZZN3cub18CUB_300001_SM_10006detail4scan16DeviceScanKernelINS2_10policy_hubIiiimN4cuda3std3__44plusIvEEE10Policy1000EN6thrust24THRUST_300001_SM_1000_NS6detail15normal_iteratorINSD_10device_ptrIiEEEESI_NS0_13ScanTileStateIiLb1EEES9_NS1_10InputValueIiPiEEmiLb0EiEEvT0_T1_T2_iT3_T4_T5_E12temp_storage+48];
	add.s32 	%r906, %r900, %r902;
	setp.eq.s32 	%p151, %r7, 9;
	selp.b32 	%r907, %r906, %r901, %p151;
	add.s32 	%r908, %r906, %r903;
	setp.eq.s32 	%p152, %r7, 10;
	selp.b32 	%r909, %r908, %r907, %p152;
	add.s32 	%r910, %r908, %r904;
	setp.eq.s32 	%p153, %r7, 11;
	selp.b32 	%r911, %r910, %r909, %p153;
	add.s32 	%r912, %r910, %r905;
	setp.eq.s32 	%p154, %r7, 12;
	selp.b32 	%r913, %r912, %r911, %p154;
	ld.shared.u32 	%r914, [_ZZN3cub18CUB_300001_SM_10006detail4scan16DeviceScanKernelINS2_10policy_hubIiiimN4cuda3std3__44plusIvEEE10Policy1000EN6thrust24THRUST_300001_SM_1000_NS6detail15normal_iteratorINSD_10device_ptrIiEEEESI_NS0_13ScanTileStateIiLb1EEES9_NS1_10InputValueIiPiEEmiLb0EiEEvT0_T1_T2_iT3_T4_T5_E12temp_storage+64];
	setp.lt.u32 	%p155, %r5, 32;
	selp.b32 	%r915, 0, %r913, %p155;
	setp.eq.s32 	%p156, %r616, 0;
	sub.s32 	%r916, %r854, %r834;
	selp.b32 	%r917, 0, %r916, %p156;
	add.s32 	%r918, %r917, %r959;
	add.s32 	%r971, %r918, %r915;
	add.s32 	%r919, %r914, %r959;
	add.s32 	%r32, %r919, %r912;
	setp.ne.s32 	%p157, %r5, 0;
	@%p157 bra 	$L__BB10_28;
	add.s64 	%rd56, %rd18, 256;
	mov.b32 	%r920, 101;
	// begin inline asm
	st.relaxed.gpu.v2.u32 [%rd56], {%r920, %r32};
	// end inline asm
	bra.uni 	$L__BB10_28;
$L__BB10_9:
	add.s32 	%r673, %r11, %r10;
	add.s32 	%r674, %r12, %r673;
	add.s32 	%r675, %r13, %r674;
	add.s32 	%r676, %r14, %r675;
	add.s32 	%r677, %r15, %r676;
	add.s32 	%r678, %r16, %r677;
	add.s32 	%r679, %r17, %r678;
	add.s32 	%r680, %r18, %r679;
	add.s32 	%r681, %r19, %r680;
	add.s32 	%r682, %r20, %r681;
	add.s32 	%r683, %r21, %r682;
	add.s32 	%r684, %r22, %r683;
	add.s32 	%r685, %r23, %r684;
	add.s32 	%r686, %r24, %r685;
	add.s32 	%r687, %r25, %r686;
	add.s32 	%r688, %r26, %r687;
	add.s32 	%r689, %r27, %r688;
	add.s32 	%r647, %r28, %r689;
	mov.b32 	%r645, 1;
	mov.b32 	%r670, 0;
	mov.b32 	%r672, -1;
	// begin inline asm
	{  .reg .s32 r0;  .reg .pred p;  shfl.sync.up.b32 r0|p, %r647, %r645, %r670, %r672;  @p add.s32 r0, r0, %r647;  mov.s32 %r643, r0;}
	// end inline asm
	mov.b32 	%r651, 2;
	// begin inline asm
	{  .reg .s32 r0;  .reg .pred p;  shfl.sync.up.b32 r0|p, %r643, %r651, %r670, %r672;  @p add.s32 r0, r0, %r643;  mov.s32 %r649, r0;}
	// end inline asm
	mov.b32 	%r657, 4;
	// begin inline asm
	{  .reg .s32 r0;  .reg .pred p;  shfl.sync.up.b32 r0|p, %r649, %r657, %r670, %r672;  @p add.s32 r0, r0, %r649;  mov.s32 %r655, r0;}
	// end inline asm
	mov.b32 	%r663, 8;
	// begin inline asm
	{  .reg .s32 r0;  .reg .pred p;  shfl.sync.up.b32 r0|p, %r655, %r663, %r670, %r672;  @p add.s32 r0, r0, %r655;  mov.s32 %r661, r0;}
	// end inline asm
	mov.b32 	%r669, 16;
	// begin inline asm
	{  .reg .s32 r0;  .reg .pred p;  shfl.sync.up.b32 r0|p, %r661, %r669, %r670, %r672;  @p add.s32 r0, r0, %r661;  mov.s32 %r667, r0;}
	// end inline asm
	setp.ne.s32 	%p101, %r616, 31;
	@%p101 bra 	$L__BB10_11;
	shl.b32 	%r690, %r7, 2;
	mov.u32 	%r691, _ZZN3cub18CUB_300001_SM_10006detail4scan16DeviceScanKernelINS2_10policy_hubIiiimN4cuda3std3__44plusIvEEE10Policy1000EN6thrust24THRUST_300001_SM_1000_NS6detail15normal_iteratorINSD_10device_ptrIiEEEESI_NS0_13ScanTileStateIiLb1EEES9_NS1_10InputValueIiPiEEmiLb0EiEEvT0_T1_T2_iT3_T4_T5_E12temp_storage;
	add.s32 	%r692, %r691, %r690;
	st.shared.u32 	[%r692+16], %r667;
$L__BB10_11:
	sub.s32 	%r693, %r667, %r647;
	bar.sync 	0;
	ld.shared.v4.u32 	{%r694, %r695, %r696, %r697}, [_ZZN3cub18CUB_300001_SM_10006detail4scan16DeviceScanKernelINS2_10policy_hubIiiimN4cuda3std3__44plusIvEEE10Policy1000EN6thrust24THRUST_300001_SM_1000_NS6detail15normal_iteratorINSD_10device_ptrIiEEEESI_NS0_13ScanTileStateIiLb1EEES9_NS1_10InputValueIiPiEEmiLb0EiEEvT0_T1_T2_iT3_T4_T5_E12temp_storage+16];
	add.s32 	%r698, %r695, %r694;
	setp.eq.s32 	%p102, %r7, 2;
	selp.b32 	%r699, %r698, %r694, %p102;
	add.s32 	%r700, %r698, %r696;
	setp.eq.s32 	%p103, %r7, 3;
	selp.b32 	%r701, %r700, %r699, %p103;
	add.s32 	%r702, %r700, %r697;
	setp.eq.s32 	%p104, %r7, 4;
	selp.b32 	%r703, %r702, %r701, %p104;
	ld.shared.v4.u32 	{%r704, %r705, %r706, %r707}, [_ZZN3cub18CUB_300001_SM_10006detail4scan16DeviceScanKernelINS2_10policy_hubIiiimN4cuda3std3__44plusIvEEE10Policy1000EN6thrust24THRUST_300001_SM_1000_NS6detail15normal_iteratorINSD_10device_ptrIiEEEESI_NS0_13ScanTileStateIiLb1EEES9_NS1_10InputValueIiPiEEmiLb0EiEEvT0_T1_T2_iT3_T4_T5_E12temp_storage+32];
	add.s32 	%r708, %r702, %r704;
	setp.eq.s32 	%p105, %r7, 5;
	selp.b32 	%r709, %r708, %r703, %p105;
	add.s32 	%r710, %r708, %r705;
	setp.eq.s32 	%p106, %r7, 6;
	selp.b32 	%r711, %r710, %r709, %p106;
	add.s32 	%r712, %r710, %r706;
	setp.eq.s32 	%p107, %r7, 7;
	selp.b32 	%r713, %r712, %r711, %p107;
	add.s32 	%r714, %r712, %r707;
	setp.eq.s32 	%p108, %r7, 8;
	selp.b32 	%r715, %r714, %r713, %p108;
	ld.shared.v4.u32 	{%r716, %r717, %r718, %r719}, [_ZZN3cub18CUB_300001_SM_10006detail4scan16DeviceScanKernelINS2_10policy_hubIiiimN4cuda3std3__44plusIvEEE10Policy1000EN6thrust24THRUST_300001_SM_1000_NS6detail15normal_iteratorINSD_10device_ptrIiEEEESI_NS0_13ScanTileStateIiLb1EEES9_NS1_10InputValueIiPiEEmiLb0EiEEvT0_T1_T2_iT3_T4_T5_E12temp_storage+48];
	add.s32 	%r720, %r714, %r716;
	setp.eq.s32 	%p109, %r7, 9;
	selp.b32 	%r721, %r720, %r715, %p109;
	add.s32 	%r722, %r720, %r717;
	setp.eq.s32 	%p110, %r7, 10;
	selp.b32 	%r723, %r722, %r721, %p110;
	add.s32 	%r724, %r722, %r718;
	setp.eq.s32 	%p111, %r7, 11;
	selp.b32 	%r725, %r724, %r723, %p111;
	add.s32 	%r726, %r724, %r719;
	setp.eq.s32 	%p112, %r7, 12;
	selp.b32 	%r727, %r726, %r725, %p112;
	ld.shared.u32 	%r728, [_ZZN3cub18CUB_300001_SM_10006detail4scan16DeviceScanKernelINS2_10policy_hubIiiimN4cuda3std3__44plusIvEEE10Policy1000EN6thrust24THRUST_300001_SM_1000_NS6detail15normal_iteratorINSD_10device_ptrIiEEEESI_NS0_13ScanTileStateIiLb1EEES9_NS1_10InputValueIiPiEEmiLb0EiEEvT0_T1_T2_iT3_T4_T5_E12temp_storage+64];
	add.s32 	%r35, %r726, %r728;
	setp.gt.u32 	%p113, %r5, 31;
	setp.lt.u32 	%p114, %r5, 32;
	setp.eq.s32 	%p115, %r616, 0;
	selp.b32 	%r729, 0, %r693, %p115;
	add.s32 	%r970, %r727, %r729;
	selp.b32 	%r37, %r693, %r970, %p114;
	@%p113 bra 	$L__BB10_27;
	setp.ne.s32 	%p116, %r5, 0;
	mul.wide.s32 	%rd45, %r4, 8;
	add.s64 	%rd8, %rd18, %rd45;
	@%p116 bra 	$L__BB10_14;
	st.shared.u32 	[_ZZN3cub18CUB_300001_SM_10006detail4scan16DeviceScanKernelINS2_10policy_hubIiiimN4cuda3std3__44plusIvEEE10Policy1000EN6thrust24THRUST_300001_SM_1000_NS6detail15normal_iteratorINSD_10device_ptrIiEEEESI_NS0_13ScanTileStateIiLb1EEES9_NS1_10InputValueIiPiEEmiLb0EiEEvT0_T1_T2_iT3_T4_T5_E12temp_storage+12], %r35;
	add.s64 	%rd46, %rd8, 256;
	mov.b32 	%r730, 100;
	// begin inline asm
	st.relaxed.gpu.v2.u32 [%rd46], {%r730, %r35};
	// end inline asm
$L__BB10_14:
	not.b32 	%r736, %r5;
	add.s32 	%r966, %r4, %r736;
	mov.b32 	%r732, 550;
	// begin inline asm
	nanosleep.u32 %r732;
	// end inline asm
	mul.wide.s32 	%rd48, %r966, 8;
	add.s64 	%rd49, %rd18, %rd48;
	add.s64 	%rd47, %rd49, 256;
	// begin inline asm
	ld.relaxed.gpu.v2.u32 {%r967, %r961}, [%rd47];
	// end inline asm
	mov.b32 	%r962, 478;
$L__BB10_15:
	setp.eq.s32 	%p117, %r967, 99;
	mov.b32 	%r737, -1;
	vote.sync.any.pred 	%p118, %p117, %r737;
	not.pred 	%p119, %p118;
	@%p119 bra 	$L__BB10_17;
	// begin inline asm
	nanosleep.u32 %r962;
	// end inline asm
	shr.u32 	%r962, %r962, 1;
	// begin inline asm
	ld.relaxed.gpu.v2.u32 {%r967, %r961}, [%rd47];
	// end inline asm
	bra.uni 	$L__BB10_15;
$L__BB10_17:
	setp.eq.s32 	%p120, %r967, 101;
	mov.b32 	%r764, -1;
	vote.sync.ballot.b32 	%r766, %p120, %r764;
	// begin inline asm
	mov.u32 %r739, %lanemask_ge;
	// end inline asm
	and.b32  	%r767, %r766, %r739;
	or.b32  	%r768, %r767, -2147483648;
	add.s32 	%r769, %r768, -1;
	not.b32 	%r770, %r768;
	and.b32  	%r771, %r770, %r769;
	popc.b32 	%r743, %r771;
	mov.b32 	%r742, 1;
	// begin inline asm
	shfl.sync.down.b32 %r740, %r961, %r742, %r743, %r764;
	// end inline asm
	setp.lt.s32 	%p122, %r616, %r743;
	selp.b32 	%r772, %r740, 0, %p122;
	add.s32 	%r746, %r772, %r961;
	mov.b32 	%r747, 2;
	// begin inline asm
	shfl.sync.down.b32 %r745, %r746, %r747, %r743, %r764;
	// end inline asm
	add.s32 	%r50, %r616, 2;
	setp.gt.s32 	%p123, %r50, %r743;
	selp.b32 	%r773, 0, %r745, %p123;
	add.s32 	%r751, %r746, %r773;
	mov.b32 	%r752, 4;
	// begin inline asm
	shfl.sync.down.b32 %r750, %r751, %r752, %r743, %r764;
	// end inline asm
	add.s32 	%r51, %r616, 4;
	setp.gt.s32 	%p124, %r51, %r743;
	selp.b32 	%r774, 0, %r750, %p124;
	add.s32 	%r756, %r751, %r774;
	mov.b32 	%r757, 8;
	// begin inline asm
	shfl.sync.down.b32 %r755, %r756, %r757, %r743, %r764;
	// end inline asm
	add.s32 	%r52, %r616, 8;
	setp.gt.s32 	%p125, %r52, %r743;
	selp.b32 	%r775, 0, %r755, %p125;
	add.s32 	%r761, %r756, %r775;
	mov.b32 	%r762, 16;
	// begin inline asm
	shfl.sync.down.b32 %r760, %r761, %r762, %r743, %r764;
	// end inline asm
	add.s32 	%r53, %r616, 16;
	setp.gt.s32 	%p126, %r53, %r743;
	selp.b32 	%r776, 0, %r760, %p126;
	add.s32 	%r965, %r761, %r776;
	add.s64 	%rd10, %rd18, 256;
	mov.b32 	%r963, 478;
$L__BB10_18:
	setp.ne.s32 	%p127, %r967, 101;
	mov.b32 	%r777, -1;
	vote.sync.all.pred 	%p128, %p127, %r777;
	not.pred 	%p129, %p128;
	@%p129 bra 	$L__BB10_23;
	shr.u32 	%r963, %r963, 1;
	mul.wide.s32 	%rd52, %r966, 8;
	add.s64 	%rd53, %rd10, %rd52;
	add.s64 	%rd51, %rd53, -256;
	// begin inline asm
	ld.relaxed.gpu.v2.u32 {%r967, %r968}, [%rd51];
	// end inline asm
	mov.u32 	%r969, %r963;
$L__BB10_20:
	setp.eq.s32 	%p133, %r967, 99;
	mov.b32 	%r785, -1;
	vote.sync.any.pred 	%p134, %p133, %r785;
	not.pred 	%p135, %p134;
	@%p135 bra 	$L__BB10_22;
	// begin inline asm
	nanosleep.u32 %r969;
	// end inline asm
	shr.u32 	%r969, %r969, 1;
	// begin inline asm
	ld.relaxed.gpu.v2.u32 {%r967, %r968}, [%rd51];
	// end inline asm
	bra.uni 	$L__BB10_20;
$L__BB10_22:
	setp.eq.s32 	%p136, %r967, 101;
	mov.b32 	%r811, -1;
	vote.sync.ballot.b32 	%r812, %p136, %r811;
	and.b32  	%r813, %r812, %r739;
	or.b32  	%r814, %r813, -2147483648;
	add.s32 	%r815, %r814, -1;
	not.b32 	%r816, %r814;
	and.b32  	%r817, %r816, %r815;
	popc.b32 	%r790, %r817;
	mov.b32 	%r789, 1;
	// begin inline asm
	shfl.sync.down.b32 %r787, %r968, %r789, %r790, %r811;
	// end inline asm
	setp.lt.s32 	%p138, %r616, %r790;
	selp.b32 	%r818, %r787, 0, %p138;
	add.s32 	%r793, %r818, %r968;
	mov.b32 	%r794, 2;
	// begin inline asm
	shfl.sync.down.b32 %r792, %r793, %r794, %r790, %r811;
	// end inline asm
	setp.gt.s32 	%p139, %r50, %r790;
	selp.b32 	%r819, 0, %r792, %p139;
	add.s32 	%r798, %r793, %r819;
	mov.b32 	%r799, 4;
	// begin inline asm
	shfl.sync.down.b32 %r797, %r798, %r799, %r790, %r811;
	// end inline asm
	setp.gt.s32 	%p140, %r51, %r790;
	selp.b32 	%r820, 0, %r797, %p140;
	add.s32 	%r803, %r798, %r820;
	mov.b32 	%r804, 8;
	// begin inline asm
	shfl.sync.down.b32 %r802, %r803, %r804, %r790, %r811;
	// end inline asm
	setp.gt.s32 	%p141, %r52, %r790;
	selp.b32 	%r821, 0, %r802, %p141;
	add.s32 	%r808, %r803, %r821;
	mov.b32 	%r809, 16;
	// begin inline asm
	shfl.sync.down.b32 %r807, %r808, %r809, %r790, %r811;
	// end inline asm
	setp.gt.s32 	%p142, %r53, %r790;
	selp.b32 	%r822, 0, %r807, %p142;
	add.s32 	%r823, %r822, %r965;
	add.s32 	%r965, %r823, %r808;
	add.s32 	%r966, %r966, -32;
	bra.uni 	$L__BB10_18;
$L__BB10_23:
	@%p116 bra 	$L__BB10_25;
	add.s32 	%r780, %r965, %r35;
	add.s64 	%rd50, %rd8, 256;
	mov.b32 	%r779, 101;
	// begin inline asm
	st.relaxed.gpu.v2.u32 [%rd50], {%r779, %r780};
	// end inline asm
	st.shared.u32 	[_ZZN3cub18CUB_300001_SM_10006detail4scan16DeviceScanKernelINS2_10policy_hubIiiimN4cuda3std3__44plusIvEEE10Policy1000EN6thrust24THRUST_300001_SM_1000_NS6detail15normal_iteratorINSD_10device_ptrIiEEEESI_NS0_13ScanTileStateIiLb1EEES9_NS1_10InputValueIiPiEEmiLb0EiEEvT0_T1_T2_iT3_T4_T5_E12temp_storage+4], %r965;
	st.shared.u32 	[_ZZN3cub18CUB_300001_SM_10006detail4scan16DeviceScanKernelINS2_10policy_hubIiiimN4cuda3std3__44plusIvEEE10Policy1000EN6thrust24THRUST_300001_SM_1000_NS6detail15normal_iteratorINSD_10device_ptrIiEEEESI_NS0_13ScanTileStateIiLb1EEES9_NS1_10InputValueIiPiEEmiLb0EiEEvT0_T1_T2_iT3_T4_T5_E12temp_storage+8], %r780;
$L__BB10_25:
	setp.ne.s32 	%p131, %r616, 0;
	mov.u32 	%r970, %r37;
	@%p131 bra 	$L__BB10_27;
	st.shared.u32 	[_ZZN3cub18CUB_300001_SM_10006detail4scan16DeviceScanKernelINS2_10policy_hubIiiimN4cuda3std3__44plusIvEEE10Policy1000EN6thrust24THRUST_300001_SM_1000_NS6detail15normal_iteratorINSD_10device_ptrIiEEEESI_NS0_13ScanTileStateIiLb1EEES9_NS1_10InputValueIiPiEEmiLb0EiEEvT0_T1_T2_iT3_T4_T5_E12temp_storage+84], %r965;
	mov.u32 	%r970, %r965;
$L__BB10_27:
	bar.sync 	0;
	setp.eq.s32 	%p132, %r5, 0;
	ld.shared.u32 	%r781, [_ZZN3cub18CUB_300001_SM_10006detail4scan16DeviceScanKernelINS2_10policy_hubIiiimN4cuda3std3__44plusIvEEE10Policy1000EN6thrust24THRUST_300001_SM_1000_NS6detail15normal_iteratorINSD_10device_ptrIiEEEESI_NS0_13ScanTileStateIiLb1EEES9_NS1_10InputValueIiPiEEmiLb0EiEEvT0_T1_T2_iT3_T4_T5_E12temp_storage+84];
	selp.b32 	%r782, 0, %r781, %p132;
	add.s32 	%r971, %r782, %r970;
$L__BB10_28:
	add.s32 	%r922, %r971, %r10;
	add.s32 	%r923, %r11, %r922;
	add.s32 	%r924, %r12, %r923;
	add.s32 	%r925, %r13, %r924;
	add.s32 	%r926, %r14, %r925;
	add.s32 	%r927, %r15, %r926;
	add.s32 	%r928, %r16, %r927;
	add.s32 	%r929, %r17, %r928;
	add.s32 	%r930, %r18, %r929;
	add.s32 	%r931, %r19, %r930;
	add.s32 	%r932, %r20, %r931;
	add.s32 	%r933, %r21, %r932;
	add.s32 	%r934, %r22, %r933;
	add.s32 	%r935, %r23, %r934;
	add.s32 	%r936, %r24, %r935;
	add.s32 	%r937, %r25, %r936;
	add.s32 	%r938, %r26, %r937;
	add.s32 	%r939, %r27, %r938;
	bar.sync 	0;
	st.shared.u32 	[%r9], %r971;
	st.shared.u32 	[%r9+4], %r922;
	st.shared.u32 	[%r9+8], %r923;
	st.shared.u32 	[%r9+12], %r924;
	st.shared.u32 	[%r9+16], %r925;
	st.shared.u32 	[%r9+20], %r926;
	st.shared.u32 	[%r9+24], %r927;
	st.shared.u32 	[%r9+28], %r928;
	st.shared.u32 	[%r9+32], %r929;
	st.shared.u32 	[%r9+36], %r930;
	st.shared.u32 	[%r9+40], %r931;
	st.shared.u32 	[%r9+44], %r932;
	st.shared.u32 	[%r9+48], %r933;
	st.shared.u32 	[%r9+52], %r934;
	st.shared.u32 	[%r9+56], %r935;
	st.shared.u32 	[%r9+60], %r936;
	st.shared.u32 	[%r9+64], %r937;
	st.shared.u32 	[%r9+68], %r938;
	st.shared.u32 	[%r9+72], %r939;
	bar.warp.sync 	-1;
	ld.shared.u32 	%r940, [%r8];
	ld.shared.u32 	%r941, [%r8+128];
	ld.shared.u32 	%r942, [%r8+256];
	ld.shared.u32 	%r943, [%r8+384];
	ld.shared.u32 	%r944, [%r8+512];
	ld.shared.u32 	%r945, [%r8+640];
	ld.shared.u32 	%r946, [%r8+768];
	ld.shared.u32 	%r947, [%r8+896];
	ld.shared.u32 	%r948, [%r8+1024];
	ld.shared.u32 	%r949, [%r8+1152];
	ld.shared.u32 	%r950, [%r8+1280];
	ld.shared.u32 	%r951, [%r8+1408];
	ld.shared.u32 	%r952, [%r8+1536];
	ld.shared.u32 	%r953, [%r8+1664];
	ld.shared.u32 	%r954, [%r8+1792];
	ld.shared.u32 	%r955, [%r8+1920];
	ld.shared.u32 	%r956, [%r8+2048];
	ld.shared.u32 	%r957, [%r8+2176];
	ld.shared.u32 	%r958, [%r8+2304];
	add.s64 	%rd58, %rd4, %rd43;
	st.global.u32 	[%rd58], %r940;
	st.global.u32 	[%rd58+128], %r941;
	st.global.u32 	[%rd58+256], %r942;
	st.global.u32 	[%rd58+384], %r943;
	st.global.u32 	[%rd58+512], %r944;
	st.global.u32 	[%rd58+640], %r945;
	st.global.u32 	[%rd58+768], %r946;
	st.global.u32 	[%rd58+896], %r947;
	st.global.u32 	[%rd58+1024], %r948;
	st.global.u32 	[%rd58+1152], %r949;
	st.global.u32 	[%rd58+1280], %r950;
	st.global.u32 	[%rd58+1408], %r951;
	st.global.u32 	[%rd58+1536], %r952;
	st.global.u32 	[%rd58+1664], %r953;
	st.global.u32 	[%rd58+1792], %r954;
	st.global.u32 	[%rd58+1920], %r955;
	st.global.u32 	[%rd58+2048], %r956;
	st.global.u32 	[%rd58+2176], %r957;
	st.global.u32 	[%rd58+2304], %r958;
	bra.uni 	$L__BB10_131;
$L__BB10_29:
	setp.eq.s64 	%p3, %rd6, 0;
	@%p3 bra 	$L__BB10_131;
	cvt.u32.u64 	%r75, %rd6;
	shl.b64 	%rd21, %rd5, 2;
	add.s64 	%rd22, %rd3, %rd21;
	mov.u32 	%r76, %tid.x;
	ld.global.u32 	%r990, [%rd22];
	and.b32  	%r209, %r76, 31;
	and.b32  	%r210, %r76, 992;
	mul.lo.s32 	%r211, %r210, 19;
	or.b32  	%r78, %r211, %r209;
	setp.ge.u32 	%p4, %r78, %r75;
	shl.b32 	%r212, %r78, 2;
	cvt.u64.u32 	%rd23, %r212;
	add.s64 	%rd12, %rd22, %rd23;
	mov.u32 	%r972, %r990;
	@%p4 bra 	$L__BB10_32;
	ld.global.u32 	%r972, [%rd12];
$L__BB10_32:
	add.s32 	%r213, %r78, 32;
	setp.ge.u32 	%p5, %r213, %r75;
	mov.u32 	%r973, %r990;
	@%p5 bra 	$L__BB10_34;
	ld.global.u32 	%r973, [%rd12+128];
$L__BB10_34:
	add.s32 	%r214, %r78, 64;
	setp.ge.u32 	%p6, %r214, %r75;
	mov.u32 	%r974, %r990;
	@%p6 bra 	$L__BB10_36;
	ld.global.u32 	%r974, [%rd12+256];
$L__BB10_36:
	add.s32 	%r215, %r78, 96;
	setp.ge.u32 	%p7, %r215, %r75;
	mov.u32 	%r975, %r990;
	@%p7 bra 	$L__BB10_38;
	ld.global.u32 	%r975, [%rd12+384];
$L__BB10_38:
	add.s32 	%r216, %r78, 128;
	setp.ge.u32 	%p8, %r216, %r75;
	mov.u32 	%r976, %r990;
	@%p8 bra 	$L__BB10_40;
	ld.global.u32 	%r976, [%rd12+512];
$L__BB10_40:
	add.s32 	%r217, %r78, 160;
	setp.ge.u32 	%p9, %r217, %r75;
	mov.u32 	%r977, %r990;
	@%p9 bra 	$L__BB10_42;
	ld.global.u32 	%r977, [%rd12+640];
$L__BB10_42:
	add.s32 	%r218, %r78, 192;
	setp.ge.u32 	%p10, %r218, %r75;
	mov.u32 	%r978, %r990;
	@%p10 bra 	$L__BB10_44;
	ld.global.u32 	%r978, [%rd12+768];
$L__BB10_44:
	add.s32 	%r219, %r78, 224;
	setp.ge.u32 	%p11, %r219, %r75;
	mov.u32 	%r979, %r990;
	@%p11 bra 	$L__BB10_46;
	ld.global.u32 	%r979, [%rd12+896];
$L__BB10_46:
	add.s32 	%r95, %r78, 256;
	setp.ge.u32 	%p12, %r95, %r75;
	mov.u32 	%r980, %r990;
	@%p12 bra 	$L__BB10_48;
	ld.global.u32 	%r980, [%rd12+1024];
$L__BB10_48:
	add.s32 	%r98, %r78, 288;
	setp.ge.u32 	%p13, %r98, %r75;
	mov.u32 	%r981, %r990;
	@%p13 bra 	$L__BB10_50;
	ld.global.u32 	%r981, [%rd12+1152];
$L__BB10_50:
	add.s32 	%r220, %r78, 320;
	setp.ge.u32 	%p14, %r220, %r75;
	mov.u32 	%r982, %r990;
	@%p14 bra 	$L__BB10_52;
	ld.global.u32 	%r982, [%rd12+1280];
$L__BB10_52:
	add.s32 	%r221, %r78, 352;
	setp.ge.u32 	%p15, %r221, %r75;
	mov.u32 	%r983, %r990;
	@%p15 bra 	$L__BB10_54;
	ld.global.u32 	%r983, [%rd12+1408];
$L__BB10_54:
	add.s32 	%r222, %r78, 384;
	setp.ge.u32 	%p16, %r222, %r75;
	mov.u32 	%r984, %r990;
	@%p16 bra 	$L__BB10_56;
	ld.global.u32 	%r984, [%rd12+1536];
$L__BB10_56:
	add.s32 	%r223, %r78, 416;
	setp.ge.u32 	%p17, %r223, %r75;
	mov.u32 	%r985, %r990;
	@%p17 bra 	$L__BB10_58;
	ld.global.u32 	%r985, [%rd12+1664];
$L__BB10_58:
	add.s32 	%r224, %r78, 448;
	setp.ge.u32 	%p18, %r224, %r75;
	mov.u32 	%r986, %r990;
	@%p18 bra 	$L__BB10_60;
	ld.global.u32 	%r986, [%rd12+1792];
$L__BB10_60:
	add.s32 	%r225, %r78, 480;
	setp.ge.u32 	%p19, %r225, %r75;
	mov.u32 	%r987, %r990;
	@%p19 bra 	$L__BB10_62;
	ld.global.u32 	%r987, [%rd12+1920];
$L__BB10_62:
	add.s32 	%r226, %r78, 512;
	setp.ge.u32 	%p20, %r226, %r75;
	mov.u32 	%r988, %r990;
	@%p20 bra 	$L__BB10_64;
	ld.global.u32 	%r988, [%rd12+2048];
$L__BB10_64:
	add.s32 	%r115, %r78, 544;
	setp.ge.u32 	%p21, %r115, %r75;
	mov.u32 	%r989, %r990;
	@%p21 bra 	$L__BB10_66;
	ld.global.u32 	%r989, [%rd12+2176];
$L__BB10_66:
	add.s32 	%r118, %r78, 576;
	setp.ge.u32 	%p22, %r118, %r75;
	@%p22 bra 	$L__BB10_68;
	ld.global.u32 	%r990, [%rd12+2304];
$L__BB10_68:
	// begin inline asm
	mov.u32 %r227, %laneid;
	// end inline asm
	shr.u32 	%r122, %r76, 5;
	mad.lo.s32 	%r228, %r122, 608, %r227;
	shl.b32 	%r229, %r228, 2;
	mov.u32 	%r230, _ZZN3cub18CUB_300001_SM_10006detail4scan16DeviceScanKernelINS2_10policy_hubIiiimN4cuda3std3__44plusIvEEE10Policy1000EN6thrust24THRUST_300001_SM_1000_NS6detail15normal_iteratorINSD_10device_ptrIiEEEESI_NS0_13ScanTileStateIiLb1EEES9_NS1_10InputValueIiPiEEmiLb0EiEEvT0_T1_T2_iT3_T4_T5_E12temp_storage;
	add.s32 	%r123, %r230, %r229;
	st.shared.u32 	[%r123], %r972;
	st.shared.u32 	[%r123+128], %r973;
	st.shared.u32 	[%r123+256], %r974;
	st.shared.u32 	[%r123+384], %r975;
	st.shared.u32 	[%r123+512], %r976;
	st.shared.u32 	[%r123+640], %r977;
	st.shared.u32 	[%r123+768], %r978;
	st.shared.u32 	[%r123+896], %r979;
	st.shared.u32 	[%r123+1024], %r980;
	st.shared.u32 	[%r123+1152], %r981;
	st.shared.u32 	[%r123+1280], %r982;
	st.shared.u32 	[%r123+1408], %r983;
	st.shared.u32 	[%r123+1536], %r984;
	st.shared.u32 	[%r123+1664], %r985;
	st.shared.u32 	[%r123+1792], %r986;
	st.shared.u32 	[%r123+1920], %r987;
	st.shared.u32 	[%r123+2048], %r988;
	st.shared.u32 	[%r123+2176], %r989;
	st.shared.u32 	[%r123+2304], %r990;
	bar.warp.sync 	-1;
	mad.lo.s32 	%r124, %r227, 72, %r123;
	ld.shared.u32 	%r125, [%r124];
	ld.shared.u32 	%r126, [%r124+4];
	ld.shared.u32 	%r127, [%r124+8];
	ld.shared.u32 	%r128, [%r124+12];
	ld.shared.u32 	%r129, [%r124+16];
	ld.shared.u32 	%r130, [%r124+20];
	ld.shared.u32 	%r131, [%r124+24];
	ld.shared.u32 	%r132, [%r124+28];
	ld.shared.u32 	%r133, [%r124+32];
	ld.shared.u32 	%r134, [%r124+36];
	ld.shared.u32 	%r135, [%r124+40];
	ld.shared.u32 	%r136, [%r124+44];
	ld.shared.u32 	%r137, [%r124+48];
	ld.shared.u32 	%r138, [%r124+52];
	ld.shared.u32 	%r139, [%r124+56];
	ld.shared.u32 	%r140, [%r124+60];
	ld.shared.u32 	%r141, [%r124+64];
	ld.shared.u32 	%r142, [%r124+68];
	ld.shared.u32 	%r143, [%r124+72];
	bar.sync 	0;
	setp.ne.s32 	%p23, %r4, 0;
	@%p23 bra 	$L__BB10_72;
	add.s32 	%r456, %r126, %r125;
	add.s32 	%r457, %r127, %r456;
	add.s32 	%r458, %r128, %r457;
	add.s32 	%r459, %r129, %r458;
	add.s32 	%r460, %r130, %r459;
	add.s32 	%r461, %r131, %r460;
	add.s32 	%r462, %r132, %r461;
	add.s32 	%r463, %r133, %r462;
	add.s32 	%r464, %r134, %r463;
	add.s32 	%r465, %r135, %r464;
	add.s32 	%r466, %r136, %r465;
	add.s32 	%r467, %r137, %r466;
	add.s32 	%r468, %r138, %r467;
	add.s32 	%r469, %r139, %r468;
	add.s32 	%r470, %r140, %r469;
	add.s32 	%r471, %r141, %r470;
	add.s32 	%r472, %r142, %r471;
	add.s32 	%r430, %r143, %r472;
	mov.b32 	%r428, 1;
	mov.b32 	%r453, 0;
	mov.b32 	%r455, -1;
	// begin inline asm
	{  .reg .s32 r0;  .reg .pred p;  shfl.sync.up.b32 r0|p, %r430, %r428, %r453, %r455;  @p add.s32 r0, r0, %r430;  mov.s32 %r426, r0;}
	// end inline asm
	mov.b32 	%r434, 2;
	// begin inline asm
	{  .reg .s32 r0;  .reg .pred p;  shfl.sync.up.b32 r0|p, %r426, %r434, %r453, %r455;  @p add.s32 r0, r0, %r426;  mov.s32 %r432, r0;}
	// end inline asm
	mov.b32 	%r440, 4;
	// begin inline asm
	{  .reg .s32 r0;  .reg .pred p;  shfl.sync.up.b32 r0|p, %r432, %r440, %r453, %r455;  @p add.s32 r0, r0, %r432;  mov.s32 %r438, r0;}
	// end inline asm
	mov.b32 	%r446, 8;
	// begin inline asm
	{  .reg .s32 r0;  .reg .pred p;  shfl.sync.up.b32 r0|p, %r438, %r446, %r453, %r455;  @p add.s32 r0, r0, %r438;  mov.s32 %r444, r0;}
	// end inline asm
	mov.b32 	%r452, 16;
	// begin inline asm
	{  .reg .s32 r0;  .reg .pred p;  shfl.sync.up.b32 r0|p, %r444, %r452, %r453, %r455;  @p add.s32 r0, r0, %r444;  mov.s32 %r450, r0;}
	// end inline asm
	setp.ne.s32 	%p66, %r227, 31;
	@%p66 bra 	$L__BB10_71;
	shl.b32 	%r473, %r122, 2;
	mov.u32 	%r474, _ZZN3cub18CUB_300001_SM_10006detail4scan16DeviceScanKernelINS2_10policy_hubIiiimN4cuda3std3__44plusIvEEE10Policy1000EN6thrust24THRUST_300001_SM_1000_NS6detail15normal_iteratorINSD_10device_ptrIiEEEESI_NS0_13ScanTileStateIiLb1EEES9_NS1_10InputValueIiPiEEmiLb0EiEEvT0_T1_T2_iT3_T4_T5_E12temp_storage;
	add.s32 	%r475, %r474, %r473;
	st.shared.u32 	[%r475+16], %r450;
$L__BB10_71:
	bar.sync 	0;
	ld.shared.v4.u32 	{%r476, %r477, %r478, %r479}, [_ZZN3cub18CUB_300001_SM_10006detail4scan16DeviceScanKernelINS2_10policy_hubIiiimN4cuda3std3__44plusIvEEE10Policy1000EN6thrust24THRUST_300001_SM_1000_NS6detail15normal_iteratorINSD_10device_ptrIiEEEESI_NS0_13ScanTileStateIiLb1EEES9_NS1_10InputValueIiPiEEmiLb0EiEEvT0_T1_T2_iT3_T4_T5_E12temp_storage+16];
	add.s32 	%r480, %r477, %r476;
	setp.eq.s32 	%p67, %r122, 2;
	selp.b32 	%r481, %r480, %r476, %p67;
	add.s32 	%r482, %r480, %r478;
	setp.eq.s32 	%p68, %r122, 3;
	selp.b32 	%r483, %r482, %r481, %p68;
	add.s32 	%r484, %r482, %r479;
	setp.eq.s32 	%p69, %r122, 4;
	selp.b32 	%r485, %r484, %r483, %p69;
	ld.shared.v4.u32 	{%r486, %r487, %r488, %r489}, [_ZZN3cub18CUB_300001_SM_10006detail4scan16DeviceScanKernelINS2_10policy_hubIiiimN4cuda3std3__44plusIvEEE10Policy1000EN6thrust24THRUST_300001_SM_1000_NS6detail15normal_iteratorINSD_10device_ptrIiEEEESI_NS0_13ScanTileStateIiLb1EEES9_NS1_10InputValueIiPiEEmiLb0EiEEvT0_T1_T2_iT3_T4_T5_E12temp_storage+32];
	add.s32 	%r490, %r484, %r486;
	setp.eq.s32 	%p70, %r122, 5;
	selp.b32 	%r491, %r490, %r485, %p70;
	add.s32 	%r492, %r490, %r487;
	setp.eq.s32 	%p71, %r122, 6;
	selp.b32 	%r493, %r492, %r491, %p71;
	add.s32 	%r494, %r492, %r488;
	setp.eq.s32 	%p72, %r122, 7;
	selp.b32 	%r495, %r494, %r493, %p72;
	add.s32 	%r496, %r494, %r489;
	setp.eq.s32 	%p73, %r122, 8;
	selp.b32 	%r497, %r496, %r495, %p73;
	ld.shared.v4.u32 	{%r498, %r499, %r500, %r501}, [_ZZN3cub18CUB_300001_SM_10006detail4scan16DeviceScanKernelINS2_10policy_hubIiiimN4cuda3std3__44plusIvEEE10Policy1000EN6thrust24THRUST_300001_SM_1000_NS6detail15normal_iteratorINSD_10device_ptrIiEEEESI_NS0_13ScanTileStateIiLb1EEES9_NS1_10InputValueIiPiEEmiLb0EiEEvT0_T1_T2_iT3_T4_T5_E12temp_storage+48];
	add.s32 	%r502, %r496, %r498;
	setp.eq.s32 	%p74, %r122, 9;
	selp.b32 	%r503, %r502, %r497, %p74;
	add.s32 	%r504, %r502, %r499;
	setp.eq.s32 	%p75, %r122, 10;
	selp.b32 	%r505, %r504, %r503, %p75;
	add.s32 	%r506, %r504, %r500;
	setp.eq.s32 	%p76, %r122, 11;
	selp.b32 	%r507, %r506, %r505, %p76;
	add.s32 	%r508, %r506, %r501;
	setp.eq.s32 	%p77, %r122, 12;
	selp.b32 	%r509, %r508, %r507, %p77;
	setp.lt.u32 	%p78, %r76, 32;
	selp.b32 	%r510, 0, %r509, %p78;
	setp.eq.s32 	%p79, %r227, 0;
	sub.s32 	%r511, %r450, %r430;
	selp.b32 	%r512, 0, %r511, %p79;
	add.s32 	%r513, %r512, %r959;
	add.s32 	%r1002, %r513, %r510;
	bra.uni 	$L__BB10_91;
$L__BB10_72:
	add.s32 	%r261, %r126, %r125;
	add.s32 	%r262, %r127, %r261;
	add.s32 	%r263, %r128, %r262;
	add.s32 	%r264, %r129, %r263;
	add.s32 	%r265, %r130, %r264;
	add.s32 	%r266, %r131, %r265;
	add.s32 	%r267, %r132, %r266;
	add.s32 	%r268, %r133, %r267;
	add.s32 	%r269, %r134, %r268;
	add.s32 	%r270, %r135, %r269;
	add.s32 	%r271, %r136, %r270;
	add.s32 	%r272, %r137, %r271;
	add.s32 	%r273, %r138, %r272;
	add.s32 	%r274, %r139, %r273;
	add.s32 	%r275, %r140, %r274;
	add.s32 	%r276, %r141, %r275;
	add.s32 	%r277, %r142, %r276;
	add.s32 	%r235, %r143, %r277;
	mov.b32 	%r233, 1;
	mov.b32 	%r258, 0;
	mov.b32 	%r260, -1;
	// begin inline asm
	{  .reg .s32 r0;  .reg .pred p;  shfl.sync.up.b32 r0|p, %r235, %r233, %r258, %r260;  @p add.s32 r0, r0, %r235;  mov.s32 %r231, r0;}
	// end inline asm
	mov.b32 	%r239, 2;
	// begin inline asm
	{  .reg .s32 r0;  .reg .pred p;  shfl.sync.up.b32 r0|p, %r231, %r239, %r258, %r260;  @p add.s32 r0, r0, %r231;  mov.s32 %r237, r0;}
	// end inline asm
	mov.b32 	%r245, 4;
	// begin inline asm
	{  .reg .s32 r0;  .reg .pred p;  shfl.sync.up.b32 r0|p, %r237, %r245, %r258, %r260;  @p add.s32 r0, r0, %r237;  mov.s32 %r243, r0;}
	// end inline asm
	mov.b32 	%r251, 8;
	// begin inline asm
	{  .reg .s32 r0;  .reg .pred p;  shfl.sync.up.b32 r0|p, %r243, %r251, %r258, %r260;  @p add.s32 r0, r0, %r243;  mov.s32 %r249, r0;}
	// end inline asm
	mov.b32 	%r257, 16;
	// begin inline asm
	{  .reg .s32 r0;  .reg .pred p;  shfl.sync.up.b32 r0|p, %r249, %r257, %r258, %r260;  @p add.s32 r0, r0, %r249;  mov.s32 %r255, r0;}
	// end inline asm
	setp.ne.s32 	%p24, %r227, 31;
	@%p24 bra 	$L__BB10_74;
	shl.b32 	%r278, %r122, 2;
	mov.u32 	%r279, _ZZN3cub18CUB_300001_SM_10006detail4scan16DeviceScanKernelINS2_10policy_hubIiiimN4cuda3std3__44plusIvEEE10Policy1000EN6thrust24THRUST_300001_SM_1000_NS6detail15normal_iteratorINSD_10device_ptrIiEEEESI_NS0_13ScanTileStateIiLb1EEES9_NS1_10InputValueIiPiEEmiLb0EiEEvT0_T1_T2_iT3_T4_T5_E12temp_storage;
	add.s32 	%r280, %r279, %r278;
	st.shared.u32 	[%r280+16], %r255;
$L__BB10_74:
	sub.s32 	%r281, %r255, %r235;
	bar.sync 	0;
	ld.shared.v4.u32 	{%r282, %r283, %r284, %r285}, [_ZZN3cub18CUB_300001_SM_10006detail4scan16DeviceScanKernelINS2_10policy_hubIiiimN4cuda3std3__44plusIvEEE10Policy1000EN6thrust24THRUST_300001_SM_1000_NS6detail15normal_iteratorINSD_10device_ptrIiEEEESI_NS0_13ScanTileStateIiLb1EEES9_NS1_10InputValueIiPiEEmiLb0EiEEvT0_T1_T2_iT3_T4_T5_E12temp_storage+16];
	add.s32 	%r286, %r283, %r282;
	setp.eq.s32 	%p25, %r122, 2;
	selp.b32 	%r287, %r286, %r282, %p25;
	add.s32 	%r288, %r286, %r284;
	setp.eq.s32 	%p26, %r122, 3;
	selp.b32 	%r289, %r288, %r287, %p26;
	add.s32 	%r290, %r288, %r285;
	setp.eq.s32 	%p27, %r122, 4;
	selp.b32 	%r291, %r290, %r289, %p27;
	ld.shared.v4.u32 	{%r292, %r293, %r294, %r295}, [_ZZN3cub18CUB_300001_SM_10006detail4scan16DeviceScanKernelINS2_10policy_hubIiiimN4cuda3std3__44plusIvEEE10Policy1000EN6thrust24THRUST_300001_SM_1000_NS6detail15normal_iteratorINSD_10device_ptrIiEEEESI_NS0_13ScanTileStateIiLb1EEES9_NS1_10InputValueIiPiEEmiLb0EiEEvT0_T1_T2_iT3_T4_T5_E12temp_storage+32];
	add.s32 	%r296, %r290, %r292;
	setp.eq.s32 	%p28, %r122, 5;
	selp.b32 	%r297, %r296, %r291, %p28;
	add.s32 	%r298, %r296, %r293;
	setp.eq.s32 	%p29, %r122, 6;
	selp.b32 	%r299, %r298, %r297, %p29;
	add.s32 	%r300, %r298, %r294;
	setp.eq.s32 	%p30, %r122, 7;
	selp.b32 	%r301, %r300, %r299, %p30;
	add.s32 	%r302, %r300, %r295;
	setp.eq.s32 	%p31, %r122, 8;
	selp.b32 	%r303, %r302, %r301, %p31;
	ld.shared.v4.u32 	{%r304, %r305, %r306, %r307}, [_ZZN3cub18CUB_300001_SM_10006detail4scan16DeviceScanKernelINS2_10policy_hubIiiimN4cuda3std3__44plusIvEEE10Policy1000EN6thrust24THRUST_300001_SM_1000_NS6detail15normal_iteratorINSD_10device_ptrIiEEEESI_NS0_13ScanTileStateIiLb1EEES9_NS1_10InputValueIiPiEEmiLb0EiEEvT0_T1_T2_iT3_T4_T5_E12temp_storage+48];
	add.s32 	%r308, %r302, %r304;
	setp.eq.s32 	%p32, %r122, 9;
	selp.b32 	%r309, %r308, %r303, %p32;
	add.s32 	%r310, %r308, %r305;
	setp.eq.s32 	%p33, %r122, 10;
	selp.b32 	%r311, %r310, %r309, %p33;
	add.s32 	%r312, %r310, %r306;
	setp.eq.s32 	%p34, %r122, 11;
	selp.b32 	%r313, %r312, %r311, %p34;
	add.s32 	%r314, %r312, %r307;
	setp.eq.s32 	%p35, %r122, 12;
	selp.b32 	%r315, %r314, %r313, %p35;
	ld.shared.u32 	%r316, [_ZZN3cub18CUB_300001_SM_10006detail4scan16DeviceScanKernelINS2_10policy_hubIiiimN4cuda3std3__44plusIvEEE10Policy1000EN6thrust24THRUST_300001_SM_1000_NS6detail15normal_iteratorINSD_10device_ptrIiEEEESI_NS0_13ScanTileStateIiLb1EEES9_NS1_10InputValueIiPiEEmiLb0EiEEvT0_T1_T2_iT3_T4_T5_E12temp_storage+64];
	add.s32 	%r149, %r314, %r316;
	setp.gt.u32 	%p36, %r76, 31;
	setp.lt.u32 	%p37, %r76, 32;
	setp.eq.s32 	%p38, %r227, 0;
	selp.b32 	%r317, 0, %r281, %p38;
	add.s32 	%r1001, %r315, %r317;
	selp.b32 	%r151, %r281, %r1001, %p37;
	@%p36 bra 	$L__BB10_90;
	setp.ne.s32 	%p39, %r76, 0;
	mul.wide.s32 	%rd24, %r4, 8;
	add.s64 	%rd13, %rd18, %rd24;
	@%p39 bra 	$L__BB10_77;
	st.shared.u32 	[_ZZN3cub18CUB_300001_SM_10006detail4scan16DeviceScanKernelINS2_10policy_hubIiiimN4cuda3std3__44plusIvEEE10Policy1000EN6thrust24THRUST_300001_SM_1000_NS6detail15normal_iteratorINSD_10device_ptrIiEEEESI_NS0_13ScanTileStateIiLb1EEES9_NS1_10InputValueIiPiEEmiLb0EiEEvT0_T1_T2_iT3_T4_T5_E12temp_storage+12], %r149;
	add.s64 	%rd25, %rd13, 256;
	mov.b32 	%r318, 100;
	// begin inline asm
	st.relaxed.gpu.v2.u32 [%rd25], {%r318, %r149};
	// end inline asm
$L__BB10_77:
	not.b32 	%r324, %r76;
	add.s32 	%r997, %r4, %r324;
	mov.b32 	%r320, 550;
	// begin inline asm
	nanosleep.u32 %r320;
	// end inline asm
	mul.wide.s32 	%rd27, %r997, 8;
	add.s64 	%rd28, %rd18, %rd27;
	add.s64 	%rd26, %rd28, 256;
	// begin inline asm
	ld.relaxed.gpu.v2.u32 {%r998, %r992}, [%rd26];
	// end inline asm
	mov.b32 	%r993, 478;
$L__BB10_78:
	setp.eq.s32 	%p40, %r998, 99;
	mov.b32 	%r325, -1;
	vote.sync.any.pred 	%p41, %p40, %r325;
	not.pred 	%p42, %p41;
	@%p42 bra 	$L__BB10_80;
	// begin inline asm
	nanosleep.u32 %r993;
	// end inline asm
	shr.u32 	%r993, %r993, 1;
	// begin inline asm
	ld.relaxed.gpu.v2.u32 {%r998, %r992}, [%rd26];
	// end inline asm
	bra.uni 	$L__BB10_78;
$L__BB10_80:
	setp.eq.s32 	%p43, %r998, 101;
	mov.b32 	%r352, -1;
	vote.sync.ballot.b32 	%r354, %p43, %r352;
	// begin inline asm
	mov.u32 %r327, %lanemask_ge;
	// end inline asm
	and.b32  	%r355, %r354, %r327;
	or.b32  	%r356, %r355, -2147483648;
	add.s32 	%r357, %r356, -1;
	not.b32 	%r358, %r356;
	and.b32  	%r359, %r358, %r357;
	popc.b32 	%r331, %r359;
	mov.b32 	%r330, 1;
	// begin inline asm
	shfl.sync.down.b32 %r328, %r992, %r330, %r331, %r352;
	// end inline asm
	setp.lt.s32 	%p45, %r227, %r331;
	selp.b32 	%r360, %r328, 0, %p45;
	add.s32 	%r334, %r360, %r992;
	mov.b32 	%r335, 2;
	// begin inline asm
	shfl.sync.down.b32 %r333, %r334, %r335, %r331, %r352;
	// end inline asm
	add.s32 	%r361, %r227, 2;
	setp.gt.s32 	%p46, %r361, %r331;
	selp.b32 	%r362, 0, %r333, %p46;
	add.s32 	%r339, %r334, %r362;
	mov.b32 	%r340, 4;
	// begin inline asm
	shfl.sync.down.b32 %r338, %r339, %r340, %r331, %r352;
	// end inline asm
	add.s32 	%r363, %r227, 4;
	setp.gt.s32 	%p47, %r363, %r331;
	selp.b32 	%r364, 0, %r338, %p47;
	add.s32 	%r344, %r339, %r364;
	mov.b32 	%r345, 8;
	// begin inline asm
	shfl.sync.down.b32 %r343, %r344, %r345, %r331, %r352;
	// end inline asm
	add.s32 	%r365, %r227, 8;
	setp.gt.s32 	%p48, %r365, %r331;
	selp.b32 	%r366, 0, %r343, %p48;
	add.s32 	%r349, %r344, %r366;
	mov.b32 	%r350, 16;
	// begin inline asm
	shfl.sync.down.b32 %r348, %r349, %r350, %r331, %r352;
	// end inline asm
	add.s32 	%r367, %r227, 16;
	setp.gt.s32 	%p49, %r367, %r331;
	selp.b32 	%r368, 0, %r348, %p49;
	add.s32 	%r994, %r349, %r368;
	add.s64 	%rd14, %rd18, 256;
	mov.b32 	%r995, 478;
$L__BB10_81:
	setp.ne.s32 	%p50, %r998, 101;
	mov.b32 	%r369, -1;
	vote.sync.all.pred 	%p51, %p50, %r369;
	not.pred 	%p52, %p51;
	@%p52 bra 	$L__BB10_86;
	shr.u32 	%r995, %r995, 1;
	mul.wide.s32 	%rd31, %r997, 8;
	add.s64 	%rd32, %rd14, %rd31;
	add.s64 	%rd30, %rd32, -256;
	// begin inline asm
	ld.relaxed.gpu.v2.u32 {%r998, %r999}, [%rd30];
	// end inline asm
	mov.u32 	%r1000, %r995;
$L__BB10_83:
	setp.eq.s32 	%p56, %r998, 99;
	mov.b32 	%r377, -1;
	vote.sync.any.pred 	%p57, %p56, %r377;
	not.pred 	%p58, %p57;
	@%p58 bra 	$L__BB10_85;
	// begin inline asm
	nanosleep.u32 %r1000;
	// end inline asm
	shr.u32 	%r1000, %r1000, 1;
	// begin inline asm
	ld.relaxed.gpu.v2.u32 {%r998, %r999}, [%rd30];
	// end inline asm
	bra.uni 	$L__BB10_83;
$L__BB10_85:
	setp.eq.s32 	%p59, %r998, 101;
	mov.b32 	%r403, -1;
	vote.sync.ballot.b32 	%r404, %p59, %r403;
	and.b32  	%r405, %r404, %r327;
	or.b32  	%r406, %r405, -2147483648;
	add.s32 	%r407, %r406, -1;
	not.b32 	%r408, %r406;
	and.b32  	%r409, %r408, %r407;
	popc.b32 	%r382, %r409;
	mov.b32 	%r381, 1;
	// begin inline asm
	shfl.sync.down.b32 %r379, %r999, %r381, %r382, %r403;
	// end inline asm
	setp.lt.s32 	%p61, %r227, %r382;
	selp.b32 	%r410, %r379, 0, %p61;
	add.s32 	%r385, %r410, %r999;
	mov.b32 	%r386, 2;
	// begin inline asm
	shfl.sync.down.b32 %r384, %r385, %r386, %r382, %r403;
	// end inline asm
	add.s32 	%r411, %r227, 2;
	setp.gt.s32 	%p62, %r411, %r382;
	selp.b32 	%r412, 0, %r384, %p62;
	add.s32 	%r390, %r385, %r412;
	mov.b32 	%r391, 4;
	// begin inline asm
	shfl.sync.down.b32 %r389, %r390, %r391, %r382, %r403;
	// end inline asm
	add.s32 	%r413, %r227, 4;
	setp.gt.s32 	%p63, %r413, %r382;
	selp.b32 	%r414, 0, %r389, %p63;
	add.s32 	%r395, %r390, %r414;
	mov.b32 	%r396, 8;
	// begin inline asm
	shfl.sync.down.b32 %r394, %r395, %r396, %r382, %r403;
	// end inline asm
	add.s32 	%r415, %r227, 8;
	setp.gt.s32 	%p64, %r415, %r382;
	selp.b32 	%r416, 0, %r394, %p64;
	add.s32 	%r400, %r395, %r416;
	mov.b32 	%r401, 16;
	// begin inline asm
	shfl.sync.down.b32 %r399, %r400, %r401, %r382, %r403;
	// end inline asm
	add.s32 	%r417, %r227, 16;
	setp.gt.s32 	%p65, %r417, %r382;
	selp.b32 	%r418, 0, %r399, %p65;
	add.s32 	%r419, %r418, %r994;
	add.s32 	%r994, %r419, %r400;
	add.s32 	%r997, %r997, -32;
	bra.uni 	$L__BB10_81;
$L__BB10_86:
	@%p39 bra 	$L__BB10_88;
	add.s32 	%r372, %r994, %r149;
	add.s64 	%rd29, %rd13, 256;
	mov.b32 	%r371, 101;
	// begin inline asm
	st.relaxed.gpu.v2.u32 [%rd29], {%r371, %r372};
	// end inline asm
	st.shared.u32 	[_ZZN3cub18CUB_300001_SM_10006detail4scan16DeviceScanKernelINS2_10policy_hubIiiimN4cuda3std3__44plusIvEEE10Policy1000EN6thrust24THRUST_300001_SM_1000_NS6detail15normal_iteratorINSD_10device_ptrIiEEEESI_NS0_13ScanTileStateIiLb1EEES9_NS1_10InputValueIiPiEEmiLb0EiEEvT0_T1_T2_iT3_T4_T5_E12temp_storage+4], %r994;
	st.shared.u32 	[_ZZN3cub18CUB_300001_SM_10006detail4scan16DeviceScanKernelINS2_10policy_hubIiiimN4cuda3std3__44plusIvEEE10Policy1000EN6thrust24THRUST_300001_SM_1000_NS6detail15normal_iteratorINSD_10device_ptrIiEEEESI_NS0_13ScanTileStateIiLb1EEES9_NS1_10InputValueIiPiEEmiLb0EiEEvT0_T1_T2_iT3_T4_T5_E12temp_storage+8], %r372;
$L__BB10_88:
	setp.ne.s32 	%p54, %r227, 0;
	mov.u32 	%r1001, %r151;
	@%p54 bra 	$L__BB10_90;
	st.shared.u32 	[_ZZN3cub18CUB_300001_SM_10006detail4scan16DeviceScanKernelINS2_10policy_hubIiiimN4cuda3std3__44plusIvEEE10Policy1000EN6thrust24THRUST_300001_SM_1000_NS6detail15normal_iteratorINSD_10device_ptrIiEEEESI_NS0_13ScanTileStateIiLb1EEES9_NS1_10InputValueIiPiEEmiLb0EiEEvT0_T1_T2_iT3_T4_T5_E12temp_storage+84], %r994;
	mov.u32 	%r1001, %r994;
$L__BB10_90:
	bar.sync 	0;
	setp.eq.s32 	%p55, %r76, 0;
	ld.shared.u32 	%r373, [_ZZN3cub18CUB_300001_SM_10006detail4scan16DeviceScanKernelINS2_10policy_hubIiiimN4cuda3std3__44plusIvEEE10Policy1000EN6thrust24THRUST_300001_SM_1000_NS6detail15normal_iteratorINSD_10device_ptrIiEEEESI_NS0_13ScanTileStateIiLb1EEES9_NS1_10InputValueIiPiEEmiLb0EiEEvT0_T1_T2_iT3_T4_T5_E12temp_storage+84];
	selp.b32 	%r374, 0, %r373, %p55;
	add.s32 	%r1002, %r374, %r1001;
$L__BB10_91:
	add.s32 	%r514, %r1002, %r125;
	add.s32 	%r515, %r126, %r514;
	add.s32 	%r516, %r127, %r515;
	add.s32 	%r517, %r128, %r516;
	add.s32 	%r518, %r129, %r517;
	add.s32 	%r519, %r130, %r518;
	add.s32 	%r520, %r131, %r519;
	add.s32 	%r521, %r132, %r520;
	add.s32 	%r522, %r133, %r521;
	add.s32 	%r523, %r134, %r522;
	add.s32 	%r524, %r135, %r523;
	add.s32 	%r525, %r136, %r524;
	add.s32 	%r526, %r137, %r525;
	add.s32 	%r527, %r138, %r526;
	add.s32 	%r528, %r139, %r527;
	add.s32 	%r529, %r140, %r528;
	add.s32 	%r530, %r141, %r529;
	add.s32 	%r531, %r142, %r530;
	bar.sync 	0;
	st.shared.u32 	[%r124], %r1002;
	st.shared.u32 	[%r124+4], %r514;
	st.shared.u32 	[%r124+8], %r515;
	st.shared.u32 	[%r124+12], %r516;
	st.shared.u32 	[%r124+16], %r517;
	st.shared.u32 	[%r124+20], %r518;
	st.shared.u32 	[%r124+24], %r519;
	st.shared.u32 	[%r124+28], %r520;
	st.shared.u32 	[%r124+32], %r521;
	st.shared.u32 	[%r124+36], %r522;
	st.shared.u32 	[%r124+40], %r523;
	st.shared.u32 	[%r124+44], %r524;
	st.shared.u32 	[%r124+48], %r525;
	st.shared.u32 	[%r124+52], %r526;
	st.shared.u32 	[%r124+56], %r527;
	st.shared.u32 	[%r124+60], %r528;
	st.shared.u32 	[%r124+64], %r529;
	st.shared.u32 	[%r124+68], %r530;
	st.shared.u32 	[%r124+72], %r531;
	bar.warp.sync 	-1;
	ld.shared.u32 	%r185, [%r123];
	ld.shared.u32 	%r186, [%r123+128];
	ld.shared.u32 	%r187, [%r123+256];
	ld.shared.u32 	%r188, [%r123+384];
	ld.shared.u32 	%r189, [%r123+512];
	ld.shared.u32 	%r190, [%r123+640];
	ld.shared.u32 	%r191, [%r123+768];
	ld.shared.u32 	%r192, [%r123+896];
	ld.shared.u32 	%r193, [%r123+1024];
	ld.shared.u32 	%r194, [%r123+1152];
	ld.shared.u32 	%r195, [%r123+1280];
	ld.shared.u32 	%r196, [%r123+1408];
	ld.shared.u32 	%r197, [%r123+1536];
	ld.shared.u32 	%r198, [%r123+1664];
	ld.shared.u32 	%r199, [%r123+1792];
	ld.shared.u32 	%r200, [%r123+1920];
	ld.shared.u32 	%r201, [%r123+2048];
	ld.shared.u32 	%r202, [%r123+2176];
	ld.shared.u32 	%r203, [%r123+2304];
	setp.ne.s32 	%p80, %r76, 0;
	@%p80 bra 	$L__BB10_93;
	st.volatile.shared.u32 	[_ZZN3cub18CUB_300001_SM_10006detail4scan16DeviceScanKernelINS2_10policy_hubIiiimN4cuda3std3__44plusIvEEE10Policy1000EN6thrust24THRUST_300001_SM_1000_NS6detail15normal_iteratorINSD_10device_ptrIiEEEESI_NS0_13ScanTileStateIiLb1EEES9_NS1_10InputValueIiPiEEmiLb0EiEEvT0_T1_T2_iT3_T4_T5_E12temp_storage+31616], %r75;
$L__BB10_93:
	bar.sync 	0;
	ld.volatile.shared.u32 	%r204, [_ZZN3cub18CUB_300001_SM_10006detail4scan16DeviceScanKernelINS2_10policy_hubIiiimN4cuda3std3__44plusIvEEE10Policy1000EN6thrust24THRUST_300001_SM_1000_NS6detail15normal_iteratorINSD_10device_ptrIiEEEESI_NS0_13ScanTileStateIiLb1EEES9_NS1_10InputValueIiPiEEmiLb0EiEEvT0_T1_T2_iT3_T4_T5_E12temp_storage+31616];
	cvt.u64.u32 	%rd39, %r78;
	add.s64 	%rd40, %rd5, %rd39;
	setp.ge.s32 	%p81, %r78, %r204;
	shl.b64 	%rd41, %rd40, 2;
	add.s64 	%rd15, %rd4, %rd41;
	@%p81 bra 	$L__BB10_95;
	st.global.u32 	[%rd15], %r185;
$L__BB10_95:
	mov.u32 	%r532, %tid.x;
	and.b32  	%r533, %r532, 992;
	mul.lo.s32 	%r534, %r533, 19;
	and.b32  	%r535, %r532, 31;
	or.b32  	%r536, %r534, %r535;
	add.s32 	%r537, %r536, 32;
	setp.ge.s32 	%p82, %r537, %r204;
	@%p82 bra 	$L__BB10_97;
	st.global.u32 	[%rd15+128], %r186;
$L__BB10_97:
	add.s32 	%r543, %r536, 64;
	setp.ge.s32 	%p83, %r543, %r204;
	@%p83 bra 	$L__BB10_99;
	st.global.u32 	[%rd15+256], %r187;
$L__BB10_99:
	add.s32 	%r549, %r536, 96;
	setp.ge.s32 	%p84, %r549, %r204;
	@%p84 bra 	$L__BB10_101;
	st.global.u32 	[%rd15+384], %r188;
$L__BB10_101:
	add.s32 	%r555, %r536, 128;
	setp.ge.s32 	%p85, %r555, %r204;
	@%p85 bra 	$L__BB10_103;
	st.global.u32 	[%rd15+512], %r189;
$L__BB10_103:
	add.s32 	%r561, %r536, 160;
	setp.ge.s32 	%p86, %r561, %r204;
	@%p86 bra 	$L__BB10_105;
	st.global.u32 	[%rd15+640], %r190;
$L__BB10_105:
	add.s32 	%r567, %r536, 192;
	setp.ge.s32 	%p87, %r567, %r204;
	@%p87 bra 	$L__BB10_107;
	st.global.u32 	[%rd15+768], %r191;
$L__BB10_107:
	add.s32 	%r573, %r536, 224;
	setp.ge.s32 	%p88, %r573, %r204;
	@%p88 bra 	$L__BB10_109;
	st.global.u32 	[%rd15+896], %r192;
$L__BB10_109:
	setp.ge.s32 	%p89, %r95, %r204;
	@%p89 bra 	$L__BB10_111;
	st.global.u32 	[%rd15+1024], %r193;
$L__BB10_111:
	setp.ge.s32 	%p90, %r98, %r204;
	@%p90 bra 	$L__BB10_113;
	st.global.u32 	[%rd15+1152], %r194;
$L__BB10_113:
	add.s32 	%r579, %r536, 320;
	setp.ge.s32 	%p91, %r579, %r204;
	@%p91 bra 	$L__BB10_115;
	st.global.u32 	[%rd15+1280], %r195;
$L__BB10_115:
	add.s32 	%r585, %r536, 352;
	setp.ge.s32 	%p92, %r585, %r204;
	@%p92 bra 	$L__BB10_117;
	st.global.u32 	[%rd15+1408], %r196;
$L__BB10_117:
	add.s32 	%r591, %r536, 384;
	setp.ge.s32 	%p93, %r591, %r204;
	@%p93 bra 	$L__BB10_119;
	st.global.u32 	[%rd15+1536], %r197;
$L__BB10_119:
	add.s32 	%r597, %r536, 416;
	setp.ge.s32 	%p94, %r597, %r204;
	@%p94 bra 	$L__BB10_121;
	st.global.u32 	[%rd15+1664], %r198;
$L__BB10_121:
	add.s32 	%r603, %r536, 448;
	setp.ge.s32 	%p95, %r603, %r204;
	@%p95 bra 	$L__BB10_123;
	st.global.u32 	[%rd15+1792], %r199;
$L__BB10_123:
	add.s32 	%r609, %r536, 480;
	setp.ge.s32 	%p96, %r609, %r204;
	@%p96 bra 	$L__BB10_125;
	st.global.u32 	[%rd15+1920], %r200;
$L__BB10_125:
	add.s32 	%r615, %r536, 512;
	setp.ge.s32 	%p97, %r615, %r204;
	@%p97 bra 	$L__BB10_127;
	st.global.u32 	[%rd15+2048], %r201;
$L__BB10_127:
	setp.ge.s32 	%p98, %r115, %r204;
	@%p98 bra 	$L__BB10_129;
	st.global.u32 	[%rd15+2176], %r202;
$L__BB10_129:
	setp.ge.s32 	%p99, %r118, %r204;
	@%p99 bra 	$L__BB10_131;
	st.global.u32 	[%rd15+2304], %r203;
$L__BB10_131:
	ret;

}
	// .globl	_ZN3cub18CUB_300001_SM_10006detail10radix_sort31DeviceRadixSortSingleTileKernelINS1_5radix10policy_hubIiiyE10Policy1000ELNS0_9SortOrderE0EiiyNS1_21identity_decomposer_tEEEvPKT1_PSA_PKT2_PSE_T3_iiT4_
.visible .entry _ZN3cub18CUB_300001_SM_10006detail10radix_sort31DeviceRadixSortSingleTileKernelINS1_5radix10policy_hubIiiyE10Policy1000ELNS0_9SortOrderE0EiiyNS1_21identity_decomposer_tEEEvPKT1_PSA_PKT2_PSE_T3_iiT4_(
	.param .u64 .ptr .align 1 _ZN3cub18CUB_300001_SM_10006detail10radix_sort31DeviceRadixSortSingleTileKernelINS1_5radix10policy_hubIiiyE10Policy1000ELNS0_9SortOrderE0EiiyNS1_21identity_decomposer_tEEEvPKT1_PSA_PKT2_PSE_T3_iiT4__param_0,
	.param .u64 .ptr .align 1 _ZN3cub18CUB_300001_SM_10006detail10radix_sort31DeviceRadixSortSingleTileKernelINS1_5radix10policy_hubIiiyE10Policy1000ELNS0_9SortOrderE0EiiyNS1_21identity_decomposer_tEEEvPKT1_PSA_PKT2_PSE_T3_iiT4__param_1,
	.param .u64 .ptr .align 1 _ZN3cub18CUB_300001_SM_10006detail10radix_sort31DeviceRadixSortSingleTileKernelINS1_5radix10policy_hubIiiyE10Policy1000ELNS0_9SortOrderE0EiiyNS1_21identity_decomposer_tEEEvPKT1_PSA_PKT2_PSE_T3_iiT4__param_2,
	.param .u64 .ptr .align 1 _ZN3cub18CUB_300001_SM_10006detail10radix_sort31DeviceRadixSortSingleTileKernelINS1_5radix10policy_hubIiiyE10Policy1000ELNS0_9SortOrderE0EiiyNS1_21identity_decomposer_tEEEvPKT1_PSA_PKT2_PSE_T3_iiT4__param_3,
	.param .u64 _ZN3cub18CUB_300001_SM_10006detail10radix_sort31DeviceRadixSortSingleTileKernelINS1_5radix10policy_hubIiiyE10Policy1000ELNS0_9SortOrderE0EiiyNS1_21identity_decomposer_tEEEvPKT1_PSA_PKT2_PSE_T3_iiT4__param_4,
	.param .u32 _ZN3cub18CUB_300001_SM_10006detail10radix_sort31DeviceRadixSortSingleTileKernelINS1_5radix10policy_hubIiiyE10Policy1000ELNS0_9SortOrderE0EiiyNS1_21identity_decomposer_tEEEvPKT1_PSA_PKT2_PSE_T3_iiT4__param_5,
	.param .u32 _ZN3cub18CUB_300001_SM_10006detail10radix_sort31DeviceRadixSortSingleTileKernelINS1_5radix10policy_hubIiiyE10Policy1000ELNS0_9SortOrderE0EiiyNS1_21identity_decomposer_tEEEvPKT1_PSA_PKT2_PSE_T3_iiT4__param_6,
	.param .align 1 .b8 _ZN3cub18CUB_300001_SM_10006detail10radix_sort31DeviceRadixSortSingleTileKernelINS1_5radix10policy_hubIiiyE10Policy1000ELNS0_9SortOrderE0EiiyNS1_21identity_decomposer_tEEEvPKT1_PSA_PKT2_PSE_T3_iiT4__param_7[1]
)
.maxntid 256
.minnctapersm 1
{
	.reg .pred 	%p<73>;
	.reg .b16 	%rs<39>;
	.reg .b32 	%r<900>;
	.reg .b64 	%rd<37>;
	// demoted variable
	.shared .align 16 .b8 _ZZN3cub18CUB_300001_SM_10006detail10radix_sort31DeviceRadixSortSingleTileKernelINS1_5radix10policy_hubIiiyE10Policy1000ELNS0_9SortOrderE0EiiyNS1_21identity_decomposer_tEEEvPKT1_PSA_PKT2_PSE_T3_iiT4_E12temp_storage[33856];
	ld.param.u64 	%rd10, [_ZN3cub18CUB_300001_SM_10006detail10radix_sort31DeviceRadixSortSingleTileKernelINS1_5radix10policy_hubIiiyE10Policy1000ELNS0_9SortOrderE0EiiyNS1_21identity_decomposer_tEEEvPKT1_PSA_PKT2_PSE_T3_iiT4__param_0];
	ld.param.u64 	%rd6, [_ZN3cub18CUB_300001_SM_10006detail10radix_sort31DeviceRadixSortSingleTileKernelINS1_5radix10policy_hubIiiyE10Policy1000ELNS0_9SortOrderE0EiiyNS1_21identity_decomposer_tEEEvPKT1_PSA_PKT2_PSE_T3_iiT4__param_1];
	ld.param.u64 	%rd7, [_ZN3cub18CUB_300001_SM_10006detail10radix_sort31DeviceRadixSortSingleTileKernelINS1_5radix10policy_hubIiiyE10Policy1000ELNS0_9SortOrderE0EiiyNS1_21identity_decomposer_tEEEvPKT1_PSA_PKT2_PSE_T3_iiT4__param_2];
	ld.param.u64 	%rd8, [_ZN3cub18CUB_300001_SM_10006detail10radix_sort31DeviceRadixSortSingleTileKernelINS1_5radix10policy_hubIiiyE10Policy1000ELNS0_9SortOrderE0EiiyNS1_21identity_decomposer_tEEEvPKT1_PSA_PKT2_PSE_T3_iiT4__param_3];
	ld.param.u64 	%rd9, [_ZN3cub18CUB_300001_SM_10006detail10radix_sort31DeviceRadixSortSingleTileKernelINS1_5radix10policy_hubIiiyE10Policy1000ELNS0_9SortOrderE0EiiyNS1_21identity_decomposer_tEEEvPKT1_PSA_PKT2_PSE_T3_iiT4__param_4];
	ld.param.u32 	%r303, [_ZN3cub18CUB_300001_SM_10006detail10radix_sort31DeviceRadixSortSingleTileKernelINS1_5radix10policy_hubIiiyE10Policy1000ELNS0_9SortOrderE0EiiyNS1_21identity_decomposer_tEEEvPKT1_PSA_PKT2_PSE_T3_iiT4__param_5];
	ld.param.u32 	%r304, [_ZN3cub18CUB_300001_SM_10006detail10radix_sort31DeviceRadixSortSingleTileKernelINS1_5radix10policy_hubIiiyE10Policy1000ELNS0_9SortOrderE0EiiyNS1_21identity_decomposer_tEEEvPKT1_PSA_PKT2_PSE_T3_iiT4__param_6];
	cvta.to.global.u64 	%rd11, %rd10;
	cvt.u32.u64 	%r1, %rd9;
	mov.u32 	%r2, %tid.x;
	mul.lo.s32 	%r3, %r2, 19;
	setp.ge.s32 	%p1, %r3, %r1;
	mul.wide.u32 	%rd12, %r3, 4;
	add.s64 	%rd1, %rd11, %rd12;
	mov.b32 	%r878, -1;
	@%p1 bra 	$L__BB11_2;
	ld.global.u32 	%r306, [%rd1];
	xor.b32  	%r878, %r306, -2147483648;
$L__BB11_2:
	add.s32 	%r6, %r3, 1;
	setp.ge.s32 	%p2, %r6, %r1;
	mov.b32 	%r877, -1;
	@%p2 bra 	$L__BB11_4;
	ld.global.u32 	%r308, [%rd1+4];
	xor.b32  	%r877, %r308, -2147483648;
$L__BB11_4:
	add.s32 	%r9, %r3, 2;
	setp.ge.s32 	%p3, %r9, %r1;
	mov.b32 	%r876, -1;
	@%p3 bra 	$L__BB11_6;
	ld.global.u32 	%r310, [%rd1+8];
	xor.b32  	%r876, %r310, -2147483648;
$L__BB11_6:
	add.s32 	%r12, %r3, 3;
	setp.ge.s32 	%p4, %r12, %r1;
	mov.b32 	%r875, -1;
	@%p4 bra 	$L__BB11_8;
	ld.global.u32 	%r312, [%rd1+12];
	xor.b32  	%r875, %r312, -2147483648;
$L__BB11_8:
	add.s32 	%r15, %r3, 4;
	setp.ge.s32 	%p5, %r15, %r1;
	mov.b32 	%r874, -1;
	@%p5 bra 	$L__BB11_10;
	ld.global.u32 	%r314, [%rd1+16];
	xor.b32  	%r874, %r314, -2147483648;
$L__BB11_10:
	add.s32 	%r18, %r3, 5;
	setp.ge.s32 	%p6, %r18, %r1;
	mov.b32 	%r873, -1;
	@%p6 bra 	$L__BB11_12;
	ld.global.u32 	%r316, [%rd1+20];
	xor.b32  	%r873, %r316, -2147483648;
$L__BB11_12:
	add.s32 	%r21, %r3, 6;
	setp.ge.s32 	%p7, %r21, %r1;
	mov.b32 	%r872, -1;
	@%p7 bra 	$L__BB11_14;
	ld.global.u32 	%r318, [%rd1+24];
	xor.b32  	%r872, %r318, -2147483648;
$L__BB11_14:
	add.s32 	%r24, %r3, 7;
	setp.ge.s32 	%p8, %r24, %r1;
	mov.b32 	%r871, -1;
	@%p8 bra 	$L__BB11_16;
	ld.global.u32 	%r320, [%rd1+28];
	xor.b32  	%r871, %r320, -2147483648;
$L__BB11_16:
	add.s32 	%r27, %r3, 8;
	setp.ge.s32 	%p9, %r27, %r1;
	mov.b32 	%r870, -1;
	@%p9 bra 	$L__BB11_18;
	ld.global.u32 	%r322, [%rd1+32];
	xor.b32  	%r870, %r322, -2147483648;
$L__BB11_18:
	add.s32 	%r30, %r3, 9;
	setp.ge.s32 	%p10, %r30, %r1;
	mov.b32 	%r869, -1;
	@%p10 bra 	$L__BB11_20;
	ld.global.u32 	%r324, [%rd1+36];
	xor.b32  	%r869, %r324, -2147483648;
$L__BB11_20:
	add.s32 	%r33, %r3, 10;
	setp.ge.s32 	%p11, %r33, %r1;
	mov.b32 	%r868, -1;
	@%p11 bra 	$L__BB11_22;
	ld.global.u32 	%r326, [%rd1+40];
	xor.b32  	%r868, %r326, -2147483648;
$L__BB11_22:
	add.s32 	%r36, %r3, 11;
	setp.ge.s32 	%p12, %r36, %r1;
	mov.b32 	%r867, -1;
	@%p12 bra 	$L__BB11_24;
	ld.global.u32 	%r328, [%rd1+44];
	xor.b32  	%r867, %r328, -2147483648;
$L__BB11_24:
	add.s32 	%r39, %r3, 12;
	setp.ge.s32 	%p13, %r39, %r1;
	mov.b32 	%r866, -1;
	@%p13 bra 	$L__BB11_26;
	ld.global.u32 	%r330, [%rd1+48];
	xor.b32  	%r866, %r330, -2147483648;
$L__BB11_26:
	add.s32 	%r42, %r3, 13;
	setp.ge.s32 	%p14, %r42, %r1;
	mov.b32 	%r865, -1;
	@%p14 bra 	$L__BB11_28;
	ld.global.u32 	%r332, [%rd1+52];
	xor.b32  	%r865, %r332, -2147483648;
$L__BB11_28:
	add.s32 	%r45, %r3, 14;
	setp.ge.s32 	%p15, %r45, %r1;
	mov.b32 	%r864, -1;
	@%p15 bra 	$L__BB11_30;
	ld.global.u32 	%r334, [%rd1+56];
	xor.b32  	%r864, %r334, -2147483648;
$L__BB11_30:
	add.s32 	%r48, %r3, 15;
	setp.ge.s32 	%p16, %r48, %r1;
	mov.b32 	%r863, -1;
	@%p16 bra 	$L__BB11_32;
	ld.global.u32 	%r336, [%rd1+60];
	xor.b32  	%r863, %r336, -2147483648;
$L__BB11_32:
	add.s32 	%r51, %r3, 16;
	setp.ge.s32 	%p17, %r51, %r1;
	mov.b32 	%r862, -1;
	@%p17 bra 	$L__BB11_34;
	ld.global.u32 	%r338, [%rd1+64];
	xor.b32  	%r862, %r338, -2147483648;
$L__BB11_34:
	add.s32 	%r54, %r3, 17;
	setp.ge.s32 	%p18, %r54, %r1;
	mov.b32 	%r861, -1;
	@%p18 bra 	$L__BB11_36;
	ld.global.u32 	%r340, [%rd1+68];
	xor.b32  	%r861, %r340, -2147483648;
$L__BB11_36:
	add.s32 	%r57, %r3, 18;
	setp.ge.s32 	%p19, %r57, %r1;
	mov.b32 	%r860, -1;
	@%p19 bra 	$L__BB11_38;
	ld.global.u32 	%r342, [%rd1+72];
	xor.b32  	%r860, %r342, -2147483648;
$L__BB11_38:
	bar.sync 	0;
	mov.b64 	{%r344, %r345}, %rd9;
	shfl.sync.idx.b32	%r60|%p20, %r344, 0, 31, -1;
	shfl.sync.idx.b32	%r346|%p21, %r345, 0, 31, -1;
	mov.b64 	%rd2, {%r60, %r346};
	setp.ge.s32 	%p22, %r3, %r60;
	cvta.to.global.u64 	%rd13, %rd7;
	add.s64 	%rd3, %rd13, %rd12;
	@%p22 bra 	$L__BB11_40;
	ld.global.u32 	%r897, [%rd3];
$L__BB11_40:
	setp.ge.s32 	%p23, %r6, %r60;
	@%p23 bra 	$L__BB11_42;
	ld.global.u32 	%r896, [%rd3+4];
$L__BB11_42:
	setp.ge.s32 	%p24, %r9, %r60;
	@%p24 bra 	$L__BB11_44;
	ld.global.u32 	%r895, [%rd3+8];
$L__BB11_44:
	setp.ge.s32 	%p25, %r12, %r60;
	@%p25 bra 	$L__BB11_46;
	ld.global.u32 	%r894, [%rd3+12];
$L__BB11_46:
	setp.ge.s32 	%p26, %r15, %r60;
	@%p26 bra 	$L__BB11_48;
	ld.global.u32 	%r893, [%rd3+16];
$L__BB11_48:
	setp.ge.s32 	%p27, %r18, %r60;
	@%p27 bra 	$L__BB11_50;
	ld.global.u32 	%r892, [%rd3+20];
$L__BB11_50:
	setp.ge.s32 	%p28, %r21, %r60;
	@%p28 bra 	$L__BB11_52;
	ld.global.u32 	%r891, [%rd3+24];
$L__BB11_52:
	setp.ge.s32 	%p29, %r24, %r60;
	@%p29 bra 	$L__BB11_54;
	ld.global.u32 	%r890, [%rd3+28];
$L__BB11_54:
	setp.ge.s32 	%p30, %r27, %r60;
	@%p30 bra 	$L__BB11_56;
	ld.global.u32 	%r889, [%rd3+32];
$L__BB11_56:
	setp.ge.s32 	%p31, %r30, %r60;
	@%p31 bra 	$L__BB11_58;
	ld.global.u32 	%r888, [%rd3+36];
$L__BB11_58:
	setp.ge.s32 	%p32, %r33, %r60;
	@%p32 bra 	$L__BB11_60;
	ld.global.u32 	%r887, [%rd3+40];
$L__BB11_60:
	setp.ge.s32 	%p33, %r36, %r60;
	@%p33 bra 	$L__BB11_62;
	ld.global.u32 	%r886, [%rd3+44];
$L__BB11_62:
	setp.ge.s32 	%p34, %r39, %r60;
	@%p34 bra 	$L__BB11_64;
	ld.global.u32 	%r885, [%rd3+48];
$L__BB11_64:
	setp.ge.s32 	%p35, %r42, %r60;
	@%p35 bra 	$L__BB11_66;
	ld.global.u32 	%r884, [%rd3+52];
$L__BB11_66:
	setp.ge.s32 	%p36, %r45, %r60;
	@%p36 bra 	$L__BB11_68;
	ld.global.u32 	%r883, [%rd3+56];
$L__BB11_68:
	setp.ge.s32 	%p37, %r48, %r60;
	@%p37 bra 	$L__BB11_70;
	ld.global.u32 	%r882, [%rd3+60];
$L__BB11_70:
	setp.ge.s32 	%p38, %r51, %r60;
	@%p38 bra 	$L__BB11_72;
	ld.global.u32 	%r881, [%rd3+64];
$L__BB11_72:
	setp.ge.s32 	%p39, %r54, %r60;
	@%p39 bra 	$L__BB11_74;
	ld.global.u32 	%r880, [%rd3+68];
$L__BB11_74:
	setp.ge.s32 	%p40, %r57, %r60;
	@%p40 bra 	$L__BB11_76;
	ld.global.u32 	%r879, [%rd3+72];
$L__BB11_76:
	bar.sync 	0;
	shr.u32 	%r99, %r2, 5;
	shl.b32 	%r366, %r2, 2;
	mov.u32 	%r367, _ZZN3cub18CUB_300001_SM_10006detail10radix_sort31DeviceRadixSortSingleTileKernelINS1_5radix10policy_hubIiiyE10Policy1000ELNS0_9SortOrderE0EiiyNS1_21identity_decomposer_tEEEvPKT1_PSA_PKT2_PSE_T3_iiT4_E12temp_storage;
	add.s32 	%r100, %r367, %r366;
	shl.b32 	%r368, %r2, 7;
	add.s32 	%r101, %r100, %r368;
	shl.b32 	%r369, %r99, 2;
	add.s32 	%r370, %r367, %r369;
	add.s32 	%r102, %r370, 33792;
	mad.lo.s32 	%r103, %r2, -56, %r101;
	add.s32 	%r859, %r303, 6;
	sub.s32 	%r858, %r304, %r303;
$L__BB11_77:
	add.s32 	%r430, %r859, -6;
	min.s32 	%r373, %r858, 6;
	mov.b32 	%r459, 0;
	st.shared.u32 	[%r100], %r459;
	st.shared.u32 	[%r100+1024], %r459;
	st.shared.u32 	[%r100+2048], %r459;
	st.shared.u32 	[%r100+3072], %r459;
	st.shared.u32 	[%r100+4096], %r459;
	st.shared.u32 	[%r100+5120], %r459;
	st.shared.u32 	[%r100+6144], %r459;
	st.shared.u32 	[%r100+7168], %r459;
	st.shared.u32 	[%r100+8192], %r459;
	st.shared.u32 	[%r100+9216], %r459;
	st.shared.u32 	[%r100+10240], %r459;
	st.shared.u32 	[%r100+11264], %r459;
	st.shared.u32 	[%r100+12288], %r459;
	st.shared.u32 	[%r100+13312], %r459;
	st.shared.u32 	[%r100+14336], %r459;
	st.shared.u32 	[%r100+15360], %r459;
	st.shared.u32 	[%r100+16384], %r459;
	st.shared.u32 	[%r100+17408], %r459;
	st.shared.u32 	[%r100+18432], %r459;
	st.shared.u32 	[%r100+19456], %r459;
	st.shared.u32 	[%r100+20480], %r459;
	st.shared.u32 	[%r100+21504], %r459;
	st.shared.u32 	[%r100+22528], %r459;
	st.shared.u32 	[%r100+23552], %r459;
	st.shared.u32 	[%r100+24576], %r459;
	st.shared.u32 	[%r100+25600], %r459;
	st.shared.u32 	[%r100+26624], %r459;
	st.shared.u32 	[%r100+27648], %r459;
	st.shared.u32 	[%r100+28672], %r459;
	st.shared.u32 	[%r100+29696], %r459;
	st.shared.u32 	[%r100+30720], %r459;
	st.shared.u32 	[%r100+31744], %r459;
	st.shared.u32 	[%r100+32768], %r459;
	// begin inline asm
	bmsk.clamp.b32 %r371, %r459, %r373;
	// end inline asm
	// begin inline asm
	shr.b32 %r374, %r878, %r430;
	// end inline asm
	and.b32  	%r462, %r371, %r374;
	shl.b32 	%r463, %r462, 10;
	and.b32  	%r464, %r463, 31744;
	add.s32 	%r465, %r100, %r464;
	shr.u32 	%r466, %r462, 4;
	and.b32  	%r467, %r466, 268435454;
	add.s32 	%r147, %r465, %r467;
	ld.shared.u16 	%rs1, [%r147];
	add.s16 	%rs20, %rs1, 1;
	st.shared.u16 	[%r147], %rs20;
	// begin inline asm
	shr.b32 %r377, %r877, %r430;
	// end inline asm
	and.b32  	%r468, %r371, %r377;
	shl.b32 	%r469, %r468, 10;
	and.b32  	%r470, %r469, 31744;
	add.s32 	%r471, %r100, %r470;
	shr.u32 	%r472, %r468, 4;
	and.b32  	%r473, %r472, 268435454;
	add.s32 	%r148, %r471, %r473;
	ld.shared.u16 	%rs2, [%r148];
	add.s16 	%rs21, %rs2, 1;
	st.shared.u16 	[%r148], %rs21;
	// begin inline asm
	shr.b32 %r380, %r876, %r430;
	// end inline asm
	and.b32  	%r474, %r371, %r380;
	shl.b32 	%r475, %r474, 10;
	and.b32  	%r476, %r475, 31744;
	add.s32 	%r477, %r100, %r476;
	shr.u32 	%r478, %r474, 4;
	and.b32  	%r479, %r478, 268435454;
	add.s32 	%r149, %r477, %r479;
	ld.shared.u16 	%rs3, [%r149];
	add.s16 	%rs22, %rs3, 1;
	st.shared.u16 	[%r149], %rs22;
	// begin inline asm
	shr.b32 %r383, %r875, %r430;
	// end inline asm
	and.b32  	%r480, %r371, %r383;
	shl.b32 	%r481, %r480, 10;
	and.b32  	%r482, %r481, 31744;
	add.s32 	%r483, %r100, %r482;
	shr.u32 	%r484, %r480, 4;
	and.b32  	%r485, %r484, 268435454;
	add.s32 	%r150, %r483, %r485;
	ld.shared.u16 	%rs4, [%r150];
	add.s16 	%rs23, %rs4, 1;
	st.shared.u16 	[%r150], %rs23;
	// begin inline asm
	shr.b32 %r386, %r874, %r430;
	// end inline asm
	and.b32  	%r486, %r371, %r386;
	shl.b32 	%r487, %r486, 10;
	and.b32  	%r488, %r487, 31744;
	add.s32 	%r489, %r100, %r488;
	shr.u32 	%r490, %r486, 4;
	and.b32  	%r491, %r490, 268435454;
	add.s32 	%r151, %r489, %r491;
	ld.shared.u16 	%rs5, [%r151];
	add.s16 	%rs24, %rs5, 1;
	st.shared.u16 	[%r151], %rs24;
	// begin inline asm
	shr.b32 %r389, %r873, %r430;
	// end inline asm
	and.b32  	%r492, %r371, %r389;
	shl.b32 	%r493, %r492, 10;
	and.b32  	%r494, %r493, 31744;
	add.s32 	%r495, %r100, %r494;
	shr.u32 	%r496, %r492, 4;
	and.b32  	%r497, %r496, 268435454;
	add.s32 	%r152, %r495, %r497;
	ld.shared.u16 	%rs6, [%r152];
	add.s16 	%rs25, %rs6, 1;
	st.shared.u16 	[%r152], %rs25;
	// begin inline asm
	shr.b32 %r392, %r872, %r430;
	// end inline asm
	and.b32  	%r498, %r371, %r392;
	shl.b32 	%r499, %r498, 10;
	and.b32  	%r500, %r499, 31744;
	add.s32 	%r501, %r100, %r500;
	shr.u32 	%r502, %r498, 4;
	and.b32  	%r503, %r502, 268435454;
	add.s32 	%r153, %r501, %r503;
	ld.shared.u16 	%rs7, [%r153];
	add.s16 	%rs26, %rs7, 1;
	st.shared.u16 	[%r153], %rs26;
	// begin inline asm
	shr.b32 %r395, %r871, %r430;
	// end inline asm
	and.b32  	%r504, %r371, %r395;
	shl.b32 	%r505, %r504, 10;
	and.b32  	%r506, %r505, 31744;
	add.s32 	%r507, %r100, %r506;
	shr.u32 	%r508, %r504, 4;
	and.b32  	%r509, %r508, 268435454;
	add.s32 	%r154, %r507, %r509;
	ld.shared.u16 	%rs8, [%r154];
	add.s16 	%rs27, %rs8, 1;
	st.shared.u16 	[%r154], %rs27;
	// begin inline asm
	shr.b32 %r398, %r870, %r430;
	// end inline asm
	and.b32  	%r510, %r371, %r398;
	shl.b32 	%r511, %r510, 10;
	and.b32  	%r512, %r511, 31744;
	add.s32 	%r513, %r100, %r512;
	shr.u32 	%r514, %r510, 4;
	and.b32  	%r515, %r514, 268435454;
	add.s32 	%r155, %r513, %r515;
	ld.shared.u16 	%rs9, [%r155];
	add.s16 	%rs28, %rs9, 1;
	st.shared.u16 	[%r155], %rs28;
	// begin inline asm
	shr.b32 %r401, %r869, %r430;
	// end inline asm
	and.b32  	%r516, %r371, %r401;
	shl.b32 	%r517, %r516, 10;
	and.b32  	%r518, %r517, 31744;
	add.s32 	%r519, %r100, %r518;
	shr.u32 	%r520, %r516, 4;
	and.b32  	%r521, %r520, 268435454;
	add.s32 	%r156, %r519, %r521;
	ld.shared.u16 	%rs10, [%r156];
	add.s16 	%rs29, %rs10, 1;
	st.shared.u16 	[%r156], %rs29;
	// begin inline asm
	shr.b32 %r404, %r868, %r430;
	// end inline asm
	and.b32  	%r522, %r371, %r404;
	shl.b32 	%r523, %r522, 10;
	and.b32  	%r524, %r523, 31744;
	add.s32 	%r525, %r100, %r524;
	shr.u32 	%r526, %r522, 4;
	and.b32  	%r527, %r526, 268435454;
	add.s32 	%r157, %r525, %r527;
	ld.shared.u16 	%rs11, [%r157];
	add.s16 	%rs30, %rs11, 1;
	st.shared.u16 	[%r157], %rs30;
	// begin inline asm
	shr.b32 %r407, %r867, %r430;
	// end inline asm
	and.b32  	%r528, %r371, %r407;
	shl.b32 	%r529, %r528, 10;
	and.b32  	%r530, %r529, 31744;
	add.s32 	%r531, %r100, %r530;
	shr.u32 	%r532, %r528, 4;
	and.b32  	%r533, %r532, 268435454;
	add.s32 	%r158, %r531, %r533;
	ld.shared.u16 	%rs12, [%r158];
	add.s16 	%rs31, %rs12, 1;
	st.shared.u16 	[%r158], %rs31;
	// begin inline asm
	shr.b32 %r410, %r866, %r430;
	// end inline asm
	and.b32  	%r534, %r371, %r410;
	shl.b32 	%r535, %r534, 10;
	and.b32  	%r536, %r535, 31744;
	add.s32 	%r537, %r100, %r536;
	shr.u32 	%r538, %r534, 4;
	and.b32  	%r539, %r538, 268435454;
	add.s32 	%r159, %r537, %r539;
	ld.shared.u16 	%rs13, [%r159];
	add.s16 	%rs32, %rs13, 1;
	st.shared.u16 	[%r159], %rs32;
	// begin inline asm
	shr.b32 %r413, %r865, %r430;
	// end inline asm
	and.b32  	%r540, %r371, %r413;
	shl.b32 	%r541, %r540, 10;
	and.b32  	%r542, %r541, 31744;
	add.s32 	%r543, %r100, %r542;
	shr.u32 	%r544, %r540, 4;
	and.b32  	%r545, %r544, 268435454;
	add.s32 	%r160, %r543, %r545;
	ld.shared.u16 	%rs14, [%r160];
	add.s16 	%rs33, %rs14, 1;
	st.shared.u16 	[%r160], %rs33;
	// begin inline asm
	shr.b32 %r416, %r864, %r430;
	// end inline asm
	and.b32  	%r546, %r371, %r416;
	shl.b32 	%r547, %r546, 10;
	and.b32  	%r548, %r547, 31744;
	add.s32 	%r549, %r100, %r548;
	shr.u32 	%r550, %r546, 4;
	and.b32  	%r551, %r550, 268435454;
	add.s32 	%r161, %r549, %r551;
	ld.shared.u16 	%rs15, [%r161];
	add.s16 	%rs34, %rs15, 1;
	st.shared.u16 	[%r161], %rs34;
	// begin inline asm
	shr.b32 %r419, %r863, %r430;
	// end inline asm
	and.b32  	%r552, %r371, %r419;
	shl.b32 	%r553, %r552, 10;
	and.b32  	%r554, %r553, 31744;
	add.s32 	%r555, %r100, %r554;
	shr.u32 	%r556, %r552, 4;
	and.b32  	%r557, %r556, 268435454;
	add.s32 	%r162, %r555, %r557;
	ld.shared.u16 	%rs16, [%r162];
	add.s16 	%rs35, %rs16, 1;
	st.shared.u16 	[%r162], %rs35;
	// begin inline asm
	shr.b32 %r422, %r862, %r430;
	// end inline asm
	and.b32  	%r558, %r371, %r422;
	shl.b32 	%r559, %r558, 10;
	and.b32  	%r560, %r559, 31744;
	add.s32 	%r561, %r100, %r560;
	shr.u32 	%r562, %r558, 4;
	and.b32  	%r563, %r562, 268435454;
	add.s32 	%r163, %r561, %r563;
	ld.shared.u16 	%rs17, [%r163];
	add.s16 	%rs36, %rs17, 1;
	st.shared.u16 	[%r163], %rs36;
	// begin inline asm
	shr.b32 %r425, %r861, %r430;
	// end inline asm
	and.b32  	%r564, %r371, %r425;
	shl.b32 	%r565, %r564, 10;
	and.b32  	%r566, %r565, 31744;
	add.s32 	%r567, %r100, %r566;
	shr.u32 	%r568, %r564, 4;
	and.b32  	%r569, %r568, 268435454;
	add.s32 	%r164, %r567, %r569;
	ld.shared.u16 	%rs18, [%r164];
	add.s16 	%rs37, %rs18, 1;
	st.shared.u16 	[%r164], %rs37;
	// begin inline asm
	shr.b32 %r428, %r860, %r430;
	// end inline asm
	and.b32  	%r570, %r371, %r428;
	shl.b32 	%r571, %r570, 10;
	and.b32  	%r572, %r571, 31744;
	add.s32 	%r573, %r100, %r572;
	shr.u32 	%r574, %r570, 4;
	and.b32  	%r575, %r574, 268435454;
	add.s32 	%r165, %r573, %r575;
	ld.shared.u16 	%rs19, [%r165];
	add.s16 	%rs38, %rs19, 1;
	st.shared.u16 	[%r165], %rs38;
	bar.sync 	0;
	ld.shared.u32 	%r166, [%r101];
	ld.shared.u32 	%r576, [%r101+4];
	ld.shared.u32 	%r577, [%r101+8];
	ld.shared.u32 	%r578, [%r101+12];
	ld.shared.u32 	%r579, [%r101+16];
	ld.shared.u32 	%r580, [%r101+20];
	ld.shared.u32 	%r581, [%r101+24];
	ld.shared.u32 	%r582, [%r101+28];
	ld.shared.u32 	%r583, [%r101+32];
	ld.shared.u32 	%r584, [%r101+36];
	ld.shared.u32 	%r585, [%r101+40];
	ld.shared.u32 	%r586, [%r101+44];
	ld.shared.u32 	%r587, [%r101+48];
	ld.shared.u32 	%r588, [%r101+52];
	ld.shared.u32 	%r589, [%r101+56];
	ld.shared.u32 	%r590, [%r101+60];
	ld.shared.u32 	%r591, [%r101+64];
	ld.shared.u32 	%r592, [%r101+68];
	ld.shared.u32 	%r593, [%r101+72];
	ld.shared.u32 	%r594, [%r101+76];
	ld.shared.u32 	%r595, [%r101+80];
	ld.shared.u32 	%r596, [%r101+84];
	ld.shared.u32 	%r597, [%r101+88];
	ld.shared.u32 	%r598, [%r101+92];
	ld.shared.u32 	%r599, [%r101+96];
	ld.shared.u32 	%r600, [%r101+100];
	ld.shared.u32 	%r601, [%r101+104];
	ld.shared.u32 	%r602, [%r101+108];
	ld.shared.u32 	%r603, [%r101+112];
	ld.shared.u32 	%r604, [%r101+116];
	ld.shared.u32 	%r605, [%r101+120];
	ld.shared.u32 	%r606, [%r101+124];
	ld.shared.u32 	%r607, [%r101+128];
	add.s32 	%r167, %r576, %r166;
	add.s32 	%r168, %r577, %r167;
	add.s32 	%r169, %r578, %r168;
	add.s32 	%r170, %r579, %r169;
	add.s32 	%r171, %r580, %r170;
	add.s32 	%r172, %r581, %r171;
	add.s32 	%r173, %r582, %r172;
	add.s32 	%r174, %r583, %r173;
	add.s32 	%r175, %r584, %r174;
	add.s32 	%r176, %r585, %r175;
	add.s32 	%r177, %r586, %r176;
	add.s32 	%r178, %r587, %r177;
	add.s32 	%r179, %r588, %r178;
	add.s32 	%r180, %r589, %r179;
	add.s32 	%r181, %r590, %r180;
	add.s32 	%r182, %r591, %r181;
	add.s32 	%r183, %r592, %r182;
	add.s32 	%r184, %r593, %r183;
	add.s32 	%r185, %r594, %r184;
	add.s32 	%r186, %r595, %r185;
	add.s32 	%r187, %r596, %r186;
	add.s32 	%r188, %r597, %r187;
	add.s32 	%r189, %r598, %r188;
	add.s32 	%r190, %r599, %r189;
	add.s32 	%r191, %r600, %r190;
	add.s32 	%r192, %r601, %r191;
	add.s32 	%r193, %r602, %r192;
	add.s32 	%r194, %r603, %r193;
	add.s32 	%r195, %r604, %r194;
	add.s32 	%r196, %r605, %r195;
	add.s32 	%r197, %r606, %r196;
	add.s32 	%r436, %r607, %r197;
	// begin inline asm
	mov.u32 %r431, %laneid;
	// end inline asm
	mov.b32 	%r434, 1;
	mov.b32 	%r461, -1;
	// begin inline asm
	{  .reg .u32 r0;  .reg .pred p;  shfl.sync.up.b32 r0|p, %r436, %r434, %r459, %r461;  @p add.u32 r0, r0, %r436;  mov.u32 %r432, r0;}
	// end inline asm
	mov.b32 	%r440, 2;
	// begin inline asm
	{  .reg .u32 r0;  .reg .pred p;  shfl.sync.up.b32 r0|p, %r432, %r440, %r459, %r461;  @p add.u32 r0, r0, %r432;  mov.u32 %r438, r0;}
	// end inline asm
	mov.b32 	%r446, 4;
	// begin inline asm
	{  .reg .u32 r0;  .reg .pred p;  shfl.sync.up.b32 r0|p, %r438, %r446, %r459, %r461;  @p add.u32 r0, r0, %r438;  mov.u32 %r444, r0;}
	// end inline asm
	mov.b32 	%r452, 8;
	// begin inline asm
	{  .reg .u32 r0;  .reg .pred p;  shfl.sync.up.b32 r0|p, %r444, %r452, %r459, %r461;  @p add.u32 r0, r0, %r444;  mov.u32 %r450, r0;}
	// end inline asm
	mov.b32 	%r458, 16;
	// begin inline asm
	{  .reg .u32 r0;  .reg .pred p;  shfl.sync.up.b32 r0|p, %r450, %r458, %r459, %r461;  @p add.u32 r0, r0, %r450;  mov.u32 %r456, r0;}
	// end inline asm
	setp.ne.s32 	%p41, %r431, 31;
	@%p41 bra 	$L__BB11_79;
	st.shared.u32 	[%r102], %r456;
$L__BB11_79:
	sub.s32 	%r608, %r456, %r436;
	setp.gt.u32 	%p42, %r2, 31;
	setp.eq.s32 	%p43, %r99, 7;
	setp.eq.s32 	%p44, %r99, 6;
	setp.eq.s32 	%p45, %r99, 5;
	setp.eq.s32 	%p46, %r99, 4;
	setp.eq.s32 	%p47, %r99, 3;
	setp.eq.s32 	%p48, %r99, 2;
	setp.eq.s32 	%p49, %r99, 1;
	bar.sync 	0;
	ld.shared.v4.u32 	{%r609, %r610, %r611, %r612}, [_ZZN3cub18CUB_300001_SM_10006detail10radix_sort31DeviceRadixSortSingleTileKernelINS1_5radix10policy_hubIiiyE10Policy1000ELNS0_9SortOrderE0EiiyNS1_21identity_decomposer_tEEEvPKT1_PSA_PKT2_PSE_T3_iiT4_E12temp_storage+33792];
	selp.b32 	%r613, %r609, %r898, %p49;
	add.s32 	%r614, %r610, %r609;
	selp.b32 	%r615, %r614, %r613, %p48;
	add.s32 	%r616, %r614, %r611;
	selp.b32 	%r617, %r616, %r615, %p47;
	add.s32 	%r618, %r616, %r612;
	selp.b32 	%r619, %r618, %r617, %p46;
	ld.shared.v4.u32 	{%r620, %r621, %r622, %r623}, [_ZZN3cub18CUB_300001_SM_10006detail10radix_sort31DeviceRadixSortSingleTileKernelINS1_5radix10policy_hubIiiyE10Policy1000ELNS0_9SortOrderE0EiiyNS1_21identity_decomposer_tEEEvPKT1_PSA_PKT2_PSE_T3_iiT4_E12temp_storage+33808];
	add.s32 	%r624, %r618, %r620;
	selp.b32 	%r625, %r624, %r619, %p45;
	add.s32 	%r626, %r624, %r621;
	selp.b32 	%r627, %r626, %r625, %p44;
	add.s32 	%r628, %r626, %r622;
	selp.b32 	%r898, %r628, %r627, %p43;
	add.s32 	%r202, %r628, %r623;
	setp.ne.s32 	%p50, %r431, 0;
	selp.b32 	%r629, %r608, 0, %p50;
	add.s32 	%r630, %r898, %r629;
	or.pred  	%p51, %p42, %p50;
	selp.b32 	%r899, %r630, %r608, %p42;
	@%p51 bra 	$L__BB11_81;
	shl.b32 	%r899, %r202, 16;
	st.shared.u32 	[_ZZN3cub18CUB_300001_SM_10006detail10radix_sort31DeviceRadixSortSingleTileKernelINS1_5radix10policy_hubIiiyE10Policy1000ELNS0_9SortOrderE0EiiyNS1_21identity_decomposer_tEEEvPKT1_PSA_PKT2_PSE_T3_iiT4_E12temp_storage+33832], %r899;
$L__BB11_81:
	setp.eq.s32 	%p52, %r2, 0;
	bar.sync 	0;
	ld.shared.u32 	%r631, [_ZZN3cub18CUB_300001_SM_10006detail10radix_sort31DeviceRadixSortSingleTileKernelINS1_5radix10policy_hubIiiyE10Policy1000ELNS0_9SortOrderE0EiiyNS1_21identity_decomposer_tEEEvPKT1_PSA_PKT2_PSE_T3_iiT4_E12temp_storage+33832];
	selp.b32 	%r632, 0, %r631, %p52;
	add.s32 	%r633, %r899, %r632;
	add.s32 	%r634, %r166, %r633;
	add.s32 	%r635, %r167, %r633;
	add.s32 	%r636, %r168, %r633;
	add.s32 	%r637, %r169, %r633;
	add.s32 	%r638, %r170, %r633;
	add.s32 	%r639, %r171, %r633;
	add.s32 	%r640, %r172, %r633;
	add.s32 	%r641, %r173, %r633;
	add.s32 	%r642, %r174, %r633;
	add.s32 	%r643, %r175, %r633;
	add.s32 	%r644, %r176, %r633;
	add.s32 	%r645, %r177, %r633;
	add.s32 	%r646, %r178, %r633;
	add.s32 	%r647, %r179, %r633;
	add.s32 	%r648, %r180, %r633;
	add.s32 	%r649, %r181, %r633;
	add.s32 	%r650, %r182, %r633;
	add.s32 	%r651, %r183, %r633;
	add.s32 	%r652, %r184, %r633;
	add.s32 	%r653, %r185, %r633;
	add.s32 	%r654, %r186, %r633;
	add.s32 	%r655, %r187, %r633;
	add.s32 	%r656, %r188, %r633;
	add.s32 	%r657, %r189, %r633;
	add.s32 	%r658, %r190, %r633;
	add.s32 	%r659, %r191, %r633;
	add.s32 	%r660, %r192, %r633;
	add.s32 	%r661, %r193, %r633;
	add.s32 	%r662, %r194, %r633;
	add.s32 	%r663, %r195, %r633;
	add.s32 	%r664, %r196, %r633;
	add.s32 	%r665, %r197, %r633;
	st.shared.u32 	[%r101], %r633;
	st.shared.u32 	[%r101+4], %r634;
	st.shared.u32 	[%r101+8], %r635;
	st.shared.u32 	[%r101+12], %r636;
	st.shared.u32 	[%r101+16], %r637;
	st.shared.u32 	[%r101+20], %r638;
	st.shared.u32 	[%r101+24], %r639;
	st.shared.u32 	[%r101+28], %r640;
	st.shared.u32 	[%r101+32], %r641;
	st.shared.u32 	[%r101+36], %r642;
	st.shared.u32 	[%r101+40], %r643;
	st.shared.u32 	[%r101+44], %r644;
	st.shared.u32 	[%r101+48], %r645;
	st.shared.u32 	[%r101+52], %r646;
	st.shared.u32 	[%r101+56], %r647;
	st.shared.u32 	[%r101+60], %r648;
	st.shared.u32 	[%r101+64], %r649;
	st.shared.u32 	[%r101+68], %r650;
	st.shared.u32 	[%r101+72], %r651;
	st.shared.u32 	[%r101+76], %r652;
	st.shared.u32 	[%r101+80], %r653;
	st.shared.u32 	[%r101+84], %r654;
	st.shared.u32 	[%r101+88], %r655;
	st.shared.u32 	[%r101+92], %r656;
	st.shared.u32 	[%r101+96], %r657;
	st.shared.u32 	[%r101+100], %r658;
	st.shared.u32 	[%r101+104], %r659;
	st.shared.u32 	[%r101+108], %r660;
	st.shared.u32 	[%r101+112], %r661;
	st.shared.u32 	[%r101+116], %r662;
	st.shared.u32 	[%r101+120], %r663;
	st.shared.u32 	[%r101+124], %r664;
	st.shared.u32 	[%r101+128], %r665;
	bar.sync 	0;
	cvt.u32.u16 	%r666, %rs1;
	ld.shared.u16 	%r667, [%r147];
	add.s32 	%r206, %r667, %r666;
	cvt.u32.u16 	%r668, %rs2;
	ld.shared.u16 	%r669, [%r148];
	add.s32 	%r207, %r669, %r668;
	cvt.u32.u16 	%r670, %rs3;
	ld.shared.u16 	%r671, [%r149];
	add.s32 	%r208, %r671, %r670;
	cvt.u32.u16 	%r672, %rs4;
	ld.shared.u16 	%r673, [%r150];
	add.s32 	%r209, %r673, %r672;
	cvt.u32.u16 	%r674, %rs5;
	ld.shared.u16 	%r675, [%r151];
	add.s32 	%r210, %r675, %r674;
	cvt.u32.u16 	%r676, %rs6;
	ld.shared.u16 	%r677, [%r152];
	add.s32 	%r211, %r677, %r676;
	cvt.u32.u16 	%r678, %rs7;
	ld.shared.u16 	%r679, [%r153];
	add.s32 	%r212, %r679, %r678;
	cvt.u32.u16 	%r680, %rs8;
	ld.shared.u16 	%r681, [%r154];
	add.s32 	%r213, %r681, %r680;
	cvt.u32.u16 	%r682, %rs9;
	ld.shared.u16 	%r683, [%r155];
	add.s32 	%r214, %r683, %r682;
	cvt.u32.u16 	%r684, %rs10;
	ld.shared.u16 	%r685, [%r156];
	add.s32 	%r215, %r685, %r684;
	cvt.u32.u16 	%r686, %rs11;
	ld.shared.u16 	%r687, [%r157];
	add.s32 	%r216, %r687, %r686;
	cvt.u32.u16 	%r688, %rs12;
	ld.shared.u16 	%r689, [%r158];
	add.s32 	%r217, %r689, %r688;
	cvt.u32.u16 	%r690, %rs13;
	ld.shared.u16 	%r691, [%r159];
	add.s32 	%r218, %r691, %r690;
	cvt.u32.u16 	%r692, %rs14;
	ld.shared.u16 	%r693, [%r160];
	add.s32 	%r219, %r693, %r692;
	cvt.u32.u16 	%r694, %rs15;
	ld.shared.u16 	%r695, [%r161];
	add.s32 	%r220, %r695, %r694;
	cvt.u32.u16 	%r696, %rs16;
	ld.shared.u16 	%r697, [%r162];
	add.s32 	%r221, %r697, %r696;
	cvt.u32.u16 	%r698, %rs17;
	ld.shared.u16 	%r699, [%r163];
	add.s32 	%r222, %r699, %r698;
	cvt.u32.u16 	%r700, %rs18;
	ld.shared.u16 	%r701, [%r164];
	add.s32 	%r223, %r701, %r700;
	cvt.u32.u16 	%r702, %rs19;
	ld.shared.u16 	%r703, [%r165];
	add.s32 	%r224, %r703, %r702;
	bar.sync 	0;
	setp.lt.s32 	%p53, %r859, %r304;
	@%p53 bra 	$L__BB11_121;
	cvt.u64.u32 	%rd15, %r2;
	shl.b32 	%r704, %r206, 2;
	mov.u32 	%r705, _ZZN3cub18CUB_300001_SM_10006detail10radix_sort31DeviceRadixSortSingleTileKernelINS1_5radix10policy_hubIiiyE10Policy1000ELNS0_9SortOrderE0EiiyNS1_21identity_decomposer_tEEEvPKT1_PSA_PKT2_PSE_T3_iiT4_E12temp_storage;
	add.s32 	%r706, %r705, %r704;
	st.shared.u32 	[%r706], %r878;
	shl.b32 	%r707, %r207, 2;
	add.s32 	%r708, %r705, %r707;
	st.shared.u32 	[%r708], %r877;
	shl.b32 	%r709, %r208, 2;
	add.s32 	%r710, %r705, %r709;
	st.shared.u32 	[%r710], %r876;
	shl.b32 	%r711, %r209, 2;
	add.s32 	%r712, %r705, %r711;
	st.shared.u32 	[%r712], %r875;
	shl.b32 	%r713, %r210, 2;
	add.s32 	%r714, %r705, %r713;
	st.shared.u32 	[%r714], %r874;
	shl.b32 	%r715, %r211, 2;
	add.s32 	%r716, %r705, %r715;
	st.shared.u32 	[%r716], %r873;
	shl.b32 	%r717, %r212, 2;
	add.s32 	%r718, %r705, %r717;
	st.shared.u32 	[%r718], %r872;
	shl.b32 	%r719, %r213, 2;
	add.s32 	%r720, %r705, %r719;
	st.shared.u32 	[%r720], %r871;
	shl.b32 	%r721, %r214, 2;
	add.s32 	%r722, %r705, %r721;
	st.shared.u32 	[%r722], %r870;
	shl.b32 	%r723, %r215, 2;
	add.s32 	%r724, %r705, %r723;
	st.shared.u32 	[%r724], %r869;
	shl.b32 	%r725, %r216, 2;
	add.s32 	%r726, %r705, %r725;
	st.shared.u32 	[%r726], %r868;
	shl.b32 	%r727, %r217, 2;
	add.s32 	%r728, %r705, %r727;
	st.shared.u32 	[%r728], %r867;
	shl.b32 	%r729, %r218, 2;
	add.s32 	%r730, %r705, %r729;
	st.shared.u32 	[%r730], %r866;
	shl.b32 	%r731, %r219, 2;
	add.s32 	%r732, %r705, %r731;
	st.shared.u32 	[%r732], %r865;
	shl.b32 	%r733, %r220, 2;
	add.s32 	%r734, %r705, %r733;
	st.shared.u32 	[%r734], %r864;
	shl.b32 	%r735, %r221, 2;
	add.s32 	%r736, %r705, %r735;
	st.shared.u32 	[%r736], %r863;
	shl.b32 	%r737, %r222, 2;
	add.s32 	%r738, %r705, %r737;
	st.shared.u32 	[%r738], %r862;
	shl.b32 	%r739, %r223, 2;
	add.s32 	%r740, %r705, %r739;
	st.shared.u32 	[%r740], %r861;
	shl.b32 	%r741, %r224, 2;
	add.s32 	%r742, %r705, %r741;
	st.shared.u32 	[%r742], %r860;
	bar.sync 	0;
	mad.lo.s32 	%r225, %r2, -72, %r103;
	ld.shared.u32 	%r226, [%r225];
	ld.shared.u32 	%r227, [%r225+1024];
	ld.shared.u32 	%r228, [%r225+2048];
	ld.shared.u32 	%r229, [%r225+3072];
	ld.shared.u32 	%r230, [%r225+4096];
	ld.shared.u32 	%r231, [%r225+5120];
	ld.shared.u32 	%r232, [%r225+6144];
	ld.shared.u32 	%r233, [%r225+7168];
	ld.shared.u32 	%r234, [%r225+8192];
	ld.shared.u32 	%r235, [%r225+9216];
	ld.shared.u32 	%r236, [%r225+10240];
	ld.shared.u32 	%r237, [%r225+11264];
	ld.shared.u32 	%r238, [%r225+12288];
	ld.shared.u32 	%r239, [%r225+13312];
	ld.shared.u32 	%r240, [%r225+14336];
	ld.shared.u32 	%r241, [%r225+15360];
	ld.shared.u32 	%r242, [%r225+16384];
	ld.shared.u32 	%r243, [%r225+17408];
	ld.shared.u32 	%r244, [%r225+18432];
	bar.sync 	0;
	st.shared.u32 	[%r706], %r897;
	st.shared.u32 	[%r708], %r896;
	st.shared.u32 	[%r710], %r895;
	st.shared.u32 	[%r712], %r894;
	st.shared.u32 	[%r714], %r893;
	st.shared.u32 	[%r716], %r892;
	st.shared.u32 	[%r718], %r891;
	st.shared.u32 	[%r720], %r890;
	st.shared.u32 	[%r722], %r889;
	st.shared.u32 	[%r724], %r888;
	st.shared.u32 	[%r726], %r887;
	st.shared.u32 	[%r728], %r886;
	st.shared.u32 	[%r730], %r885;
	st.shared.u32 	[%r732], %r884;
	st.shared.u32 	[%r734], %r883;
	st.shared.u32 	[%r736], %r882;
	st.shared.u32 	[%r738], %r881;
	st.shared.u32 	[%r740], %r880;
	st.shared.u32 	[%r742], %r879;
	bar.sync 	0;
	ld.shared.u32 	%r245, [%r225+1024];
	ld.shared.u32 	%r246, [%r225+2048];
	ld.shared.u32 	%r247, [%r225+3072];
	ld.shared.u32 	%r248, [%r225+4096];
	ld.shared.u32 	%r249, [%r225+5120];
	ld.shared.u32 	%r250, [%r225+6144];
	ld.shared.u32 	%r251, [%r225+7168];
	ld.shared.u32 	%r252, [%r225+8192];
	ld.shared.u32 	%r253, [%r225+9216];
	ld.shared.u32 	%r254, [%r225+10240];
	ld.shared.u32 	%r255, [%r225+11264];
	ld.shared.u32 	%r256, [%r225+12288];
	ld.shared.u32 	%r257, [%r225+13312];
	ld.shared.u32 	%r258, [%r225+14336];
	ld.shared.u32 	%r259, [%r225+15360];
	ld.shared.u32 	%r260, [%r225+16384];
	ld.shared.u32 	%r261, [%r225+17408];
	ld.shared.u32 	%r262, [%r225+18432];
	setp.gt.u64 	%p54, %rd2, %rd15;
	cvta.to.global.u64 	%rd16, %rd6;
	mul.wide.u32 	%rd17, %r2, 4;
	add.s64 	%rd4, %rd16, %rd17;
	cvta.to.global.u64 	%rd18, %rd8;
	add.s64 	%rd5, %rd18, %rd17;
	@%p54 bra 	$L__BB11_83;
	bra.uni 	$L__BB11_84;
$L__BB11_83:
	xor.b32  	%r743, %r226, -2147483648;
	ld.shared.u32 	%r744, [%r225];
	st.global.u32 	[%rd4], %r743;
	st.global.u32 	[%rd5], %r744;
$L__BB11_84:
	add.s32 	%r745, %r2, 256;
	cvt.u64.u32 	%rd19, %r745;
	setp.le.u64 	%p55, %rd2, %rd19;
	@%p55 bra 	$L__BB11_86;
	xor.b32  	%r746, %r227, -2147483648;
	st.global.u32 	[%rd4+1024], %r746;
	st.global.u32 	[%rd5+1024], %r245;
$L__BB11_86:
	add.s32 	%r747, %r2, 512;
	cvt.u64.u32 	%rd20, %r747;
	setp.le.u64 	%p56, %rd2, %rd20;
	@%p56 bra 	$L__BB11_88;
	xor.b32  	%r748, %r228, -2147483648;
	st.global.u32 	[%rd4+2048], %r748;
	st.global.u32 	[%rd5+2048], %r246;
$L__BB11_88:
	add.s32 	%r749, %r2, 768;
	cvt.u64.u32 	%rd21, %r749;
	setp.le.u64 	%p57, %rd2, %rd21;
	@%p57 bra 	$L__BB11_90;
	xor.b32  	%r750, %r229, -2147483648;
	st.global.u32 	[%rd4+3072], %r750;
	st.global.u32 	[%rd5+3072], %r247;
$L__BB11_90:
	or.b32  	%r751, %r2, 1024;
	cvt.u64.u32 	%rd22, %r751;
	setp.le.u64 	%p58, %rd2, %rd22;
	@%p58 bra 	$L__BB11_92;
	xor.b32  	%r752, %r230, -2147483648;
	st.global.u32 	[%rd4+4096], %r752;
	st.global.u32 	[%rd5+4096], %r248;
$L__BB11_92:
	add.s32 	%r753, %r2, 1280;
	cvt.u64.u32 	%rd23, %r753;
	setp.le.u64 	%p59, %rd2, %rd23;
	@%p59 bra 	$L__BB11_94;
	xor.b32  	%r754, %r231, -2147483648;
	st.global.u32 	[%rd4+5120], %r754;
	st.global.u32 	[%rd5+5120], %r249;
$L__BB11_94:
	add.s32 	%r755, %r2, 1536;
	cvt.u64.u32 	%rd24, %r755;
	setp.le.u64 	%p60, %rd2, %rd24;
	@%p60 bra 	$L__BB11_96;
	xor.b32  	%r756, %r232, -2147483648;
	st.global.u32 	[%rd4+6144], %r756;
	st.global.u32 	[%rd5+6144], %r250;
$L__BB11_96:
	add.s32 	%r757, %r2, 1792;
	cvt.u64.u32 	%rd25, %r757;
	setp.le.u64 	%p61, %rd2, %rd25;
	@%p61 bra 	$L__BB11_98;
	xor.b32  	%r758, %r233, -2147483648;
	st.global.u32 	[%rd4+7168], %r758;
	st.global.u32 	[%rd5+7168], %r251;
$L__BB11_98:
	or.b32  	%r759, %r2, 2048;
	cvt.u64.u32 	%rd26, %r759;
	setp.le.u64 	%p62, %rd2, %rd26;
	@%p62 bra 	$L__BB11_100;
	xor.b32  	%r760, %r234, -2147483648;
	st.global.u32 	[%rd4+8192], %r760;
	st.global.u32 	[%rd5+8192], %r252;
$L__BB11_100:
	add.s32 	%r761, %r2, 2304;
	cvt.u64.u32 	%rd27, %r761;
	setp.le.u64 	%p63, %rd2, %rd27;
	@%p63 bra 	$L__BB11_102;
	xor.b32  	%r762, %r235, -2147483648;
	st.global.u32 	[%rd4+9216], %r762;
	st.global.u32 	[%rd5+9216], %r253;
$L__BB11_102:
	add.s32 	%r763, %r2, 2560;
	cvt.u64.u32 	%rd28, %r763;
	setp.le.u64 	%p64, %rd2, %rd28;
	@%p64 bra 	$L__BB11_104;
	xor.b32  	%r764, %r236, -2147483648;
	st.global.u32 	[%rd4+10240], %r764;
	st.global.u32 	[%rd5+10240], %r254;
$L__BB11_104:
	add.s32 	%r765, %r2, 2816;
	cvt.u64.u32 	%rd29, %r765;
	setp.le.u64 	%p65, %rd2, %rd29;
	@%p65 bra 	$L__BB11_106;
	xor.b32  	%r766, %r237, -2147483648;
	st.global.u32 	[%rd4+11264], %r766;
	st.global.u32 	[%rd5+11264], %r255;
$L__BB11_106:
	or.b32  	%r767, %r2, 3072;
	cvt.u64.u32 	%rd30, %r767;
	setp.le.u64 	%p66, %rd2, %rd30;
	@%p66 bra 	$L__BB11_108;
	xor.b32  	%r768, %r238, -2147483648;
	st.global.u32 	[%rd4+12288], %r768;
	st.global.u32 	[%rd5+12288], %r256;
$L__BB11_108:
	add.s32 	%r769, %r2, 3328;
	cvt.u64.u32 	%rd31, %r769;
	setp.le.u64 	%p67, %rd2, %rd31;
	@%p67 bra 	$L__BB11_110;
	xor.b32  	%r770, %r239, -2147483648;
	st.global.u32 	[%rd4+13312], %r770;
	st.global.u32 	[%rd5+13312], %r257;
$L__BB11_110:
	add.s32 	%r771, %r2, 3584;
	cvt.u64.u32 	%rd32, %r771;
	setp.le.u64 	%p68, %rd2, %rd32;
	@%p68 bra 	$L__BB11_112;
	xor.b32  	%r772, %r240, -2147483648;
	st.global.u32 	[%rd4+14336], %r772;
	st.global.u32 	[%rd5+14336], %r258;
$L__BB11_112:
	add.s32 	%r773, %r2, 3840;
	cvt.u64.u32 	%rd33, %r773;
	setp.le.u64 	%p69, %rd2, %rd33;
	@%p69 bra 	$L__BB11_114;
	xor.b32  	%r774, %r241, -2147483648;
	st.global.u32 	[%rd4+15360], %r774;
	st.global.u32 	[%rd5+15360], %r259;
$L__BB11_114:
	or.b32  	%r775, %r2, 4096;
	cvt.u64.u32 	%rd34, %r775;
	setp.le.u64 	%p70, %rd2, %rd34;
	@%p70 bra 	$L__BB11_116;
	xor.b32  	%r776, %r242, -2147483648;
	st.global.u32 	[%rd4+16384], %r776;
	st.global.u32 	[%rd5+16384], %r260;
$L__BB11_116:
	add.s32 	%r777, %r2, 4352;
	cvt.u64.u32 	%rd35, %r777;
	setp.le.u64 	%p71, %rd2, %rd35;
	@%p71 bra 	$L__BB11_118;
	xor.b32  	%r778, %r243, -2147483648;
	st.global.u32 	[%rd4+17408], %r778;
	st.global.u32 	[%rd5+17408], %r261;
$L__BB11_118:
	add.s32 	%r779, %r2, 4608;
	cvt.u64.u32 	%rd36, %r779;
	setp.le.u64 	%p72, %rd2, %rd36;
	@%p72 bra 	$L__BB11_120;
	xor.b32  	%r780, %r244, -2147483648;
	st.global.u32 	[%rd4+18432], %r780;
	st.global.u32 	[%rd5+18432], %r262;
$L__BB11_120:
	ret;
$L__BB11_121:
	shl.b32 	%r781, %r206, 2;
	mov.u32 	%r782, _ZZN3cub18CUB_300001_SM_10006detail10radix_sort31DeviceRadixSortSingleTileKernelINS1_5radix10policy_hubIiiyE10Policy1000ELNS0_9SortOrderE0EiiyNS1_21identity_decomposer_tEEEvPKT1_PSA_PKT2_PSE_T3_iiT4_E12temp_storage;
	add.s32 	%r783, %r782, %r781;
	st.shared.u32 	[%r783], %r878;
	shl.b32 	%r784, %r207, 2;
	add.s32 	%r785, %r782, %r784;
	st.shared.u32 	[%r785], %r877;
	shl.b32 	%r786, %r208, 2;
	add.s32 	%r787, %r782, %r786;
	st.shared.u32 	[%r787], %r876;
	shl.b32 	%r788, %r209, 2;
	add.s32 	%r789, %r782, %r788;
	st.shared.u32 	[%r789], %r875;
	shl.b32 	%r790, %r210, 2;
	add.s32 	%r791, %r782, %r790;
	st.shared.u32 	[%r791], %r874;
	shl.b32 	%r792, %r211, 2;
	add.s32 	%r793, %r782, %r792;
	st.shared.u32 	[%r793], %r873;
	shl.b32 	%r794, %r212, 2;
	add.s32 	%r795, %r782, %r794;
	st.shared.u32 	[%r795], %r872;
	shl.b32 	%r796, %r213, 2;
	add.s32 	%r797, %r782, %r796;
	st.shared.u32 	[%r797], %r871;
	shl.b32 	%r798, %r214, 2;
	add.s32 	%r799, %r782, %r798;
	st.shared.u32 	[%r799], %r870;
	shl.b32 	%r800, %r215, 2;
	add.s32 	%r801, %r782, %r800;
	st.shared.u32 	[%r801], %r869;
	shl.b32 	%r802, %r216, 2;
	add.s32 	%r803, %r782, %r802;
	st.shared.u32 	[%r803], %r868;
	shl.b32 	%r804, %r217, 2;
	add.s32 	%r805, %r782, %r804;
	st.shared.u32 	[%r805], %r867;
	shl.b32 	%r806, %r218, 2;
	add.s32 	%r807, %r782, %r806;
	st.shared.u32 	[%r807], %r866;
	shl.b32 	%r808, %r219, 2;
	add.s32 	%r809, %r782, %r808;
	st.shared.u32 	[%r809], %r865;
	shl.b32 	%r810, %r220, 2;
	add.s32 	%r811, %r782, %r810;
	st.shared.u32 	[%r811], %r864;
	shl.b32 	%r812, %r221, 2;
	add.s32 	%r813, %r782, %r812;
	st.shared.u32 	[%r813], %r863;
	shl.b32 	%r814, %r222, 2;
	add.s32 	%r815, %r782, %r814;
	st.shared.u32 	[%r815], %r862;
	shl.b32 	%r816, %r223, 2;
	add.s32 	%r817, %r782, %r816;
	st.shared.u32 	[%r817], %r861;
	shl.b32 	%r818, %r224, 2;
	add.s32 	%r819, %r782, %r818;
	st.shared.u32 	[%r819], %r860;
	bar.sync 	0;
	ld.shared.u32 	%r878, [%r103];
	ld.shared.u32 	%r877, [%r103+4];
	ld.shared.u32 	%r876, [%r103+8];
	ld.shared.u32 	%r875, [%r103+12];
	ld.shared.u32 	%r874, [%r103+16];
	ld.shared.u32 	%r873, [%r103+20];
	ld.shared.u32 	%r872, [%r103+24];
	ld.shared.u32 	%r871, [%r103+28];
	ld.shared.u32 	%r870, [%r103+32];
	ld.shared.u32 	%r869, [%r103+36];
	ld.shared.u32 	%r868, [%r103+40];
	ld.shared.u32 	%r867, [%r103+44];
	ld.shared.u32 	%r866, [%r103+48];
	ld.shared.u32 	%r865, [%r103+52];
	ld.shared.u32 	%r864, [%r103+56];
	ld.shared.u32 	%r863, [%r103+60];
	ld.shared.u32 	%r862, [%r103+64];
	ld.shared.u32 	%r861, [%r103+68];
	ld.shared.u32 	%r860, [%r103+72];
	bar.sync 	0;
	st.shared.u32 	[%r783], %r897;
	st.shared.u32 	[%r785], %r896;
	st.shared.u32 	[%r787], %r895;
	st.shared.u32 	[%r789], %r894;
	st.shared.u32 	[%r791], %r893;
	st.shared.u32 	[%r793], %r892;
	st.shared.u32 	[%r795], %r891;
	st.shared.u32 	[%r797], %r890;
	st.shared.u32 	[%r799], %r889;
	st.shared.u32 	[%r801], %r888;
	st.shared.u32 	[%r803], %r887;
	st.shared.u32 	[%r805], %r886;
	st.shared.u32 	[%r807], %r885;
	st.shared.u32 	[%r809], %r884;
	st.shared.u32 	[%r811], %r883;
	st.shared.u32 	[%r813], %r882;
	st.shared.u32 	[%r815], %r881;
	st.shared.u32 	[%r817], %r880;
	st.shared.u32 	[%r819], %r879;
	bar.sync 	0;
	ld.shared.u32 	%r897, [%r103];
	ld.shared.u32 	%r896, [%r103+4];
	ld.shared.u32 	%r895, [%r103+8];
	ld.shared.u32 	%r894, [%r103+12];
	ld.shared.u32 	%r893, [%r103+16];
	ld.shared.u32 	%r892, [%r103+20];
	ld.shared.u32 	%r891, [%r103+24];
	ld.shared.u32 	%r890, [%r103+28];
	ld.shared.u32 	%r889, [%r103+32];
	ld.shared.u32 	%r888, [%r103+36];
	ld.shared.u32 	%r887, [%r103+40];
	ld.shared.u32 	%r886, [%r103+44];
	ld.shared.u32 	%r885, [%r103+48];
	ld.shared.u32 	%r884, [%r103+52];
	ld.shared.u32 	%r883, [%r103+56];
	ld.shared.u32 	%r882, [%r103+60];
	ld.shared.u32 	%r881, [%r103+64];
	ld.shared.u32 	%r880, [%r103+68];
	ld.shared.u32 	%r879, [%r103+72];
	bar.sync 	0;
	add.s32 	%r859, %r859, 6;
	add.s32 	%r858, %r858, -6;
	bra.uni 	$L__BB11_77;

}
	// .globl	_ZN3cub18CUB_300001_SM_10006detail10radix_sort30DeviceRadixSortHistogramKernelINS1_5radix10policy_hubIiiyE10Policy1000ELNS0_9SortOrderE0EiyNS1_21identity_decomposer_tEEEvPT2_PKT1_SA_iiT3_
.visible .entry _ZN3cub18CUB_300001_SM_10006detail10radix_sort30DeviceRadixSortHistogramKernelINS1_5radix10policy_hubIiiyE10Policy1000ELNS0_9SortOrderE0EiyNS1_21identity_decomposer_tEEEvPT2_PKT1_SA_iiT3_(
	.param .u64 .ptr .align 1 _ZN3cub18CUB_300001_SM_10006detail10radix_sort30DeviceRadixSortHistogramKernelINS1_5radix10policy_hubIiiyE10Policy1000ELNS0_9SortOrderE0EiyNS1_21identity_decomposer_tEEEvPT2_PKT1_SA_iiT3__param_0,
	.param .u64 .ptr .align 1 _ZN3cub18CUB_300001_SM_10006detail10radix_sort30DeviceRadixSortHistogramKernelINS1_5radix10policy_hubIiiyE10Policy1000ELNS0_9SortOrderE0EiyNS1_21identity_decomposer_tEEEvPT2_PKT1_SA_iiT3__param_1,
	.param .u64 _ZN3cub18CUB_300001_SM_10006detail10radix_sort30DeviceRadixSortHistogramKernelINS1_5radix10policy_hubIiiyE10Policy1000ELNS0_9SortOrderE0EiyNS1_21identity_decomposer_tEEEvPT2_PKT1_SA_iiT3__param_2,
	.param .u32 _ZN3cub18CUB_300001_SM_10006detail10radix_sort30DeviceRadixSortHistogramKernelINS1_5radix10policy_hubIiiyE10Policy1000ELNS0_9SortOrderE0EiyNS1_21identity_decomposer_tEEEvPT2_PKT1_SA_iiT3__param_3,
	.param .u32 _ZN3cub18CUB_300001_SM_10006detail10radix_sort30DeviceRadixSortHistogramKernelINS1_5radix10policy_hubIiiyE10Policy1000ELNS0_9SortOrderE0EiyNS1_21identity_decomposer_tEEEvPT2_PKT1_SA_iiT3__param_4,
	.param .align 1 .b8 _ZN3cub18CUB_300001_SM_10006detail10radix_sort30DeviceRadixSortHistogramKernelINS1_5radix10policy_hubIiiyE10Policy1000ELNS0_9SortOrderE0EiyNS1_21identity_decomposer_tEEEvPT2_PKT1_SA_iiT3__param_5[1]
)
.maxntid 128
{
	.reg .pred 	%p<91>;
	.reg .b32 	%r<486>;
	.reg .b64 	%rd<137>;
	// demoted variable
	.shared .align 4 .b8 _ZZN3cub18CUB_300001_SM_10006detail10radix_sort30DeviceRadixSortHistogramKernelINS1_5radix10policy_hubIiiyE10Policy1000ELNS0_9SortOrderE0EiyNS1_21identity_decomposer_tEEEvPT2_PKT1_SA_iiT3_E12temp_storage[4096];
	ld.param.u64 	%rd18, [_ZN3cub18CUB_300001_SM_10006detail10radix_sort30DeviceRadixSortHistogramKernelINS1_5radix10policy_hubIiiyE10Policy1000ELNS0_9SortOrderE0EiyNS1_21identity_decomposer_tEEEvPT2_PKT1_SA_iiT3__param_0];
	ld.param.u64 	%rd19, [_ZN3cub18CUB_300001_SM_10006detail10radix_sort30DeviceRadixSortHistogramKernelINS1_5radix10policy_hubIiiyE10Policy1000ELNS0_9SortOrderE0EiyNS1_21identity_decomposer_tEEEvPT2_PKT1_SA_iiT3__param_1];
	ld.param.u64 	%rd17, [_ZN3cub18CUB_300001_SM_10006detail10radix_sort30DeviceRadixSortHistogramKernelINS1_5radix10policy_hubIiiyE10Policy1000ELNS0_9SortOrderE0EiyNS1_21identity_decomposer_tEEEvPT2_PKT1_SA_iiT3__param_2];
	ld.param.u32 	%r174, [_ZN3cub18CUB_300001_SM_10006detail10radix_sort30DeviceRadixSortHistogramKernelINS1_5radix10policy_hubIiiyE10Policy1000ELNS0_9SortOrderE0EiyNS1_21identity_decomposer_tEEEvPT2_PKT1_SA_iiT3__param_3];
	ld.param.u32 	%r175, [_ZN3cub18CUB_300001_SM_10006detail10radix_sort30DeviceRadixSortHistogramKernelINS1_5radix10policy_hubIiiyE10Policy1000ELNS0_9SortOrderE0EiyNS1_21identity_decomposer_tEEEvPT2_PKT1_SA_iiT3__param_4];
	cvta.to.global.u64 	%rd1, %rd19;
	cvta.to.global.u64 	%rd2, %rd18;
	setp.eq.s64 	%p2, %rd17, 0;
	@%p2 bra 	$L__BB12_153;
	sub.s32 	%r176, %r175, %r174;
	add.s32 	%r177, %r176, 7;
	shr.s32 	%r178, %r177, 31;
	shr.u32 	%r179, %r178, 29;
	add.s32 	%r180, %r177, %r179;
	shr.s32 	%r181, %r180, 3;
	mov.u32 	%r182, %tid.x;
	setp.gt.u32 	%p3, %r182, 255;
	setp.lt.s32 	%p4, %r177, 8;
	mov.u32 	%r183, %ctaid.x;
	shl.b32 	%r184, %r183, 11;
	cvt.u64.u32 	%rd3, %r184;
	mov.u32 	%r185, %nctaid.x;
	shl.b32 	%r186, %r185, 11;
	cvt.u64.u32 	%rd4, %r186;
	add.s32 	%r1, %r181, -1;
	and.b32  	%r2, %r181, 15;
	and.b32  	%r3, %r181, 7;
	add.s32 	%r4, %r3, -1;
	and.b32  	%r5, %r181, 3;
	or.pred  	%p1, %p3, %p4;
	shl.b32 	%r187, %r182, 2;
	mov.u32 	%r188, _ZZN3cub18CUB_300001_SM_10006detail10radix_sort30DeviceRadixSortHistogramKernelINS1_5radix10policy_hubIiiyE10Policy1000ELNS0_9SortOrderE0EiyNS1_21identity_decomposer_tEEEvPT2_PKT1_SA_iiT3_E12temp_storage;
	add.s32 	%r6, %r188, %r187;
	and.b32  	%r7, %r181, 268435440;
	cvt.u64.u32 	%rd5, %r182;
	add.s32 	%r8, %r182, 128;
	add.s32 	%r9, %r182, 256;
	add.s32 	%r10, %r182, 384;
	add.s32 	%r11, %r182, 512;
	add.s32 	%r12, %r182, 640;
	add.s32 	%r13, %r182, 768;
	or.b32  	%r14, %r182, 1024;
	add.s32 	%r15, %r182, 1920;
	and.b32  	%r16, %r181, 268435448;
	and.b32  	%r17, %r181, 1;
	neg.s32 	%r18, %r7;
	add.s32 	%r19, %r6, 8192;
	add.s64 	%rd21, %rd17, -1;
	shr.u64 	%rd22, %rd21, 30;
	add.s64 	%rd23, %rd22, 1;
	min.u64 	%rd6, %rd23, %rd17;
	mov.b64 	%rd135, 0;
$L__BB12_2:
	@%p1 bra 	$L__BB12_30;
	setp.lt.u32 	%p5, %r1, 15;
	mov.b32 	%r439, 0;
	@%p5 bra 	$L__BB12_6;
	mov.u32 	%r436, %r19;
	mov.u32 	%r437, %r18;
$L__BB12_5:
	.pragma "nounroll";
	mov.b32 	%r190, 0;
	st.shared.u32 	[%r436+-8192], %r190;
	st.shared.u32 	[%r436+-7168], %r190;
	st.shared.u32 	[%r436+-6144], %r190;
	st.shared.u32 	[%r436+-5120], %r190;
	st.shared.u32 	[%r436+-4096], %r190;
	st.shared.u32 	[%r436+-3072], %r190;
	st.shared.u32 	[%r436+-2048], %r190;
	st.shared.u32 	[%r436+-1024], %r190;
	st.shared.u32 	[%r436], %r190;
	st.shared.u32 	[%r436+1024], %r190;
	st.shared.u32 	[%r436+2048], %r190;
	st.shared.u32 	[%r436+3072], %r190;
	st.shared.u32 	[%r436+4096], %r190;
	st.shared.u32 	[%r436+5120], %r190;
	st.shared.u32 	[%r436+6144], %r190;
	st.shared.u32 	[%r436+7168], %r190;
	add.s32 	%r437, %r437, 16;
	add.s32 	%r436, %r436, 16384;
	setp.ne.s32 	%p6, %r437, 0;
	mov.u32 	%r439, %r7;
	@%p6 bra 	$L__BB12_5;
$L__BB12_6:
	add.s32 	%r25, %r2, -1;
	setp.eq.s32 	%p7, %r2, 0;
	@%p7 bra 	$L__BB12_16;
	setp.lt.u32 	%p8, %r25, 7;
	@%p8 bra 	$L__BB12_9;
	shl.b32 	%r191, %r439, 10;
	add.s32 	%r192, %r6, %r191;
	mov.b32 	%r193, 0;
	st.shared.u32 	[%r192], %r193;
	st.shared.u32 	[%r192+1024], %r193;
	st.shared.u32 	[%r192+2048], %r193;
	st.shared.u32 	[%r192+3072], %r193;
	st.shared.u32 	[%r192+4096], %r193;
	st.shared.u32 	[%r192+5120], %r193;
	st.shared.u32 	[%r192+6144], %r193;
	st.shared.u32 	[%r192+7168], %r193;
	add.s32 	%r439, %r439, 8;
$L__BB12_9:
	setp.eq.s32 	%p9, %r3, 0;
	@%p9 bra 	$L__BB12_16;
	setp.lt.u32 	%p10, %r4, 3;
	@%p10 bra 	$L__BB12_12;
	shl.b32 	%r194, %r439, 10;
	add.s32 	%r195, %r6, %r194;
	mov.b32 	%r196, 0;
	st.shared.u32 	[%r195], %r196;
	st.shared.u32 	[%r195+1024], %r196;
	st.shared.u32 	[%r195+2048], %r196;
	st.shared.u32 	[%r195+3072], %r196;
	add.s32 	%r439, %r439, 4;
$L__BB12_12:
	setp.eq.s32 	%p11, %r5, 0;
	@%p11 bra 	$L__BB12_16;
	setp.eq.s32 	%p12, %r5, 1;
	shl.b32 	%r197, %r439, 10;
	add.s32 	%r30, %r6, %r197;
	mov.b32 	%r198, 0;
	st.shared.u32 	[%r30], %r198;
	@%p12 bra 	$L__BB12_16;
	setp.eq.s32 	%p13, %r5, 2;
	mov.b32 	%r199, 0;
	st.shared.u32 	[%r30+1024], %r199;
	@%p13 bra 	$L__BB12_16;
	mov.b32 	%r200, 0;
	st.shared.u32 	[%r30+2048], %r200;
$L__BB12_16:
	cvt.u32.u64 	%r201, %rd5;
	setp.gt.u32 	%p14, %r201, 127;
	@%p14 bra 	$L__BB12_30;
	setp.lt.u32 	%p15, %r1, 15;
	mov.b32 	%r443, 0;
	@%p15 bra 	$L__BB12_20;
	mov.b32 	%r441, 0;
$L__BB12_19:
	.pragma "nounroll";
	shl.b32 	%r204, %r441, 10;
	add.s32 	%r205, %r6, %r204;
	mov.b32 	%r206, 0;
	st.shared.u32 	[%r205+512], %r206;
	st.shared.u32 	[%r205+1536], %r206;
	st.shared.u32 	[%r205+2560], %r206;
	st.shared.u32 	[%r205+3584], %r206;
	st.shared.u32 	[%r205+4608], %r206;
	st.shared.u32 	[%r205+5632], %r206;
	st.shared.u32 	[%r205+6656], %r206;
	st.shared.u32 	[%r205+7680], %r206;
	st.shared.u32 	[%r205+8704], %r206;
	st.shared.u32 	[%r205+9728], %r206;
	st.shared.u32 	[%r205+10752], %r206;
	st.shared.u32 	[%r205+11776], %r206;
	st.shared.u32 	[%r205+12800], %r206;
	st.shared.u32 	[%r205+13824], %r206;
	st.shared.u32 	[%r205+14848], %r206;
	st.shared.u32 	[%r205+15872], %r206;
	add.s32 	%r441, %r441, 16;
	setp.ne.s32 	%p16, %r441, %r7;
	mov.u32 	%r443, %r7;
	@%p16 bra 	$L__BB12_19;
$L__BB12_20:
	setp.eq.s32 	%p17, %r2, 0;
	@%p17 bra 	$L__BB12_30;
	setp.lt.u32 	%p18, %r25, 7;
	@%p18 bra 	$L__BB12_23;
	shl.b32 	%r207, %r443, 10;
	add.s32 	%r208, %r6, %r207;
	mov.b32 	%r209, 0;
	st.shared.u32 	[%r208+512], %r209;
	st.shared.u32 	[%r208+1536], %r209;
	st.shared.u32 	[%r208+2560], %r209;
	st.shared.u32 	[%r208+3584], %r209;
	st.shared.u32 	[%r208+4608], %r209;
	st.shared.u32 	[%r208+5632], %r209;
	st.shared.u32 	[%r208+6656], %r209;
	st.shared.u32 	[%r208+7680], %r209;
	add.s32 	%r443, %r443, 8;
$L__BB12_23:
	setp.eq.s32 	%p19, %r3, 0;
	@%p19 bra 	$L__BB12_30;
	setp.lt.u32 	%p20, %r4, 3;
	@%p20 bra 	$L__BB12_26;
	shl.b32 	%r210, %r443, 10;
	add.s32 	%r211, %r6, %r210;
	mov.b32 	%r212, 0;
	st.shared.u32 	[%r211+512], %r212;
	st.shared.u32 	[%r211+1536], %r212;
	st.shared.u32 	[%r211+2560], %r212;
	st.shared.u32 	[%r211+3584], %r212;
	add.s32 	%r443, %r443, 4;
$L__BB12_26:
	setp.eq.s32 	%p21, %r5, 0;
	@%p21 bra 	$L__BB12_30;
	setp.eq.s32 	%p22, %r5, 1;
	shl.b32 	%r213, %r443, 10;
	add.s32 	%r38, %r6, %r213;
	mov.b32 	%r214, 0;
	st.shared.u32 	[%r38+512], %r214;
	@%p22 bra 	$L__BB12_30;
	setp.eq.s32 	%p23, %r5, 2;
	mov.b32 	%r215, 0;
	st.shared.u32 	[%r38+1536], %r215;
	@%p23 bra 	$L__BB12_30;
	mov.b32 	%r216, 0;
	st.shared.u32 	[%r38+2560], %r216;
$L__BB12_30:
	bar.sync 	0;
	bar.sync 	0;
	shl.b64 	%rd8, %rd135, 30;
	sub.s64 	%rd24, %rd17, %rd8;
	min.u64 	%rd9, %rd24, 1073741824;
	setp.le.u64 	%p24, %rd9, %rd3;
	@%p24 bra 	$L__BB12_70;
	mov.u64 	%rd136, %rd3;
$L__BB12_32:
	add.s64 	%rd11, %rd136, %rd8;
	sub.s64 	%rd12, %rd17, %rd11;
	setp.lt.u64 	%p25, %rd12, 2048;
	@%p25 bra 	$L__BB12_34;
	add.s64 	%rd27, %rd11, %rd5;
	shl.b64 	%rd28, %rd27, 2;
	add.s64 	%rd29, %rd1, %rd28;
	ld.global.u32 	%r475, [%rd29];
	ld.global.u32 	%r474, [%rd29+512];
	ld.global.u32 	%r473, [%rd29+1024];
	ld.global.u32 	%r472, [%rd29+1536];
	ld.global.u32 	%r471, [%rd29+2048];
	ld.global.u32 	%r470, [%rd29+2560];
	ld.global.u32 	%r469, [%rd29+3072];
	ld.global.u32 	%r468, [%rd29+3584];
	ld.global.u32 	%r467, [%rd29+4096];
	ld.global.u32 	%r466, [%rd29+4608];
	ld.global.u32 	%r465, [%rd29+5120];
	ld.global.u32 	%r464, [%rd29+5632];
	ld.global.u32 	%r463, [%rd29+6144];
	ld.global.u32 	%r462, [%rd29+6656];
	ld.global.u32 	%r461, [%rd29+7168];
	ld.global.u32 	%r460, [%rd29+7680];
	bra.uni 	$L__BB12_66;
$L__BB12_34:
	cvt.u32.u64 	%r218, %rd5;
	cvt.u32.u64 	%r55, %rd12;
	setp.ge.s32 	%p26, %r218, %r55;
	add.s64 	%rd25, %rd11, %rd5;
	shl.b64 	%rd26, %rd25, 2;
	add.s64 	%rd13, %rd1, %rd26;
	mov.b32 	%r475, 2147483647;
	@%p26 bra 	$L__BB12_36;
	ld.global.u32 	%r475, [%rd13];
$L__BB12_36:
	setp.ge.s32 	%p27, %r8, %r55;
	mov.b32 	%r474, 2147483647;
	@%p27 bra 	$L__BB12_38;
	ld.global.u32 	%r474, [%rd13+512];
$L__BB12_38:
	setp.ge.s32 	%p28, %r9, %r55;
	mov.b32 	%r473, 2147483647;
	@%p28 bra 	$L__BB12_40;
	ld.global.u32 	%r473, [%rd13+1024];
$L__BB12_40:
	setp.ge.s32 	%p29, %r10, %r55;
	mov.b32 	%r472, 2147483647;
	@%p29 bra 	$L__BB12_42;
	ld.global.u32 	%r472, [%rd13+1536];
$L__BB12_42:
	setp.ge.s32 	%p30, %r11, %r55;
	mov.b32 	%r471, 2147483647;
	@%p30 bra 	$L__BB12_44;
	ld.global.u32 	%r471, [%rd13+2048];
$L__BB12_44:
	setp.ge.s32 	%p31, %r12, %r55;
	mov.b32 	%r470, 2147483647;
	@%p31 bra 	$L__BB12_46;
	ld.global.u32 	%r470, [%rd13+2560];
$L__BB12_46:
	setp.ge.s32 	%p32, %r13, %r55;
	mov.b32 	%r469, 2147483647;
	@%p32 bra 	$L__BB12_48;
	ld.global.u32 	%r469, [%rd13+3072];
$L__BB12_48:
	mov.u32 	%r226, %tid.x;
	add.s32 	%r227, %r226, 896;
	setp.ge.s32 	%p33, %r227, %r55;
	mov.b32 	%r468, 2147483647;
	@%p33 bra 	$L__BB12_50;
	ld.global.u32 	%r468, [%rd13+3584];
$L__BB12_50:
	setp.ge.s32 	%p34, %r14, %r55;
	mov.b32 	%r467, 2147483647;
	@%p34 bra 	$L__BB12_52;
	ld.global.u32 	%r467, [%rd13+4096];
$L__BB12_52:
	add.s32 	%r231, %r226, 1152;
	setp.ge.s32 	%p35, %r231, %r55;
	mov.b32 	%r466, 2147483647;
	@%p35 bra 	$L__BB12_54;
	ld.global.u32 	%r466, [%rd13+4608];
$L__BB12_54:
	add.s32 	%r234, %r226, 1280;
	setp.ge.s32 	%p36, %r234, %r55;
	mov.b32 	%r465, 2147483647;
	@%p36 bra 	$L__BB12_56;
	ld.global.u32 	%r465, [%rd13+5120];
$L__BB12_56:
	add.s32 	%r237, %r226, 1408;
	setp.ge.s32 	%p37, %r237, %r55;
	mov.b32 	%r464, 2147483647;
	@%p37 bra 	$L__BB12_58;
	ld.global.u32 	%r464, [%rd13+5632];
$L__BB12_58:
	add.s32 	%r240, %r226, 1536;
	setp.ge.s32 	%p38, %r240, %r55;
	mov.b32 	%r463, 2147483647;
	@%p38 bra 	$L__BB12_60;
	ld.global.u32 	%r463, [%rd13+6144];
$L__BB12_60:
	add.s32 	%r243, %r226, 1664;
	setp.ge.s32 	%p39, %r243, %r55;
	mov.b32 	%r462, 2147483647;
	@%p39 bra 	$L__BB12_62;
	ld.global.u32 	%r462, [%rd13+6656];
$L__BB12_62:
	add.s32 	%r246, %r226, 1792;
	setp.ge.s32 	%p40, %r246, %r55;
	mov.b32 	%r461, 2147483647;
	@%p40 bra 	$L__BB12_64;
	ld.global.u32 	%r461, [%rd13+7168];
$L__BB12_64:
	setp.ge.s32 	%p41, %r15, %r55;
	mov.b32 	%r460, 2147483647;
	@%p41 bra 	$L__BB12_66;
	ld.global.u32 	%r460, [%rd13+7680];
$L__BB12_66:
	setp.le.s32 	%p42, %r175, %r174;
	@%p42 bra 	$L__BB12_69;
	xor.b32  	%r103, %r460, -2147483648;
	xor.b32  	%r104, %r461, -2147483648;
	xor.b32  	%r105, %r462, -2147483648;
	xor.b32  	%r106, %r463, -2147483648;
	xor.b32  	%r107, %r464, -2147483648;
	xor.b32  	%r108, %r465, -2147483648;
	xor.b32  	%r109, %r466, -2147483648;
	xor.b32  	%r110, %r467, -2147483648;
	xor.b32  	%r111, %r468, -2147483648;
	xor.b32  	%r112, %r469, -2147483648;
	xor.b32  	%r113, %r470, -2147483648;
	xor.b32  	%r114, %r471, -2147483648;
	xor.b32  	%r115, %r472, -2147483648;
	xor.b32  	%r116, %r473, -2147483648;
	xor.b32  	%r117, %r474, -2147483648;
	xor.b32  	%r118, %r475, -2147483648;
	mov.b32 	%r476, 0;
	mov.u32 	%r477, %r174;
$L__BB12_68:
	sub.s32 	%r249, %r175, %r477;
	shl.b32 	%r250, %r476, 10;
	mov.u32 	%r251, _ZZN3cub18CUB_300001_SM_10006detail10radix_sort30DeviceRadixSortHistogramKernelINS1_5radix10policy_hubIiiyE10Policy1000ELNS0_9SortOrderE0EiyNS1_21identity_decomposer_tEEEvPT2_PKT1_SA_iiT3_E12temp_storage;
	add.s32 	%r252, %r251, %r250;
	min.s32 	%r253, %r249, 8;
	mov.b32 	%r254, -1;
	shl.b32 	%r255, %r254, %r253;
	not.b32 	%r256, %r255;
	shr.u32 	%r257, %r118, %r477;
	and.b32  	%r258, %r257, %r256;
	shl.b32 	%r259, %r258, 2;
	add.s32 	%r260, %r252, %r259;
	atom.shared.add.u32 	%r261, [%r260], 1;
	shr.u32 	%r262, %r117, %r477;
	and.b32  	%r263, %r262, %r256;
	shl.b32 	%r264, %r263, 2;
	add.s32 	%r265, %r252, %r264;
	atom.shared.add.u32 	%r266, [%r265], 1;
	shr.u32 	%r267, %r116, %r477;
	and.b32  	%r268, %r267, %r256;
	shl.b32 	%r269, %r268, 2;
	add.s32 	%r270, %r252, %r269;
	atom.shared.add.u32 	%r271, [%r270], 1;
	shr.u32 	%r272, %r115, %r477;
	and.b32  	%r273, %r272, %r256;
	shl.b32 	%r274, %r273, 2;
	add.s32 	%r275, %r252, %r274;
	atom.shared.add.u32 	%r276, [%r275], 1;
	shr.u32 	%r277, %r114, %r477;
	and.b32  	%r278, %r277, %r256;
	shl.b32 	%r279, %r278, 2;
	add.s32 	%r280, %r252, %r279;
	atom.shared.add.u32 	%r281, [%r280], 1;
	shr.u32 	%r282, %r113, %r477;
	and.b32  	%r283, %r282, %r256;
	shl.b32 	%r284, %r283, 2;
	add.s32 	%r285, %r252, %r284;
	atom.shared.add.u32 	%r286, [%r285], 1;
	shr.u32 	%r287, %r112, %r477;
	and.b32  	%r288, %r287, %r256;
	shl.b32 	%r289, %r288, 2;
	add.s32 	%r290, %r252, %r289;
	atom.shared.add.u32 	%r291, [%r290], 1;
	shr.u32 	%r292, %r111, %r477;
	and.b32  	%r293, %r292, %r256;
	shl.b32 	%r294, %r293, 2;
	add.s32 	%r295, %r252, %r294;
	atom.shared.add.u32 	%r296, [%r295], 1;
	shr.u32 	%r297, %r110, %r477;
	and.b32  	%r298, %r297, %r256;
	shl.b32 	%r299, %r298, 2;
	add.s32 	%r300, %r252, %r299;
	atom.shared.add.u32 	%r301, [%r300], 1;
	shr.u32 	%r302, %r109, %r477;
	and.b32  	%r303, %r302, %r256;
	shl.b32 	%r304, %r303, 2;
	add.s32 	%r305, %r252, %r304;
	atom.shared.add.u32 	%r306, [%r305], 1;
	shr.u32 	%r307, %r108, %r477;
	and.b32  	%r308, %r307, %r256;
	shl.b32 	%r309, %r308, 2;
	add.s32 	%r310, %r252, %r309;
	atom.shared.add.u32 	%r311, [%r310], 1;
	shr.u32 	%r312, %r107, %r477;
	and.b32  	%r313, %r312, %r256;
	shl.b32 	%r314, %r313, 2;
	add.s32 	%r315, %r252, %r314;
	atom.shared.add.u32 	%r316, [%r315], 1;
	shr.u32 	%r317, %r106, %r477;
	and.b32  	%r318, %r317, %r256;
	shl.b32 	%r319, %r318, 2;
	add.s32 	%r320, %r252, %r319;
	atom.shared.add.u32 	%r321, [%r320], 1;
	shr.u32 	%r322, %r105, %r477;
	and.b32  	%r323, %r322, %r256;
	shl.b32 	%r324, %r323, 2;
	add.s32 	%r325, %r252, %r324;
	atom.shared.add.u32 	%r326, [%r325], 1;
	shr.u32 	%r327, %r104, %r477;
	and.b32  	%r328, %r327, %r256;
	shl.b32 	%r329, %r328, 2;
	add.s32 	%r330, %r252, %r329;
	atom.shared.add.u32 	%r331, [%r330], 1;
	shr.u32 	%r332, %r103, %r477;
	and.b32  	%r333, %r332, %r256;
	shl.b32 	%r334, %r333, 2;
	add.s32 	%r335, %r252, %r334;
	atom.shared.add.u32 	%r336, [%r335], 1;
	add.s32 	%r477, %r477, 8;
	add.s32 	%r476, %r476, 1;
	setp.lt.s32 	%p43, %r477, %r175;
	@%p43 bra 	$L__BB12_68;
$L__BB12_69:
	add.s64 	%rd136, %rd136, %rd4;
	setp.lt.u64 	%p44, %rd136, %rd9;
	@%p44 bra 	$L__BB12_32;
$L__BB12_70:
	bar.sync 	0;
	@%p1 bra 	$L__BB12_152;
	setp.lt.u32 	%p45, %r1, 7;
	mov.b32 	%r480, 0;
	@%p45 bra 	$L__BB12_90;
	mov.b32 	%r478, 0;
$L__BB12_73:
	.pragma "nounroll";
	shl.b32 	%r339, %r478, 10;
	add.s32 	%r124, %r6, %r339;
	ld.shared.u32 	%r125, [%r124];
	setp.eq.s32 	%p46, %r125, 0;
	@%p46 bra 	$L__BB12_75;
	cvt.u32.u64 	%r340, %rd5;
	shl.b32 	%r341, %r478, 8;
	add.s32 	%r342, %r341, %r340;
	mul.wide.u32 	%rd30, %r342, 8;
	add.s64 	%rd31, %rd2, %rd30;
	cvt.u64.u32 	%rd32, %r125;
	atom.global.add.u64 	%rd33, [%rd31], %rd32;
$L__BB12_75:
	ld.shared.u32 	%r126, [%r124+1024];
	setp.eq.s32 	%p47, %r126, 0;
	@%p47 bra 	$L__BB12_77;
	cvt.u32.u64 	%r343, %rd5;
	shl.b32 	%r344, %r478, 8;
	add.s32 	%r345, %r344, %r343;
	add.s32 	%r346, %r345, 256;
	mul.wide.u32 	%rd34, %r346, 8;
	add.s64 	%rd35, %rd2, %rd34;
	cvt.u64.u32 	%rd36, %r126;
	atom.global.add.u64 	%rd37, [%rd35], %rd36;
$L__BB12_77:
	ld.shared.u32 	%r127, [%r124+2048];
	setp.eq.s32 	%p48, %r127, 0;
	@%p48 bra 	$L__BB12_79;
	cvt.u32.u64 	%r347, %rd5;
	shl.b32 	%r348, %r478, 8;
	add.s32 	%r349, %r348, %r347;
	add.s32 	%r350, %r349, 512;
	mul.wide.u32 	%rd38, %r350, 8;
	add.s64 	%rd39, %rd2, %rd38;
	cvt.u64.u32 	%rd40, %r127;
	atom.global.add.u64 	%rd41, [%rd39], %rd40;
$L__BB12_79:
	ld.shared.u32 	%r128, [%r124+3072];
	setp.eq.s32 	%p49, %r128, 0;
	@%p49 bra 	$L__BB12_81;
	cvt.u32.u64 	%r351, %rd5;
	shl.b32 	%r352, %r478, 8;
	add.s32 	%r353, %r352, %r351;
	add.s32 	%r354, %r353, 768;
	mul.wide.u32 	%rd42, %r354, 8;
	add.s64 	%rd43, %rd2, %rd42;
	cvt.u64.u32 	%rd44, %r128;
	atom.global.add.u64 	%rd45, [%rd43], %rd44;
$L__BB12_81:
	ld.shared.u32 	%r129, [%r124+4096];
	setp.eq.s32 	%p50, %r129, 0;
	@%p50 bra 	$L__BB12_83;
	cvt.u32.u64 	%r355, %rd5;
	shl.b32 	%r356, %r478, 8;
	add.s32 	%r357, %r356, %r355;
	add.s32 	%r358, %r357, 1024;
	mul.wide.u32 	%rd46, %r358, 8;
	add.s64 	%rd47, %rd2, %rd46;
	cvt.u64.u32 	%rd48, %r129;
	atom.global.add.u64 	%rd49, [%rd47], %rd48;
$L__BB12_83:
	ld.shared.u32 	%r130, [%r124+5120];
	setp.eq.s32 	%p51, %r130, 0;
	@%p51 bra 	$L__BB12_85;
	cvt.u32.u64 	%r359, %rd5;
	shl.b32 	%r360, %r478, 8;
	add.s32 	%r361, %r360, %r359;
	add.s32 	%r362, %r361, 1280;
	mul.wide.u32 	%rd50, %r362, 8;
	add.s64 	%rd51, %rd2, %rd50;
	cvt.u64.u32 	%rd52, %r130;
	atom.global.add.u64 	%rd53, [%rd51], %rd52;
$L__BB12_85:
	ld.shared.u32 	%r131, [%r124+6144];
	setp.eq.s32 	%p52, %r131, 0;
	@%p52 bra 	$L__BB12_87;
	cvt.u32.u64 	%r363, %rd5;
	shl.b32 	%r364, %r478, 8;
	add.s32 	%r365, %r364, %r363;
	add.s32 	%r366, %r365, 1536;
	mul.wide.u32 	%rd54, %r366, 8;
	add.s64 	%rd55, %rd2, %rd54;
	cvt.u64.u32 	%rd56, %r131;
	atom.global.add.u64 	%rd57, [%rd55], %rd56;
$L__BB12_87:
	ld.shared.u32 	%r132, [%r124+7168];
	setp.eq.s32 	%p53, %r132, 0;
	@%p53 bra 	$L__BB12_89;
	cvt.u32.u64 	%r367, %rd5;
	shl.b32 	%r368, %r478, 8;
	add.s32 	%r369, %r368, %r367;
	add.s32 	%r370, %r369, 1792;
	mul.wide.u32 	%rd58, %r370, 8;
	add.s64 	%rd59, %rd2, %rd58;
	cvt.u64.u32 	%rd60, %r132;
	atom.global.add.u64 	%rd61, [%rd59], %rd60;
$L__BB12_89:
	add.s32 	%r478, %r478, 8;
	setp.ne.s32 	%p54, %r478, %r16;
	mov.u32 	%r480, %r16;
	@%p54 bra 	$L__BB12_73;
$L__BB12_90:
	add.s32 	%r135, %r5, -1;
	setp.eq.s32 	%p55, %r3, 0;
	@%p55 bra 	$L__BB12_111;
	setp.lt.u32 	%p56, %r4, 3;
	@%p56 bra 	$L__BB12_101;
	shl.b32 	%r371, %r480, 10;
	add.s32 	%r136, %r6, %r371;
	ld.shared.u32 	%r137, [%r136];
	setp.eq.s32 	%p57, %r137, 0;
	@%p57 bra 	$L__BB12_94;
	cvt.u32.u64 	%r372, %rd5;
	shl.b32 	%r373, %r480, 8;
	add.s32 	%r374, %r373, %r372;
	mul.wide.u32 	%rd62, %r374, 8;
	add.s64 	%rd63, %rd2, %rd62;
	cvt.u64.u32 	%rd64, %r137;
	atom.global.add.u64 	%rd65, [%rd63], %rd64;
$L__BB12_94:
	ld.shared.u32 	%r138, [%r136+1024];
	setp.eq.s32 	%p58, %r138, 0;
	@%p58 bra 	$L__BB12_96;
	cvt.u32.u64 	%r375, %rd5;
	shl.b32 	%r376, %r480, 8;
	add.s32 	%r377, %r376, %r375;
	add.s32 	%r378, %r377, 256;
	mul.wide.u32 	%rd66, %r378, 8;
	add.s64 	%rd67, %rd2, %rd66;
	cvt.u64.u32 	%rd68, %r138;
	atom.global.add.u64 	%rd69, [%rd67], %rd68;
$L__BB12_96:
	ld.shared.u32 	%r139, [%r136+2048];
	setp.eq.s32 	%p59, %r139, 0;
	@%p59 bra 	$L__BB12_98;
	cvt.u32.u64 	%r379, %rd5;
	shl.b32 	%r380, %r480, 8;
	add.s32 	%r381, %r380, %r379;
	add.s32 	%r382, %r381, 512;
	mul.wide.u32 	%rd70, %r382, 8;
	add.s64 	%rd71, %rd2, %rd70;
	cvt.u64.u32 	%rd72, %r139;
	atom.global.add.u64 	%rd73, [%rd71], %rd72;
$L__BB12_98:
	ld.shared.u32 	%r140, [%r136+3072];
	setp.eq.s32 	%p60, %r140, 0;
	@%p60 bra 	$L__BB12_100;
	cvt.u32.u64 	%r383, %rd5;
	shl.b32 	%r384, %r480, 8;
	add.s32 	%r385, %r384, %r383;
	add.s32 	%r386, %r385, 768;
	mul.wide.u32 	%rd74, %r386, 8;
	add.s64 	%rd75, %rd2, %rd74;
	cvt.u64.u32 	%rd76, %r140;
	atom.global.add.u64 	%rd77, [%rd75], %rd76;
$L__BB12_100:
	add.s32 	%r480, %r480, 4;
$L__BB12_101:
	setp.eq.s32 	%p61, %r5, 0;
	@%p61 bra 	$L__BB12_111;
	setp.eq.s32 	%p62, %r135, 0;
	@%p62 bra 	$L__BB12_108;
	shl.b32 	%r387, %r480, 10;
	add.s32 	%r143, %r6, %r387;
	ld.shared.u32 	%r144, [%r143];
	setp.eq.s32 	%p63, %r144, 0;
	@%p63 bra 	$L__BB12_105;
	cvt.u32.u64 	%r388, %rd5;
	shl.b32 	%r389, %r480, 8;
	add.s32 	%r390, %r389, %r388;
	mul.wide.u32 	%rd78, %r390, 8;
	add.s64 	%rd79, %rd2, %rd78;
	cvt.u64.u32 	%rd80, %r144;
	atom.global.add.u64 	%rd81, [%rd79], %rd80;
$L__BB12_105:
	ld.shared.u32 	%r145, [%r143+1024];
	setp.eq.s32 	%p64, %r145, 0;
	@%p64 bra 	$L__BB12_107;
	cvt.u32.u64 	%r391, %rd5;
	shl.b32 	%r392, %r480, 8;
	add.s32 	%r393, %r392, %r391;
	add.s32 	%r394, %r393, 256;
	mul.wide.u32 	%rd82, %r394, 8;
	add.s64 	%rd83, %rd2, %rd82;
	cvt.u64.u32 	%rd84, %r145;
	atom.global.add.u64 	%rd85, [%rd83], %rd84;
$L__BB12_107:
	add.s32 	%r480, %r480, 2;
$L__BB12_108:
	setp.eq.s32 	%p65, %r17, 0;
	@%p65 bra 	$L__BB12_111;
	shl.b32 	%r395, %r480, 10;
	add.s32 	%r396, %r6, %r395;
	ld.shared.u32 	%r148, [%r396];
	setp.eq.s32 	%p66, %r148, 0;
	@%p66 bra 	$L__BB12_111;
	cvt.u32.u64 	%r397, %rd5;
	shl.b32 	%r398, %r480, 8;
	add.s32 	%r399, %r398, %r397;
	mul.wide.u32 	%rd86, %r399, 8;
	add.s64 	%rd87, %rd2, %rd86;
	cvt.u64.u32 	%rd88, %r148;
	atom.global.add.u64 	%rd89, [%rd87], %rd88;
$L__BB12_111:
	cvt.u32.u64 	%r400, %rd5;
	setp.gt.u32 	%p67, %r400, 127;
	@%p67 bra 	$L__BB12_152;
	setp.lt.u32 	%p68, %r1, 7;
	mov.b32 	%r484, 0;
	@%p68 bra 	$L__BB12_131;
	mov.b32 	%r482, 0;
$L__BB12_114:
	.pragma "nounroll";
	shl.b32 	%r404, %r482, 10;
	add.s32 	%r150, %r6, %r404;
	ld.shared.u32 	%r151, [%r150+512];
	setp.eq.s32 	%p69, %r151, 0;
	shl.b32 	%r405, %r482, 8;
	add.s32 	%r406, %r405, %r400;
	mul.wide.u32 	%rd90, %r406, 8;
	add.s64 	%rd15, %rd2, %rd90;
	@%p69 bra 	$L__BB12_116;
	cvt.u64.u32 	%rd91, %r151;
	atom.global.add.u64 	%rd92, [%rd15+1024], %rd91;
$L__BB12_116:
	ld.shared.u32 	%r152, [%r150+1536];
	setp.eq.s32 	%p70, %r152, 0;
	@%p70 bra 	$L__BB12_118;
	cvt.u64.u32 	%rd93, %r152;
	atom.global.add.u64 	%rd94, [%rd15+3072], %rd93;
$L__BB12_118:
	ld.shared.u32 	%r153, [%r150+2560];
	setp.eq.s32 	%p71, %r153, 0;
	@%p71 bra 	$L__BB12_120;
	cvt.u64.u32 	%rd95, %r153;
	atom.global.add.u64 	%rd96, [%rd15+5120], %rd95;
$L__BB12_120:
	ld.shared.u32 	%r154, [%r150+3584];
	setp.eq.s32 	%p72, %r154, 0;
	@%p72 bra 	$L__BB12_122;
	cvt.u64.u32 	%rd97, %r154;
	atom.global.add.u64 	%rd98, [%rd15+7168], %rd97;
$L__BB12_122:
	ld.shared.u32 	%r155, [%r150+4608];
	setp.eq.s32 	%p73, %r155, 0;
	@%p73 bra 	$L__BB12_124;
	cvt.u64.u32 	%rd99, %r155;
	atom.global.add.u64 	%rd100, [%rd15+9216], %rd99;
$L__BB12_124:
	ld.shared.u32 	%r156, [%r150+5632];
	setp.eq.s32 	%p74, %r156, 0;
	@%p74 bra 	$L__BB12_126;
	cvt.u64.u32 	%rd101, %r156;
	atom.global.add.u64 	%rd102, [%rd15+11264], %rd101;
$L__BB12_126:
	ld.shared.u32 	%r157, [%r150+6656];
	setp.eq.s32 	%p75, %r157, 0;
	@%p75 bra 	$L__BB12_128;
	cvt.u64.u32 	%rd103, %r157;
	atom.global.add.u64 	%rd104, [%rd15+13312], %rd103;
$L__BB12_128:
	ld.shared.u32 	%r158, [%r150+7680];
	setp.eq.s32 	%p76, %r158, 0;
	@%p76 bra 	$L__BB12_130;
	cvt.u64.u32 	%rd105, %r158;
	atom.global.add.u64 	%rd106, [%rd15+15360], %rd105;
$L__BB12_130:
	add.s32 	%r482, %r482, 8;
	setp.ne.s32 	%p77, %r482, %r16;
	mov.u32 	%r484, %r16;
	@%p77 bra 	$L__BB12_114;
$L__BB12_131:
	setp.eq.s32 	%p78, %r3, 0;
	@%p78 bra 	$L__BB12_152;
	setp.lt.u32 	%p79, %r4, 3;
	@%p79 bra 	$L__BB12_142;
	shl.b32 	%r407, %r484, 10;
	add.s32 	%r161, %r6, %r407;
	ld.shared.u32 	%r162, [%r161+512];
	setp.eq.s32 	%p80, %r162, 0;
	@%p80 bra 	$L__BB12_135;
	shl.b32 	%r409, %r484, 8;
	add.s32 	%r410, %r409, %r400;
	mul.wide.u32 	%rd107, %r410, 8;
	add.s64 	%rd108, %rd2, %rd107;
	cvt.u64.u32 	%rd109, %r162;
	atom.global.add.u64 	%rd110, [%rd108+1024], %rd109;
$L__BB12_135:
	ld.shared.u32 	%r163, [%r161+1536];
	setp.eq.s32 	%p81, %r163, 0;
	@%p81 bra 	$L__BB12_137;
	shl.b32 	%r412, %r484, 8;
	add.s32 	%r413, %r412, %r400;
	add.s32 	%r414, %r413, 256;
	mul.wide.u32 	%rd111, %r414, 8;
	add.s64 	%rd112, %rd2, %rd111;
	cvt.u64.u32 	%rd113, %r163;
	atom.global.add.u64 	%rd114, [%rd112+1024], %rd113;
$L__BB12_137:
	ld.shared.u32 	%r164, [%r161+2560];
	setp.eq.s32 	%p82, %r164, 0;
	@%p82 bra 	$L__BB12_139;
	shl.b32 	%r416, %r484, 8;
	add.s32 	%r417, %r416, %r400;
	add.s32 	%r418, %r417, 512;
	mul.wide.u32 	%rd115, %r418, 8;
	add.s64 	%rd116, %rd2, %rd115;
	cvt.u64.u32 	%rd117, %r164;
	atom.global.add.u64 	%rd118, [%rd116+1024], %rd117;
$L__BB12_139:
	ld.shared.u32 	%r165, [%r161+3584];
	setp.eq.s32 	%p83, %r165, 0;
	@%p83 bra 	$L__BB12_141;
	shl.b32 	%r420, %r484, 8;
	add.s32 	%r421, %r420, %r400;
	add.s32 	%r422, %r421, 768;
	mul.wide.u32 	%rd119, %r422, 8;
	add.s64 	%rd120, %rd2, %rd119;
	cvt.u64.u32 	%rd121, %r165;
	atom.global.add.u64 	%rd122, [%rd120+1024], %rd121;
$L__BB12_141:
	add.s32 	%r484, %r484, 4;
$L__BB12_142:
	setp.eq.s32 	%p84, %r5, 0;
	@%p84 bra 	$L__BB12_152;
	setp.eq.s32 	%p85, %r135, 0;
	@%p85 bra 	$L__BB12_149;
	shl.b32 	%r423, %r484, 10;
	add.s32 	%r168, %r6, %r423;
	ld.shared.u32 	%r169, [%r168+512];
	setp.eq.s32 	%p86, %r169, 0;
	@%p86 bra 	$L__BB12_146;
	shl.b32 	%r425, %r484, 8;
	add.s32 	%r426, %r425, %r400;
	mul.wide.u32 	%rd123, %r426, 8;
	add.s64 	%rd124, %rd2, %rd123;
	cvt.u64.u32 	%rd125, %r169;
	atom.global.add.u64 	%rd126, [%rd124+1024], %rd125;
$L__BB12_146:
	ld.shared.u32 	%r170, [%r168+1536];
	setp.eq.s32 	%p87, %r170, 0;
	@%p87 bra 	$L__BB12_148;
	shl.b32 	%r428, %r484, 8;
	add.s32 	%r429, %r428, %r400;
	add.s32 	%r430, %r429, 256;
	mul.wide.u32 	%rd127, %r430, 8;
	add.s64 	%rd128, %rd2, %rd127;
	cvt.u64.u32 	%rd129, %r170;
	atom.global.add.u64 	%rd130, [%rd128+1024], %rd129;
$L__BB12_148:
	add.s32 	%r484, %r484, 2;
$L__BB12_149:
	setp.eq.s32 	%p88, %r17, 0;
	@%p88 bra 	$L__BB12_152;
	shl.b32 	%r431, %r484, 10;
	add.s32 	%r432, %r6, %r431;
	ld.shared.u32 	%r173, [%r432+512];
	setp.eq.s32 	%p89, %r173, 0;
	@%p89 bra 	$L__BB12_152;
	shl.b32 	%r434, %r484, 8;
	add.s32 	%r435, %r434, %r400;
	mul.wide.u32 	%rd131, %r435, 8;
	add.s64 	%rd132, %rd2, %rd131;
	cvt.u64.u32 	%rd133, %r173;
	atom.global.add.u64 	%rd134, [%rd132+1024], %rd133;
$L__BB12_152:
	bar.sync 	0;
	add.s64 	%rd135, %rd135, 1;
	setp.ne.s64 	%p90, %rd135, %rd6;
	@%p90 bra 	$L__BB12_2;
$L__BB12_153:
	ret;

}
	// .globl	_ZN3cub18CUB_300001_SM_10006detail10radix_sort33DeviceRadixSortExclusiveSumKernelINS1_5radix10policy_hubIiiyE10Policy1000EyEEvPT0_
.visible .entry _ZN3cub18CUB_300001_SM_10006detail10radix_sort33DeviceRadixSortExclusiveSumKernelINS1_5radix10policy_hubIiiyE10Policy1000EyEEvPT0_(
	.param .u64 .ptr .align 1 _ZN3cub18CUB_300001_SM_10006detail10radix_sort33DeviceRadixSortExclusiveSumKernelINS1_5radix10policy_hubIiiyE10Policy1000EyEEvPT0__param_0
)
{
	.reg .pred 	%p<4>;
	.reg .b32 	%r<28>;
	.reg .b64 	%rd<54>;
	// demoted variable
	.shared .align 16 .b8 _ZZN3cub18CUB_300001_SM_10006detail10radix_sort33DeviceRadixSortExclusiveSumKernelINS1_5radix10policy_hubIiiyE10Policy1000EyEEvPT0_E12temp_storage[2336];
	ld.param.u64 	%rd5, [_ZN3cub18CUB_300001_SM_10006detail10radix_sort33DeviceRadixSortExclusiveSumKernelINS1_5radix10policy_hubIiiyE10Policy1000EyEEvPT0__param_0];
	cvta.to.global.u64 	%rd6, %rd5;
	mov.u32 	%r3, %ctaid.x;
	shl.b32 	%r4, %r3, 8;
	mov.u32 	%r1, %tid.x;
	setp.gt.u32 	%p1, %r1, 255;
	add.s32 	%r5, %r4, %r1;
	mul.wide.s32 	%rd7, %r5, 8;
	add.s64 	%rd1, %rd6, %rd7;
	@%p1 bra 	$L__BB13_2;
	ld.global.u64 	%rd53, [%rd1];
$L__BB13_2:
	shr.u32 	%r6, %r1, 3;
	add.s32 	%r7, %r6, %r1;
	shl.b32 	%r8, %r7, 3;
	mov.u32 	%r9, _ZZN3cub18CUB_300001_SM_10006detail10radix_sort33DeviceRadixSortExclusiveSumKernelINS1_5radix10policy_hubIiiyE10Policy1000EyEEvPT0_E12temp_storage;
	add.s32 	%r10, %r9, %r8;
	add.s32 	%r2, %r10, 16;
	st.shared.u64 	[%r10+16], %rd53;
	bar.sync 	0;
	setp.gt.u32 	%p2, %r1, 31;
	@%p2 bra 	$L__BB13_4;
	mad.lo.s32 	%r27, %r1, 72, %r9;
	ld.shared.u64 	%rd23, [%r27+16];
	ld.shared.u64 	%rd24, [%r27+24];
	ld.shared.u64 	%rd25, [%r27+32];
	ld.shared.u64 	%rd26, [%r27+40];
	ld.shared.u64 	%rd27, [%r27+48];
	ld.shared.u64 	%rd28, [%r27+56];
	ld.shared.u64 	%rd29, [%r27+64];
	ld.shared.u64 	%rd30, [%r27+72];
	add.s64 	%rd31, %rd24, %rd23;
	add.s64 	%rd32, %rd31, %rd25;
	add.s64 	%rd33, %rd32, %rd26;
	add.s64 	%rd34, %rd33, %rd27;
	add.s64 	%rd35, %rd34, %rd28;
	add.s64 	%rd36, %rd35, %rd29;
	add.s64 	%rd10, %rd36, %rd30;
	mov.b32 	%r11, 1;
	mov.b32 	%r24, 0;
	mov.b32 	%r25, -1;
	// begin inline asm
	{  .reg .u64 r0;  .reg .u32 lo;  .reg .u32 hi;  .reg .pred p;  mov.b64 {lo, hi}, %rd10;  shfl.sync.up.b32 lo|p, lo, %r11, %r24, %r25;  shfl.sync.up.b32 hi|p, hi, %r11, %r24, %r25;  mov.b64 r0, {lo, hi};  @p add.u64 r0, r0, %rd10;  mov.u64 %rd8, r0;}
	// end inline asm
	mov.b32 	%r14, 2;
	// begin inline asm
	{  .reg .u64 r0;  .reg .u32 lo;  .reg .u32 hi;  .reg .pred p;  mov.b64 {lo, hi}, %rd8;  shfl.sync.up.b32 lo|p, lo, %r14, %r24, %r25;  shfl.sync.up.b32 hi|p, hi, %r14, %r24, %r25;  mov.b64 r0, {lo, hi};  @p add.u64 r0, r0, %rd8;  mov.u64 %rd11, r0;}
	// end inline asm
	mov.b32 	%r17, 4;
	// begin inline asm
	{  .reg .u64 r0;  .reg .u32 lo;  .reg .u32 hi;  .reg .pred p;  mov.b64 {lo, hi}, %rd11;  shfl.sync.up.b32 lo|p, lo, %r17, %r24, %r25;  shfl.sync.up.b32 hi|p, hi, %r17, %r24, %r25;  mov.b64 r0, {lo, hi};  @p add.u64 r0, r0, %rd11;  mov.u64 %rd14, r0;}
	// end inline asm
	mov.b32 	%r20, 8;
	// begin inline asm
	{  .reg .u64 r0;  .reg .u32 lo;  .reg .u32 hi;  .reg .pred p;  mov.b64 {lo, hi}, %rd14;  shfl.sync.up.b32 lo|p, lo, %r20, %r24, %r25;  shfl.sync.up.b32 hi|p, hi, %r20, %r24, %r25;  mov.b64 r0, {lo, hi};  @p add.u64 r0, r0, %rd14;  mov.u64 %rd17, r0;}
	// end inline asm
	mov.b32 	%r23, 16;
	// begin inline asm
	{  .reg .u64 r0;  .reg .u32 lo;  .reg .u32 hi;  .reg .pred p;  mov.b64 {lo, hi}, %rd17;  shfl.sync.up.b32 lo|p, lo, %r23, %r24, %r25;  shfl.sync.up.b32 hi|p, hi, %r23, %r24, %r25;  mov.b64 r0, {lo, hi};  @p add.u64 r0, r0, %rd17;  mov.u64 %rd20, r0;}
	// end inline asm
	sub.s64 	%rd37, %rd20, %rd10;
	ld.shared.u64 	%rd38, [%r27+16];
	ld.shared.u64 	%rd39, [%r27+24];
	ld.shared.u64 	%rd40, [%r27+32];
	ld.shared.u64 	%rd41, [%r27+40];
	ld.shared.u64 	%rd42, [%r27+48];
	ld.shared.u64 	%rd43, [%r27+56];
	ld.shared.u64 	%rd44, [%r27+64];
	add.s64 	%rd45, %rd38, %rd37;
	add.s64 	%rd46, %rd39, %rd45;
	add.s64 	%rd47, %rd40, %rd46;
	add.s64 	%rd48, %rd41, %rd47;
	add.s64 	%rd49, %rd42, %rd48;
	add.s64 	%rd50, %rd43, %rd49;
	add.s64 	%rd51, %rd44, %rd50;
	st.shared.u64 	[%r27+16], %rd37;
	st.shared.u64 	[%r27+24], %rd45;
	st.shared.u64 	[%r27+32], %rd46;
	st.shared.u64 	[%r27+40], %rd47;
	st.shared.u64 	[%r27+48], %rd48;
	st.shared.u64 	[%r27+56], %rd49;
	st.shared.u64 	[%r27+64], %rd50;
	st.shared.u64 	[%r27+72], %rd51;
$L__BB13_4:
	setp.gt.u32 	%p3, %r1, 255;
	bar.sync 	0;
	@%p3 bra 	$L__BB13_6;
	ld.shared.u64 	%rd52, [%r2];
	st.global.u64 	[%rd1], %rd52;
$L__BB13_6:
	ret;

}
	// .globl	_ZN3cub18CUB_300001_SM_10006detail10radix_sort29DeviceRadixSortOnesweepKernelINS1_5radix10policy_hubIiiyE10Policy1000ELNS0_9SortOrderE0EiiyiiNS1_21identity_decomposer_tEEEvPT5_SB_PT3_PKSC_PT1_PKSG_PT2_PKSK_T4_iiT6_
.visible .entry _ZN3cub18CUB_300001_SM_10006detail10radix_sort29DeviceRadixSortOnesweepKernelINS1_5radix10policy_hubIiiyE10Policy1000ELNS0_9SortOrderE0EiiyiiNS1_21identity_decomposer_tEEEvPT5_SB_PT3_PKSC_PT1_PKSG_PT2_PKSK_T4_iiT6_(
	.param .u64 .ptr .align 1 _ZN3cub18CUB_300001_SM_10006detail10radix_sort29DeviceRadixSortOnesweepKernelINS1_5radix10policy_hubIiiyE10Policy1000ELNS0_9SortOrderE0EiiyiiNS1_21identity_decomposer_tEEEvPT5_SB_PT3_PKSC_PT1_PKSG_PT2_PKSK_T4_iiT6__param_0,
	.param .u64 .ptr .align 1 _ZN3cub18CUB_300001_SM_10006detail10radix_sort29DeviceRadixSortOnesweepKernelINS1_5radix10policy_hubIiiyE10Policy1000ELNS0_9SortOrderE0EiiyiiNS1_21identity_decomposer_tEEEvPT5_SB_PT3_PKSC_PT1_PKSG_PT2_PKSK_T4_iiT6__param_1,
	.param .u64 .ptr .align 1 _ZN3cub18CUB_300001_SM_10006detail10radix_sort29DeviceRadixSortOnesweepKernelINS1_5radix10policy_hubIiiyE10Policy1000ELNS0_9SortOrderE0EiiyiiNS1_21identity_decomposer_tEEEvPT5_SB_PT3_PKSC_PT1_PKSG_PT2_PKSK_T4_iiT6__param_2,
	.param .u64 .ptr .align 1 _ZN3cub18CUB_300001_SM_10006detail10radix_sort29DeviceRadixSortOnesweepKernelINS1_5radix10policy_hubIiiyE10Policy1000ELNS0_9SortOrderE0EiiyiiNS1_21identity_decomposer_tEEEvPT5_SB_PT3_PKSC_PT1_PKSG_PT2_PKSK_T4_iiT6__param_3,
	.param .u64 .ptr .align 1 _ZN3cub18CUB_300001_SM_10006detail10radix_sort29DeviceRadixSortOnesweepKernelINS1_5radix10policy_hubIiiyE10Policy1000ELNS0_9SortOrderE0EiiyiiNS1_21identity_decomposer_tEEEvPT5_SB_PT3_PKSC_PT1_PKSG_PT2_PKSK_T4_iiT6__param_4,
	.param .u64 .ptr .align 1 _ZN3cub18CUB_300001_SM_10006detail10radix_sort29DeviceRadixSortOnesweepKernelINS1_5radix10policy_hubIiiyE10Policy1000ELNS0_9SortOrderE0EiiyiiNS1_21identity_decomposer_tEEEvPT5_SB_PT3_PKSC_PT1_PKSG_PT2_PKSK_T4_iiT6__param_5,
	.param .u64 .ptr .align 1 _ZN3cub18CUB_300001_SM_10006detail10radix_sort29DeviceRadixSortOnesweepKernelINS1_5radix10policy_hubIiiyE10Policy1000ELNS0_9SortOrderE0EiiyiiNS1_21identity_decomposer_tEEEvPT5_SB_PT3_PKSC_PT1_PKSG_PT2_PKSK_T4_iiT6__param_6,
	.param .u64 .ptr .align 1 _ZN3cub18CUB_300001_SM_10006detail10radix_sort29DeviceRadixSortOnesweepKernelINS1_5radix10policy_hubIiiyE10Policy1000ELNS0_9SortOrderE0EiiyiiNS1_21identity_decomposer_tEEEvPT5_SB_PT3_PKSC_PT1_PKSG_PT2_PKSK_T4_iiT6__param_7,
	.param .u32 _ZN3cub18CUB_300001_SM_10006detail10radix_sort29DeviceRadixSortOnesweepKernelINS1_5radix10policy_hubIiiyE10Policy1000ELNS0_9SortOrderE0EiiyiiNS1_21identity_decomposer_tEEEvPT5_SB_PT3_PKSC_PT1_PKSG_PT2_PKSK_T4_iiT6__param_8,
	.param .u32 _ZN3cub18CUB_300001_SM_10006detail10radix_sort29DeviceRadixSortOnesweepKernelINS1_5radix10policy_hubIiiyE10Policy1000ELNS0_9SortOrderE0EiiyiiNS1_21identity_decomposer_tEEEvPT5_SB_PT3_PKSC_PT1_PKSG_PT2_PKSK_T4_iiT6__param_9,
	.param .u32 _ZN3cub18CUB_300001_SM_10006detail10radix_sort29DeviceRadixSortOnesweepKernelINS1_5radix10policy_hubIiiyE10Policy1000ELNS0_9SortOrderE0EiiyiiNS1_21identity_decomposer_tEEEvPT5_SB_PT3_PKSC_PT1_PKSG_PT2_PKSK_T4_iiT6__param_10,
	.param .align 1 .b8 _ZN3cub18CUB_300001_SM_10006detail10radix_sort29DeviceRadixSortOnesweepKernelINS1_5radix10policy_hubIiiyE10Policy1000ELNS0_9SortOrderE0EiiyiiNS1_21identity_decomposer_tEEEvPT5_SB_PT3_PKSC_PT1_PKSG_PT2_PKSK_T4_iiT6__param_11[1]
)
.maxntid 384
{
	.reg .pred 	%p<205>;
	.reg .b32 	%r<2283>;
	.reg .b64 	%rd<457>;
	// demoted variable
	.shared .align 16 .b8 _ZZN3cub18CUB_300001_SM_10006detail10radix_sort29DeviceRadixSortOnesweepKernelINS1_5radix10policy_hubIiiyE10Policy1000ELNS0_9SortOrderE0EiiyiiNS1_21identity_decomposer_tEEEvPT5_SB_PT3_PKSC_PT1_PKSG_PT2_PKSK_T4_iiT6_E1s[28160];
	ld.param.u64 	%rd43, [_ZN3cub18CUB_300001_SM_10006detail10radix_sort29DeviceRadixSortOnesweepKernelINS1_5radix10policy_hubIiiyE10Policy1000ELNS0_9SortOrderE0EiiyiiNS1_21identity_decomposer_tEEEvPT5_SB_PT3_PKSC_PT1_PKSG_PT2_PKSK_T4_iiT6__param_0];
	ld.param.u64 	%rd44, [_ZN3cub18CUB_300001_SM_10006detail10radix_sort29DeviceRadixSortOnesweepKernelINS1_5radix10policy_hubIiiyE10Policy1000ELNS0_9SortOrderE0EiiyiiNS1_21identity_decomposer_tEEEvPT5_SB_PT3_PKSC_PT1_PKSG_PT2_PKSK_T4_iiT6__param_1];
	ld.param.u64 	%rd47, [_ZN3cub18CUB_300001_SM_10006detail10radix_sort29DeviceRadixSortOnesweepKernelINS1_5radix10policy_hubIiiyE10Policy1000ELNS0_9SortOrderE0EiiyiiNS1_21identity_decomposer_tEEEvPT5_SB_PT3_PKSC_PT1_PKSG_PT2_PKSK_T4_iiT6__param_4];
	ld.param.u64 	%rd50, [_ZN3cub18CUB_300001_SM_10006detail10radix_sort29DeviceRadixSortOnesweepKernelINS1_5radix10policy_hubIiiyE10Policy1000ELNS0_9SortOrderE0EiiyiiNS1_21identity_decomposer_tEEEvPT5_SB_PT3_PKSC_PT1_PKSG_PT2_PKSK_T4_iiT6__param_5];
	cvta.to.global.u64 	%rd1, %rd47;
	cvta.to.global.u64 	%rd2, %rd43;
	cvta.to.global.u64 	%rd3, %rd50;
	mov.u32 	%r1, %tid.x;
	// begin inline asm
	mov.u32 %r443, %laneid;
	// end inline asm
	setp.ne.s32 	%p1, %r1, 0;
	@%p1 bra 	$L__BB14_2;
	cvta.to.global.u64 	%rd51, %rd44;
	atom.global.add.u32 	%r444, [%rd51], 1;
	st.shared.u32 	[_ZZN3cub18CUB_300001_SM_10006detail10radix_sort29DeviceRadixSortOnesweepKernelINS1_5radix10policy_hubIiiyE10Policy1000ELNS0_9SortOrderE0EiiyiiNS1_21identity_decomposer_tEEEvPT5_SB_PT3_PKSC_PT1_PKSG_PT2_PKSK_T4_iiT6_E1s+26112], %r444;
$L__BB14_2:
	ld.param.u32 	%r2078, [_ZN3cub18CUB_300001_SM_10006detail10radix_sort29DeviceRadixSortOnesweepKernelINS1_5radix10policy_hubIiiyE10Policy1000ELNS0_9SortOrderE0EiiyiiNS1_21identity_decomposer_tEEEvPT5_SB_PT3_PKSC_PT1_PKSG_PT2_PKSK_T4_iiT6__param_8];
	bar.sync 	0;
	ld.shared.u32 	%r3, [_ZZN3cub18CUB_300001_SM_10006detail10radix_sort29DeviceRadixSortOnesweepKernelINS1_5radix10policy_hubIiiyE10Policy1000ELNS0_9SortOrderE0EiiyiiNS1_21identity_decomposer_tEEEvPT5_SB_PT3_PKSC_PT1_PKSG_PT2_PKSK_T4_iiT6_E1s+26112];
	mul.lo.s32 	%r445, %r3, 6528;
	add.s32 	%r4, %r445, 6528;
	setp.gt.s32 	%p2, %r4, %r2078;
	cvt.s64.s32 	%rd4, %r445;
	@%p2 bra 	$L__BB14_4;
	and.b32  	%r446, %r1, 31;
	and.b32  	%r447, %r1, 992;
	mul.lo.s32 	%r448, %r447, 17;
	or.b32  	%r449, %r448, %r446;
	cvt.u64.u32 	%rd52, %r449;
	add.s64 	%rd53, %rd52, %rd4;
	shl.b64 	%rd54, %rd53, 2;
	add.s64 	%rd55, %rd3, %rd54;
	ld.global.u32 	%r2165, [%rd55];
	ld.global.u32 	%r2164, [%rd55+128];
	ld.global.u32 	%r2163, [%rd55+256];
	ld.global.u32 	%r2162, [%rd55+384];
	ld.global.u32 	%r2161, [%rd55+512];
	ld.global.u32 	%r2160, [%rd55+640];
	ld.global.u32 	%r2159, [%rd55+768];
	ld.global.u32 	%r2158, [%rd55+896];
	ld.global.u32 	%r2157, [%rd55+1024];
	ld.global.u32 	%r2156, [%rd55+1152];
	ld.global.u32 	%r2155, [%rd55+1280];
	ld.global.u32 	%r2154, [%rd55+1408];
	ld.global.u32 	%r2153, [%rd55+1536];
	ld.global.u32 	%r2152, [%rd55+1664];
	ld.global.u32 	%r2151, [%rd55+1792];
	ld.global.u32 	%r2150, [%rd55+1920];
	ld.global.u32 	%r2149, [%rd55+2048];
	bra.uni 	$L__BB14_38;
$L__BB14_4:
	ld.param.u32 	%r2079, [_ZN3cub18CUB_300001_SM_10006detail10radix_sort29DeviceRadixSortOnesweepKernelINS1_5radix10policy_hubIiiyE10Policy1000ELNS0_9SortOrderE0EiiyiiNS1_21identity_decomposer_tEEEvPT5_SB_PT3_PKSC_PT1_PKSG_PT2_PKSK_T4_iiT6__param_8];
	cvt.u32.u64 	%r451, %rd4;
	sub.s32 	%r22, %r2079, %r451;
	and.b32  	%r452, %r1, 31;
	and.b32  	%r453, %r1, 992;
	mul.lo.s32 	%r454, %r453, 17;
	or.b32  	%r23, %r454, %r452;
	setp.ge.s32 	%p3, %r23, %r22;
	cvt.u64.u32 	%rd56, %r23;
	add.s64 	%rd57, %rd56, %rd4;
	shl.b64 	%rd58, %rd57, 2;
	add.s64 	%rd5, %rd3, %rd58;
	mov.b32 	%r2165, 2147483647;
	@%p3 bra 	$L__BB14_6;
	ld.global.u32 	%r2165, [%rd5];
$L__BB14_6:
	add.s32 	%r456, %r23, 32;
	setp.ge.s32 	%p4, %r456, %r22;
	mov.b32 	%r2164, 2147483647;
	@%p4 bra 	$L__BB14_8;
	ld.global.u32 	%r2164, [%rd5+128];
$L__BB14_8:
	add.s32 	%r458, %r23, 64;
	setp.ge.s32 	%p5, %r458, %r22;
	mov.b32 	%r2163, 2147483647;
	@%p5 bra 	$L__BB14_10;
	ld.global.u32 	%r2163, [%rd5+256];
$L__BB14_10:
	add.s32 	%r460, %r23, 96;
	setp.ge.s32 	%p6, %r460, %r22;
	mov.b32 	%r2162, 2147483647;
	@%p6 bra 	$L__BB14_12;
	ld.global.u32 	%r2162, [%rd5+384];
$L__BB14_12:
	add.s32 	%r462, %r23, 128;
	setp.ge.s32 	%p7, %r462, %r22;
	mov.b32 	%r2161, 2147483647;
	@%p7 bra 	$L__BB14_14;
	ld.global.u32 	%r2161, [%rd5+512];
$L__BB14_14:
	add.s32 	%r464, %r23, 160;
	setp.ge.s32 	%p8, %r464, %r22;
	mov.b32 	%r2160, 2147483647;
	@%p8 bra 	$L__BB14_16;
	ld.global.u32 	%r2160, [%rd5+640];
$L__BB14_16:
	add.s32 	%r466, %r23, 192;
	setp.ge.s32 	%p9, %r466, %r22;
	mov.b32 	%r2159, 2147483647;
	@%p9 bra 	$L__BB14_18;
	ld.global.u32 	%r2159, [%rd5+768];
$L__BB14_18:
	add.s32 	%r468, %r23, 224;
	setp.ge.s32 	%p10, %r468, %r22;
	mov.b32 	%r2158, 2147483647;
	@%p10 bra 	$L__BB14_20;
	ld.global.u32 	%r2158, [%rd5+896];
$L__BB14_20:
	add.s32 	%r470, %r23, 256;
	setp.ge.s32 	%p11, %r470, %r22;
	mov.b32 	%r2157, 2147483647;
	@%p11 bra 	$L__BB14_22;
	ld.global.u32 	%r2157, [%rd5+1024];
$L__BB14_22:
	add.s32 	%r472, %r23, 288;
	setp.ge.s32 	%p12, %r472, %r22;
	mov.b32 	%r2156, 2147483647;
	@%p12 bra 	$L__BB14_24;
	ld.global.u32 	%r2156, [%rd5+1152];
$L__BB14_24:
	add.s32 	%r474, %r23, 320;
	setp.ge.s32 	%p13, %r474, %r22;
	mov.b32 	%r2155, 2147483647;
	@%p13 bra 	$L__BB14_26;
	ld.global.u32 	%r2155, [%rd5+1280];
$L__BB14_26:
	add.s32 	%r476, %r23, 352;
	setp.ge.s32 	%p14, %r476, %r22;
	mov.b32 	%r2154, 2147483647;
	@%p14 bra 	$L__BB14_28;
	ld.global.u32 	%r2154, [%rd5+1408];
$L__BB14_28:
	add.s32 	%r478, %r23, 384;
	setp.ge.s32 	%p15, %r478, %r22;
	mov.b32 	%r2153, 2147483647;
	@%p15 bra 	$L__BB14_30;
	ld.global.u32 	%r2153, [%rd5+1536];
$L__BB14_30:
	add.s32 	%r480, %r23, 416;
	setp.ge.s32 	%p16, %r480, %r22;
	mov.b32 	%r2152, 2147483647;
	@%p16 bra 	$L__BB14_32;
	ld.global.u32 	%r2152, [%rd5+1664];
$L__BB14_32:
	add.s32 	%r482, %r23, 448;
	setp.ge.s32 	%p17, %r482, %r22;
	mov.b32 	%r2151, 2147483647;
	@%p17 bra 	$L__BB14_34;
	ld.global.u32 	%r2151, [%rd5+1792];
$L__BB14_34:
	add.s32 	%r484, %r23, 480;
	setp.ge.s32 	%p18, %r484, %r22;
	mov.b32 	%r2150, 2147483647;
	@%p18 bra 	$L__BB14_36;
	ld.global.u32 	%r2150, [%rd5+1920];
$L__BB14_36:
	add.s32 	%r486, %r23, 512;
	setp.ge.s32 	%p19, %r486, %r22;
	mov.b32 	%r2149, 2147483647;
	@%p19 bra 	$L__BB14_38;
	ld.global.u32 	%r2149, [%rd5+2048];
$L__BB14_38:
	ld.param.u32 	%r2131, [_ZN3cub18CUB_300001_SM_10006detail10radix_sort29DeviceRadixSortOnesweepKernelINS1_5radix10policy_hubIiiyE10Policy1000ELNS0_9SortOrderE0EiiyiiNS1_21identity_decomposer_tEEEvPT5_SB_PT3_PKSC_PT1_PKSG_PT2_PKSK_T4_iiT6__param_10];
	mov.b32 	%r487, -1;
	shl.b32 	%r488, %r487, %r2131;
	not.b32 	%r74, %r488;
	shr.u32 	%r75, %r1, 5;
	shl.b32 	%r489, %r75, 10;
	mov.u32 	%r490, _ZZN3cub18CUB_300001_SM_10006detail10radix_sort29DeviceRadixSortOnesweepKernelINS1_5radix10policy_hubIiiyE10Policy1000ELNS0_9SortOrderE0EiiyiiNS1_21identity_decomposer_tEEEvPT5_SB_PT3_PKSC_PT1_PKSG_PT2_PKSK_T4_iiT6_E1s;
	add.s32 	%r76, %r490, %r489;
	setp.gt.s32 	%p20, %r443, 255;
	@%p20 bra 	$L__BB14_51;
	max.s32 	%r491, %r443, 224;
	sub.s32 	%r492, %r491, %r443;
	add.s32 	%r493, %r492, 31;
	shr.u32 	%r494, %r493, 5;
	add.s32 	%r77, %r494, 1;
	and.b32  	%r78, %r77, 15;
	setp.lt.u32 	%p21, %r493, 480;
	mov.u32 	%r2169, %r443;
	@%p21 bra 	$L__BB14_42;
	and.b32  	%r495, %r77, 268435440;
	neg.s32 	%r2167, %r495;
	shl.b32 	%r497, %r443, 2;
	add.s32 	%r498, %r489, %r497;
	add.s32 	%r500, %r498, %r490;
	add.s32 	%r2166, %r500, 1024;
	mov.u32 	%r2169, %r443;
$L__BB14_41:
	.pragma "nounroll";
	mov.b32 	%r501, 0;
	st.shared.u32 	[%r2166+-1024], %r501;
	st.shared.u32 	[%r2166+-896], %r501;
	st.shared.u32 	[%r2166+-768], %r501;
	st.shared.u32 	[%r2166+-640], %r501;
	st.shared.u32 	[%r2166+-512], %r501;
	st.shared.u32 	[%r2166+-384], %r501;
	st.shared.u32 	[%r2166+-256], %r501;
	st.shared.u32 	[%r2166+-128], %r501;
	st.shared.u32 	[%r2166], %r501;
	st.shared.u32 	[%r2166+128], %r501;
	st.shared.u32 	[%r2166+256], %r501;
	st.shared.u32 	[%r2166+384], %r501;
	st.shared.u32 	[%r2166+512], %r501;
	st.shared.u32 	[%r2166+640], %r501;
	st.shared.u32 	[%r2166+768], %r501;
	st.shared.u32 	[%r2166+896], %r501;
	add.s32 	%r2169, %r2169, 512;
	add.s32 	%r2167, %r2167, 16;
	add.s32 	%r2166, %r2166, 2048;
	setp.ne.s32 	%p22, %r2167, 0;
	@%p22 bra 	$L__BB14_41;
$L__BB14_42:
	setp.eq.s32 	%p23, %r78, 0;
	@%p23 bra 	$L__BB14_51;
	and.b32  	%r88, %r77, 7;
	setp.lt.u32 	%p24, %r78, 8;
	@%p24 bra 	$L__BB14_45;
	shl.b32 	%r502, %r2169, 2;
	add.s32 	%r503, %r76, %r502;
	mov.b32 	%r504, 0;
	st.shared.u32 	[%r503], %r504;
	st.shared.u32 	[%r503+128], %r504;
	st.shared.u32 	[%r503+256], %r504;
	st.shared.u32 	[%r503+384], %r504;
	st.shared.u32 	[%r503+512], %r504;
	st.shared.u32 	[%r503+640], %r504;
	st.shared.u32 	[%r503+768], %r504;
	st.shared.u32 	[%r503+896], %r504;
	add.s32 	%r2169, %r2169, 256;
$L__BB14_45:
	setp.eq.s32 	%p25, %r88, 0;
	@%p25 bra 	$L__BB14_51;
	and.b32  	%r91, %r77, 3;
	setp.lt.u32 	%p26, %r88, 4;
	@%p26 bra 	$L__BB14_48;
	shl.b32 	%r505, %r2169, 2;
	add.s32 	%r506, %r76, %r505;
	mov.b32 	%r507, 0;
	st.shared.u32 	[%r506], %r507;
	st.shared.u32 	[%r506+128], %r507;
	st.shared.u32 	[%r506+256], %r507;
	st.shared.u32 	[%r506+384], %r507;
	add.s32 	%r2169, %r2169, 128;
$L__BB14_48:
	setp.eq.s32 	%p27, %r91, 0;
	@%p27 bra 	$L__BB14_51;
	shl.b32 	%r509, %r2169, 2;
	add.s32 	%r510, %r489, %r509;
	add.s32 	%r2173, %r490, %r510;
	neg.s32 	%r2172, %r91;
$L__BB14_50:
	.pragma "nounroll";
	mov.b32 	%r512, 0;
	st.shared.u32 	[%r2173], %r512;
	add.s32 	%r2173, %r2173, 128;
	add.s32 	%r2172, %r2172, 1;
	setp.ne.s32 	%p28, %r2172, 0;
	@%p28 bra 	$L__BB14_50;
$L__BB14_51:
	ld.param.u32 	%r2094, [_ZN3cub18CUB_300001_SM_10006detail10radix_sort29DeviceRadixSortOnesweepKernelINS1_5radix10policy_hubIiiyE10Policy1000ELNS0_9SortOrderE0EiiyiiNS1_21identity_decomposer_tEEEvPT5_SB_PT3_PKSC_PT1_PKSG_PT2_PKSK_T4_iiT6__param_9];
	bar.warp.sync 	-1;
	xor.b32  	%r514, %r2165, -2147483648;
	shr.u32 	%r515, %r514, %r2094;
	and.b32  	%r100, %r515, %r74;
	shl.b32 	%r516, %r100, 2;
	add.s32 	%r517, %r76, %r516;
	atom.shared.add.u32 	%r518, [%r517], 1;
	xor.b32  	%r2227, %r2164, -2147483648;
	shr.u32 	%r520, %r2227, %r2094;
	and.b32  	%r521, %r520, %r74;
	shl.b32 	%r522, %r521, 2;
	add.s32 	%r523, %r76, %r522;
	atom.shared.add.u32 	%r524, [%r523], 1;
	xor.b32  	%r2226, %r2163, -2147483648;
	shr.u32 	%r526, %r2226, %r2094;
	and.b32  	%r527, %r526, %r74;
	shl.b32 	%r528, %r527, 2;
	add.s32 	%r529, %r76, %r528;
	atom.shared.add.u32 	%r530, [%r529], 1;
	xor.b32  	%r2225, %r2162, -2147483648;
	shr.u32 	%r532, %r2225, %r2094;
	and.b32  	%r533, %r532, %r74;
	shl.b32 	%r534, %r533, 2;
	add.s32 	%r535, %r76, %r534;
	atom.shared.add.u32 	%r536, [%r535], 1;
	xor.b32  	%r537, %r2161, -2147483648;
	shr.u32 	%r538, %r537, %r2094;
	and.b32  	%r539, %r538, %r74;
	shl.b32 	%r540, %r539, 2;
	add.s32 	%r541, %r76, %r540;
	atom.shared.add.u32 	%r542, [%r541], 1;
	xor.b32  	%r543, %r2160, -2147483648;
	shr.u32 	%r544, %r543, %r2094;
	and.b32  	%r545, %r544, %r74;
	shl.b32 	%r546, %r545, 2;
	add.s32 	%r547, %r76, %r546;
	atom.shared.add.u32 	%r548, [%r547], 1;
	xor.b32  	%r549, %r2159, -2147483648;
	shr.u32 	%r550, %r549, %r2094;
	and.b32  	%r551, %r550, %r74;
	shl.b32 	%r552, %r551, 2;
	add.s32 	%r553, %r76, %r552;
	atom.shared.add.u32 	%r554, [%r553], 1;
	xor.b32  	%r555, %r2158, -2147483648;
	shr.u32 	%r556, %r555, %r2094;
	and.b32  	%r557, %r556, %r74;
	shl.b32 	%r558, %r557, 2;
	add.s32 	%r559, %r76, %r558;
	atom.shared.add.u32 	%r560, [%r559], 1;
	xor.b32  	%r561, %r2157, -2147483648;
	shr.u32 	%r562, %r561, %r2094;
	and.b32  	%r563, %r562, %r74;
	shl.b32 	%r564, %r563, 2;
	add.s32 	%r565, %r76, %r564;
	atom.shared.add.u32 	%r566, [%r565], 1;
	xor.b32  	%r567, %r2156, -2147483648;
	shr.u32 	%r568, %r567, %r2094;
	and.b32  	%r569, %r568, %r74;
	shl.b32 	%r570, %r569, 2;
	add.s32 	%r571, %r76, %r570;
	atom.shared.add.u32 	%r572, [%r571], 1;
	xor.b32  	%r573, %r2155, -2147483648;
	shr.u32 	%r574, %r573, %r2094;
	and.b32  	%r575, %r574, %r74;
	shl.b32 	%r576, %r575, 2;
	add.s32 	%r577, %r76, %r576;
	atom.shared.add.u32 	%r578, [%r577], 1;
	xor.b32  	%r579, %r2154, -2147483648;
	shr.u32 	%r580, %r579, %r2094;
	and.b32  	%r581, %r580, %r74;
	shl.b32 	%r582, %r581, 2;
	add.s32 	%r583, %r76, %r582;
	atom.shared.add.u32 	%r584, [%r583], 1;
	xor.b32  	%r585, %r2153, -2147483648;
	shr.u32 	%r586, %r585, %r2094;
	and.b32  	%r587, %r586, %r74;
	shl.b32 	%r588, %r587, 2;
	add.s32 	%r589, %r76, %r588;
	atom.shared.add.u32 	%r590, [%r589], 1;
	xor.b32  	%r591, %r2152, -2147483648;
	shr.u32 	%r592, %r591, %r2094;
	and.b32  	%r593, %r592, %r74;
	shl.b32 	%r594, %r593, 2;
	add.s32 	%r595, %r76, %r594;
	atom.shared.add.u32 	%r596, [%r595], 1;
	xor.b32  	%r597, %r2151, -2147483648;
	shr.u32 	%r598, %r597, %r2094;
	and.b32  	%r599, %r598, %r74;
	shl.b32 	%r600, %r599, 2;
	add.s32 	%r601, %r76, %r600;
	atom.shared.add.u32 	%r602, [%r601], 1;
	xor.b32  	%r603, %r2150, -2147483648;
	shr.u32 	%r604, %r603, %r2094;
	and.b32  	%r605, %r604, %r74;
	shl.b32 	%r606, %r605, 2;
	add.s32 	%r607, %r76, %r606;
	atom.shared.add.u32 	%r608, [%r607], 1;
	xor.b32  	%r2212, %r2149, -2147483648;
	shr.u32 	%r610, %r2212, %r2094;
	and.b32  	%r611, %r610, %r74;
	shl.b32 	%r612, %r611, 2;
	add.s32 	%r613, %r76, %r612;
	atom.shared.add.u32 	%r614, [%r613], 1;
	bar.sync 	0;
	setp.gt.u32 	%p29, %r1, 255;
	shl.b32 	%r615, %r1, 2;
	add.s32 	%r101, %r490, %r615;
	mov.b32 	%r2174, 0;
	@%p29 bra 	$L__BB14_53;
	ld.shared.u32 	%r617, [%r101];
	mov.b32 	%r618, 0;
	st.shared.u32 	[%r101], %r618;
	ld.shared.u32 	%r619, [%r101+1024];
	st.shared.u32 	[%r101+1024], %r617;
	add.s32 	%r620, %r619, %r617;
	ld.shared.u32 	%r621, [%r101+2048];
	st.shared.u32 	[%r101+2048], %r620;
	add.s32 	%r622, %r621, %r620;
	ld.shared.u32 	%r623, [%r101+3072];
	st.shared.u32 	[%r101+3072], %r622;
	add.s32 	%r624, %r623, %r622;
	ld.shared.u32 	%r625, [%r101+4096];
	st.shared.u32 	[%r101+4096], %r624;
	add.s32 	%r626, %r625, %r624;
	ld.shared.u32 	%r627, [%r101+5120];
	st.shared.u32 	[%r101+5120], %r626;
	add.s32 	%r628, %r627, %r626;
	ld.shared.u32 	%r629, [%r101+6144];
	st.shared.u32 	[%r101+6144], %r628;
	add.s32 	%r630, %r629, %r628;
	ld.shared.u32 	%r631, [%r101+7168];
	st.shared.u32 	[%r101+7168], %r630;
	add.s32 	%r632, %r631, %r630;
	ld.shared.u32 	%r633, [%r101+8192];
	st.shared.u32 	[%r101+8192], %r632;
	add.s32 	%r634, %r633, %r632;
	ld.shared.u32 	%r635, [%r101+9216];
	st.shared.u32 	[%r101+9216], %r634;
	add.s32 	%r636, %r635, %r634;
	ld.shared.u32 	%r637, [%r101+10240];
	st.shared.u32 	[%r101+10240], %r636;
	add.s32 	%r638, %r637, %r636;
	ld.shared.u32 	%r639, [%r101+11264];
	st.shared.u32 	[%r101+11264], %r638;
	add.s32 	%r2174, %r639, %r638;
$L__BB14_53:
	setp.gt.u32 	%p30, %r1, 255;
	shl.b32 	%r640, %r3, 8;
	add.s32 	%r641, %r640, %r1;
	mul.wide.s32 	%rd59, %r641, 4;
	add.s64 	%rd6, %rd2, %rd59;
	@%p30 bra 	$L__BB14_55;
	or.b32  	%r642, %r2174, 1073741824;
	st.volatile.global.u32 	[%rd6], %r642;
$L__BB14_55:
	ld.param.u64 	%rd442, [_ZN3cub18CUB_300001_SM_10006detail10radix_sort29DeviceRadixSortOnesweepKernelINS1_5radix10policy_hubIiiyE10Policy1000ELNS0_9SortOrderE0EiiyiiNS1_21identity_decomposer_tEEEvPT5_SB_PT3_PKSC_PT1_PKSG_PT2_PKSK_T4_iiT6__param_7];
	xor.b32  	%r2223, %r2160, -2147483648;
	xor.b32  	%r2224, %r2161, -2147483648;
	xor.b32  	%r2222, %r2159, -2147483648;
	xor.b32  	%r2221, %r2158, -2147483648;
	xor.b32  	%r2228, %r2165, -2147483648;
	xor.b32  	%r2218, %r2155, -2147483648;
	xor.b32  	%r2220, %r2157, -2147483648;
	xor.b32  	%r2217, %r2154, -2147483648;
	xor.b32  	%r2219, %r2156, -2147483648;
	xor.b32  	%r2215, %r2152, -2147483648;
	xor.b32  	%r2216, %r2153, -2147483648;
	xor.b32  	%r2213, %r2150, -2147483648;
	xor.b32  	%r2214, %r2151, -2147483648;
	setp.lt.u32 	%p31, %r1, 256;
	setp.eq.s32 	%p32, %r2174, 6528;
	and.pred  	%p33, %p31, %p32;
	selp.u32 	%r643, 1, 0, %p33;
	{ 
	.reg .pred 	%p1; 
	.reg .pred 	%p2; 
	setp.ne.u32 	%p1, %r643, 0; 
	bar.red.or.pred 	%p2, 0, %p1; 
	selp.u32 	%r644, 1, 0, %p2; 
	}
	setp.eq.s32 	%p34, %r644, 0;
	and.b32  	%r645, %r1, 992;
	and.b32  	%r646, %r1, 31;
	mul.lo.s32 	%r647, %r645, 17;
	or.b32  	%r648, %r647, %r646;
	cvt.u64.u32 	%rd7, %r648;
	mul.lo.s32 	%r649, %r3, 6528;
	cvt.s64.s32 	%rd60, %r649;
	add.s64 	%rd61, %rd7, %rd60;
	cvta.to.global.u64 	%rd62, %rd442;
	shl.b64 	%rd63, %rd61, 2;
	add.s64 	%rd8, %rd62, %rd63;
	cvt.u64.u32 	%rd9, %r1;
	@%p34 bra 	$L__BB14_175;
	setp.gt.u32 	%p35, %r1, 255;
	shl.b32 	%r650, %r1, 3;
	mov.u32 	%r651, _ZZN3cub18CUB_300001_SM_10006detail10radix_sort29DeviceRadixSortOnesweepKernelINS1_5radix10policy_hubIiiyE10Policy1000ELNS0_9SortOrderE0EiiyiiNS1_21identity_decomposer_tEEEvPT5_SB_PT3_PKSC_PT1_PKSG_PT2_PKSK_T4_iiT6_E1s;
	add.s32 	%r652, %r651, %r650;
	add.s32 	%r121, %r652, 26112;
	@%p35 bra 	$L__BB14_64;
	ld.param.u64 	%rd436, [_ZN3cub18CUB_300001_SM_10006detail10radix_sort29DeviceRadixSortOnesweepKernelINS1_5radix10policy_hubIiiyE10Policy1000ELNS0_9SortOrderE0EiiyiiNS1_21identity_decomposer_tEEEvPT5_SB_PT3_PKSC_PT1_PKSG_PT2_PKSK_T4_iiT6__param_3];
	cvta.to.global.u64 	%rd64, %rd436;
	shl.b64 	%rd65, %rd9, 3;
	add.s64 	%rd66, %rd64, %rd65;
	ld.global.u64 	%rd67, [%rd66];
	setp.gt.u32 	%p36, %r1, %r100;
	selp.b64 	%rd68, 6528, 0, %p36;
	sub.s64 	%rd455, %rd67, %rd68;
	st.shared.u64 	[%r121], %rd455;
	setp.lt.s32 	%p37, %r3, 1;
	mov.u32 	%r2178, %r2174;
	@%p37 bra 	$L__BB14_63;
	mov.b32 	%r2176, -1;
	mov.u32 	%r2175, %r3;
	mov.u32 	%r2178, %r2174;
$L__BB14_59:
	ld.param.u64 	%rd429, [_ZN3cub18CUB_300001_SM_10006detail10radix_sort29DeviceRadixSortOnesweepKernelINS1_5radix10policy_hubIiiyE10Policy1000ELNS0_9SortOrderE0EiiyiiNS1_21identity_decomposer_tEEEvPT5_SB_PT3_PKSC_PT1_PKSG_PT2_PKSK_T4_iiT6__param_0];
	add.s32 	%r125, %r2175, -1;
	shl.b32 	%r654, %r125, 8;
	add.s32 	%r655, %r654, %r1;
	cvta.to.global.u64 	%rd69, %rd429;
	mul.wide.s32 	%rd70, %r655, 4;
	add.s64 	%rd11, %rd69, %rd70;
$L__BB14_60:
	membar.cta;
	ld.volatile.global.u32 	%r126, [%rd11];
	setp.eq.s32 	%p38, %r126, 0;
	@%p38 bra 	$L__BB14_60;
	and.b32  	%r656, %r126, 1073741823;
	add.s32 	%r2178, %r656, %r2178;
	setp.gt.s32 	%p39, %r126, -1;
	vote.sync.ballot.b32 	%r2176, %p39, %r2176;
	setp.gt.u32 	%p41, %r2175, 1;
	and.pred  	%p42, %p39, %p41;
	mov.u32 	%r2175, %r125;
	@%p42 bra 	$L__BB14_59;
	ld.shared.u64 	%rd455, [%r121];
$L__BB14_63:
	or.b32  	%r657, %r2178, -2147483648;
	st.volatile.global.u32 	[%rd6], %r657;
	sub.s32 	%r658, %r2178, %r2174;
	cvt.s64.s32 	%rd71, %r658;
	add.s64 	%rd72, %rd455, %rd71;
	st.shared.u64 	[%r121], %rd72;
$L__BB14_64:
	ld.param.u32 	%r2080, [_ZN3cub18CUB_300001_SM_10006detail10radix_sort29DeviceRadixSortOnesweepKernelINS1_5radix10policy_hubIiiyE10Policy1000ELNS0_9SortOrderE0EiiyiiNS1_21identity_decomposer_tEEEvPT5_SB_PT3_PKSC_PT1_PKSG_PT2_PKSK_T4_iiT6__param_8];
	ld.param.u64 	%rd432, [_ZN3cub18CUB_300001_SM_10006detail10radix_sort29DeviceRadixSortOnesweepKernelINS1_5radix10policy_hubIiiyE10Policy1000ELNS0_9SortOrderE0EiiyiiNS1_21identity_decomposer_tEEEvPT5_SB_PT3_PKSC_PT1_PKSG_PT2_PKSK_T4_iiT6__param_2];
	setp.gt.u32 	%p43, %r1, 255;
	setp.lt.s32 	%p44, %r4, %r2080;
	setp.eq.s64 	%p45, %rd432, 0;
	or.pred  	%p46, %p45, %p44;
	or.pred  	%p47, %p43, %p46;
	@%p47 bra 	$L__BB14_66;
	ld.param.u64 	%rd433, [_ZN3cub18CUB_300001_SM_10006detail10radix_sort29DeviceRadixSortOnesweepKernelINS1_5radix10policy_hubIiiyE10Policy1000ELNS0_9SortOrderE0EiiyiiNS1_21identity_decomposer_tEEEvPT5_SB_PT3_PKSC_PT1_PKSG_PT2_PKSK_T4_iiT6__param_2];
	ld.shared.u64 	%rd73, [%r121];
	setp.gt.u32 	%p48, %r1, %r100;
	selp.b64 	%rd74, 6528, 0, %p48;
	cvt.s64.s32 	%rd75, %r2174;
	add.s64 	%rd76, %rd74, %rd75;
	add.s64 	%rd77, %rd76, %rd73;
	cvta.to.global.u64 	%rd78, %rd433;
	shl.b64 	%rd79, %rd9, 3;
	add.s64 	%rd80, %rd78, %rd79;
	st.global.u64 	[%rd80], %rd77;
$L__BB14_66:
	ld.param.u32 	%r2081, [_ZN3cub18CUB_300001_SM_10006detail10radix_sort29DeviceRadixSortOnesweepKernelINS1_5radix10policy_hubIiiyE10Policy1000ELNS0_9SortOrderE0EiiyiiNS1_21identity_decomposer_tEEEvPT5_SB_PT3_PKSC_PT1_PKSG_PT2_PKSK_T4_iiT6__param_8];
	setp.gt.s32 	%p49, %r4, %r2081;
	bar.sync 	0;
	shl.b32 	%r659, %r100, 3;
	add.s32 	%r661, %r651, %r659;
	ld.shared.u64 	%rd14, [%r661+26112];
	@%p49 bra 	$L__BB14_68;
	add.s64 	%rd81, %rd14, %rd7;
	shl.b64 	%rd82, %rd81, 2;
	add.s64 	%rd83, %rd1, %rd82;
	st.global.u32 	[%rd83], %r2165;
	st.global.u32 	[%rd83+128], %r2164;
	st.global.u32 	[%rd83+256], %r2163;
	st.global.u32 	[%rd83+384], %r2162;
	st.global.u32 	[%rd83+512], %r2161;
	st.global.u32 	[%rd83+640], %r2160;
	st.global.u32 	[%rd83+768], %r2159;
	st.global.u32 	[%rd83+896], %r2158;
	st.global.u32 	[%rd83+1024], %r2157;
	st.global.u32 	[%rd83+1152], %r2156;
	st.global.u32 	[%rd83+1280], %r2155;
	st.global.u32 	[%rd83+1408], %r2154;
	st.global.u32 	[%rd83+1536], %r2153;
	st.global.u32 	[%rd83+1664], %r2152;
	st.global.u32 	[%rd83+1792], %r2151;
	st.global.u32 	[%rd83+1920], %r2150;
	st.global.u32 	[%rd83+2048], %r2149;
	bra.uni 	$L__BB14_102;
$L__BB14_68:
	ld.param.u32 	%r2082, [_ZN3cub18CUB_300001_SM_10006detail10radix_sort29DeviceRadixSortOnesweepKernelINS1_5radix10policy_hubIiiyE10Policy1000ELNS0_9SortOrderE0EiiyiiNS1_21identity_decomposer_tEEEvPT5_SB_PT3_PKSC_PT1_PKSG_PT2_PKSK_T4_iiT6__param_8];
	cvt.u32.u64 	%r662, %rd7;
	mad.lo.s32 	%r130, %r3, -6528, %r2082;
	setp.ge.s32 	%p50, %r662, %r130;
	add.s64 	%rd84, %rd14, %rd7;
	shl.b64 	%rd85, %rd84, 2;
	add.s64 	%rd15, %rd1, %rd85;
	@%p50 bra 	$L__BB14_70;
	st.global.u32 	[%rd15], %r2165;
$L__BB14_70:
	add.s32 	%r664, %r662, 32;
	setp.ge.s32 	%p51, %r664, %r130;
	@%p51 bra 	$L__BB14_72;
	st.global.u32 	[%rd15+128], %r2164;
$L__BB14_72:
	add.s32 	%r666, %r662, 64;
	setp.ge.s32 	%p52, %r666, %r130;
	@%p52 bra 	$L__BB14_74;
	st.global.u32 	[%rd15+256], %r2163;
$L__BB14_74:
	add.s32 	%r668, %r662, 96;
	setp.ge.s32 	%p53, %r668, %r130;
	@%p53 bra 	$L__BB14_76;
	st.global.u32 	[%rd15+384], %r2162;
$L__BB14_76:
	add.s32 	%r670, %r662, 128;
	setp.ge.s32 	%p54, %r670, %r130;
	@%p54 bra 	$L__BB14_78;
	st.global.u32 	[%rd15+512], %r2161;
$L__BB14_78:
	add.s32 	%r672, %r662, 160;
	setp.ge.s32 	%p55, %r672, %r130;
	@%p55 bra 	$L__BB14_80;
	st.global.u32 	[%rd15+640], %r2160;
$L__BB14_80:
	add.s32 	%r674, %r662, 192;
	setp.ge.s32 	%p56, %r674, %r130;
	@%p56 bra 	$L__BB14_82;
	st.global.u32 	[%rd15+768], %r2159;
$L__BB14_82:
	add.s32 	%r676, %r662, 224;
	setp.ge.s32 	%p57, %r676, %r130;
	@%p57 bra 	$L__BB14_84;
	st.global.u32 	[%rd15+896], %r2158;
$L__BB14_84:
	add.s32 	%r678, %r662, 256;
	setp.ge.s32 	%p58, %r678, %r130;
	@%p58 bra 	$L__BB14_86;
	st.global.u32 	[%rd15+1024], %r2157;
$L__BB14_86:
	add.s32 	%r680, %r662, 288;
	setp.ge.s32 	%p59, %r680, %r130;
	@%p59 bra 	$L__BB14_88;
	st.global.u32 	[%rd15+1152], %r2156;
$L__BB14_88:
	add.s32 	%r682, %r662, 320;
	setp.ge.s32 	%p60, %r682, %r130;
	@%p60 bra 	$L__BB14_90;
	st.global.u32 	[%rd15+1280], %r2155;
$L__BB14_90:
	add.s32 	%r684, %r662, 352;
	setp.ge.s32 	%p61, %r684, %r130;
	@%p61 bra 	$L__BB14_92;
	st.global.u32 	[%rd15+1408], %r2154;
$L__BB14_92:
	add.s32 	%r686, %r662, 384;
	setp.ge.s32 	%p62, %r686, %r130;
	@%p62 bra 	$L__BB14_94;
	st.global.u32 	[%rd15+1536], %r2153;
$L__BB14_94:
	add.s32 	%r688, %r662, 416;
	setp.ge.s32 	%p63, %r688, %r130;
	@%p63 bra 	$L__BB14_96;
	st.global.u32 	[%rd15+1664], %r2152;
$L__BB14_96:
	add.s32 	%r690, %r662, 448;
	setp.ge.s32 	%p64, %r690, %r130;
	@%p64 bra 	$L__BB14_98;
	st.global.u32 	[%rd15+1792], %r2151;
$L__BB14_98:
	add.s32 	%r692, %r662, 480;
	setp.ge.s32 	%p65, %r692, %r130;
	@%p65 bra 	$L__BB14_100;
	st.global.u32 	[%rd15+1920], %r2150;
$L__BB14_100:
	add.s32 	%r694, %r662, 512;
	setp.ge.s32 	%p66, %r694, %r130;
	@%p66 bra 	$L__BB14_102;
	st.global.u32 	[%rd15+2048], %r2149;
$L__BB14_102:
	ld.param.u32 	%r2083, [_ZN3cub18CUB_300001_SM_10006detail10radix_sort29DeviceRadixSortOnesweepKernelINS1_5radix10policy_hubIiiyE10Policy1000ELNS0_9SortOrderE0EiiyiiNS1_21identity_decomposer_tEEEvPT5_SB_PT3_PKSC_PT1_PKSG_PT2_PKSK_T4_iiT6__param_8];
	setp.gt.s32 	%p67, %r4, %r2083;
	@%p67 bra 	$L__BB14_104;
	ld.global.u32 	%r2211, [%rd8];
	ld.global.u32 	%r2210, [%rd8+128];
	ld.global.u32 	%r2209, [%rd8+256];
	ld.global.u32 	%r2208, [%rd8+384];
	ld.global.u32 	%r2207, [%rd8+512];
	ld.global.u32 	%r2206, [%rd8+640];
	ld.global.u32 	%r2205, [%rd8+768];
	ld.global.u32 	%r2204, [%rd8+896];
	ld.global.u32 	%r2203, [%rd8+1024];
	ld.global.u32 	%r2202, [%rd8+1152];
	ld.global.u32 	%r2201, [%rd8+1280];
	ld.global.u32 	%r2200, [%rd8+1408];
	ld.global.u32 	%r2199, [%rd8+1536];
	ld.global.u32 	%r2198, [%rd8+1664];
	ld.global.u32 	%r2197, [%rd8+1792];
	ld.global.u32 	%r2196, [%rd8+1920];
	ld.global.u32 	%r2195, [%rd8+2048];
	bra.uni 	$L__BB14_138;
$L__BB14_104:
	ld.param.u32 	%r2084, [_ZN3cub18CUB_300001_SM_10006detail10radix_sort29DeviceRadixSortOnesweepKernelINS1_5radix10policy_hubIiiyE10Policy1000ELNS0_9SortOrderE0EiiyiiNS1_21identity_decomposer_tEEEvPT5_SB_PT3_PKSC_PT1_PKSG_PT2_PKSK_T4_iiT6__param_8];
	cvt.u32.u64 	%r696, %rd7;
	sub.s32 	%r148, %r2084, %r649;
	setp.ge.s32 	%p68, %r696, %r148;
	@%p68 bra 	$L__BB14_106;
	ld.global.u32 	%r2211, [%rd8];
$L__BB14_106:
	add.s32 	%r700, %r696, 32;
	setp.ge.s32 	%p69, %r700, %r148;
	@%p69 bra 	$L__BB14_108;
	ld.global.u32 	%r2210, [%rd8+128];
$L__BB14_108:
	add.s32 	%r703, %r696, 64;
	setp.ge.s32 	%p70, %r703, %r148;
	@%p70 bra 	$L__BB14_110;
	ld.global.u32 	%r2209, [%rd8+256];
$L__BB14_110:
	add.s32 	%r706, %r696, 96;
	setp.ge.s32 	%p71, %r706, %r148;
	@%p71 bra 	$L__BB14_112;
	ld.global.u32 	%r2208, [%rd8+384];
$L__BB14_112:
	add.s32 	%r709, %r696, 128;
	setp.ge.s32 	%p72, %r709, %r148;
	@%p72 bra 	$L__BB14_114;
	ld.global.u32 	%r2207, [%rd8+512];
$L__BB14_114:
	add.s32 	%r712, %r696, 160;
	setp.ge.s32 	%p73, %r712, %r148;
	@%p73 bra 	$L__BB14_116;
	ld.global.u32 	%r2206, [%rd8+640];
$L__BB14_116:
	add.s32 	%r715, %r696, 192;
	setp.ge.s32 	%p74, %r715, %r148;
	@%p74 bra 	$L__BB14_118;
	ld.global.u32 	%r2205, [%rd8+768];
$L__BB14_118:
	add.s32 	%r718, %r696, 224;
	setp.ge.s32 	%p75, %r718, %r148;
	@%p75 bra 	$L__BB14_120;
	ld.global.u32 	%r2204, [%rd8+896];
$L__BB14_120:
	add.s32 	%r721, %r696, 256;
	setp.ge.s32 	%p76, %r721, %r148;
	@%p76 bra 	$L__BB14_122;
	ld.global.u32 	%r2203, [%rd8+1024];
$L__BB14_122:
	add.s32 	%r724, %r696, 288;
	setp.ge.s32 	%p77, %r724, %r148;
	@%p77 bra 	$L__BB14_124;
	ld.global.u32 	%r2202, [%rd8+1152];
$L__BB14_124:
	add.s32 	%r727, %r696, 320;
	setp.ge.s32 	%p78, %r727, %r148;
	@%p78 bra 	$L__BB14_126;
	ld.global.u32 	%r2201, [%rd8+1280];
$L__BB14_126:
	add.s32 	%r730, %r696, 352;
	setp.ge.s32 	%p79, %r730, %r148;
	@%p79 bra 	$L__BB14_128;
	ld.global.u32 	%r2200, [%rd8+1408];
$L__BB14_128:
	add.s32 	%r733, %r696, 384;
	setp.ge.s32 	%p80, %r733, %r148;
	@%p80 bra 	$L__BB14_130;
	ld.global.u32 	%r2199, [%rd8+1536];
$L__BB14_130:
	add.s32 	%r736, %r696, 416;
	setp.ge.s32 	%p81, %r736, %r148;
	@%p81 bra 	$L__BB14_132;
	ld.global.u32 	%r2198, [%rd8+1664];
$L__BB14_132:
	add.s32 	%r739, %r696, 448;
	setp.ge.s32 	%p82, %r739, %r148;
	@%p82 bra 	$L__BB14_134;
	ld.global.u32 	%r2197, [%rd8+1792];
$L__BB14_134:
	add.s32 	%r742, %r696, 480;
	setp.ge.s32 	%p83, %r742, %r148;
	@%p83 bra 	$L__BB14_136;
	ld.global.u32 	%r2196, [%rd8+1920];
$L__BB14_136:
	add.s32 	%r745, %r696, 512;
	setp.ge.s32 	%p84, %r745, %r148;
	@%p84 bra 	$L__BB14_138;
	ld.global.u32 	%r2195, [%rd8+2048];
$L__BB14_138:
	ld.param.u32 	%r2085, [_ZN3cub18CUB_300001_SM_10006detail10radix_sort29DeviceRadixSortOnesweepKernelINS1_5radix10policy_hubIiiyE10Policy1000ELNS0_9SortOrderE0EiiyiiNS1_21identity_decomposer_tEEEvPT5_SB_PT3_PKSC_PT1_PKSG_PT2_PKSK_T4_iiT6__param_8];
	mad.lo.s32 	%r746, %r3, 6528, 6528;
	setp.gt.s32 	%p85, %r746, %r2085;
	@%p85 bra 	$L__BB14_140;
	ld.param.u64 	%rd439, [_ZN3cub18CUB_300001_SM_10006detail10radix_sort29DeviceRadixSortOnesweepKernelINS1_5radix10policy_hubIiiyE10Policy1000ELNS0_9SortOrderE0EiiyiiNS1_21identity_decomposer_tEEEvPT5_SB_PT3_PKSC_PT1_PKSG_PT2_PKSK_T4_iiT6__param_6];
	add.s64 	%rd86, %rd14, %rd7;
	cvta.to.global.u64 	%rd87, %rd439;
	shl.b64 	%rd88, %rd86, 2;
	add.s64 	%rd89, %rd87, %rd88;
	st.global.u32 	[%rd89], %r2211;
	st.global.u32 	[%rd89+128], %r2210;
	st.global.u32 	[%rd89+256], %r2209;
	st.global.u32 	[%rd89+384], %r2208;
	st.global.u32 	[%rd89+512], %r2207;
	st.global.u32 	[%rd89+640], %r2206;
	st.global.u32 	[%rd89+768], %r2205;
	st.global.u32 	[%rd89+896], %r2204;
	st.global.u32 	[%rd89+1024], %r2203;
	st.global.u32 	[%rd89+1152], %r2202;
	st.global.u32 	[%rd89+1280], %r2201;
	st.global.u32 	[%rd89+1408], %r2200;
	st.global.u32 	[%rd89+1536], %r2199;
	st.global.u32 	[%rd89+1664], %r2198;
	st.global.u32 	[%rd89+1792], %r2197;
	st.global.u32 	[%rd89+1920], %r2196;
	st.global.u32 	[%rd89+2048], %r2195;
	bra.uni 	$L__BB14_174;
$L__BB14_140:
	ld.param.u32 	%r2086, [_ZN3cub18CUB_300001_SM_10006detail10radix_sort29DeviceRadixSortOnesweepKernelINS1_5radix10policy_hubIiiyE10Policy1000ELNS0_9SortOrderE0EiiyiiNS1_21identity_decomposer_tEEEvPT5_SB_PT3_PKSC_PT1_PKSG_PT2_PKSK_T4_iiT6__param_8];
	ld.param.u64 	%rd440, [_ZN3cub18CUB_300001_SM_10006detail10radix_sort29DeviceRadixSortOnesweepKernelINS1_5radix10policy_hubIiiyE10Policy1000ELNS0_9SortOrderE0EiiyiiNS1_21identity_decomposer_tEEEvPT5_SB_PT3_PKSC_PT1_PKSG_PT2_PKSK_T4_iiT6__param_6];
	cvt.u32.u64 	%r747, %rd7;
	mad.lo.s32 	%r199, %r3, -6528, %r2086;
	setp.ge.s32 	%p86, %r747, %r199;
	add.s64 	%rd90, %rd14, %rd7;
	cvta.to.global.u64 	%rd91, %rd440;
	shl.b64 	%rd92, %rd90, 2;
	add.s64 	%rd16, %rd91, %rd92;
	@%p86 bra 	$L__BB14_142;
	st.global.u32 	[%rd16], %r2211;
$L__BB14_142:
	add.s32 	%r749, %r747, 32;
	setp.ge.s32 	%p87, %r749, %r199;
	@%p87 bra 	$L__BB14_144;
	st.global.u32 	[%rd16+128], %r2210;
$L__BB14_144:
	add.s32 	%r751, %r747, 64;
	setp.ge.s32 	%p88, %r751, %r199;
	@%p88 bra 	$L__BB14_146;
	st.global.u32 	[%rd16+256], %r2209;
$L__BB14_146:
	add.s32 	%r753, %r747, 96;
	setp.ge.s32 	%p89, %r753, %r199;
	@%p89 bra 	$L__BB14_148;
	st.global.u32 	[%rd16+384], %r2208;
$L__BB14_148:
	add.s32 	%r755, %r747, 128;
	setp.ge.s32 	%p90, %r755, %r199;
	@%p90 bra 	$L__BB14_150;
	st.global.u32 	[%rd16+512], %r2207;
$L__BB14_150:
	add.s32 	%r757, %r747, 160;
	setp.ge.s32 	%p91, %r757, %r199;
	@%p91 bra 	$L__BB14_152;
	st.global.u32 	[%rd16+640], %r2206;
$L__BB14_152:
	add.s32 	%r759, %r747, 192;
	setp.ge.s32 	%p92, %r759, %r199;
	@%p92 bra 	$L__BB14_154;
	st.global.u32 	[%rd16+768], %r2205;
$L__BB14_154:
	add.s32 	%r761, %r747, 224;
	setp.ge.s32 	%p93, %r761, %r199;
	@%p93 bra 	$L__BB14_156;
	st.global.u32 	[%rd16+896], %r2204;
$L__BB14_156:
	add.s32 	%r763, %r747, 256;
	setp.ge.s32 	%p94, %r763, %r199;
	@%p94 bra 	$L__BB14_158;
	st.global.u32 	[%rd16+1024], %r2203;
$L__BB14_158:
	add.s32 	%r765, %r747, 288;
	setp.ge.s32 	%p95, %r765, %r199;
	@%p95 bra 	$L__BB14_160;
	st.global.u32 	[%rd16+1152], %r2202;
$L__BB14_160:
	add.s32 	%r767, %r747, 320;
	setp.ge.s32 	%p96, %r767, %r199;
	@%p96 bra 	$L__BB14_162;
	st.global.u32 	[%rd16+1280], %r2201;
$L__BB14_162:
	add.s32 	%r769, %r747, 352;
	setp.ge.s32 	%p97, %r769, %r199;
	@%p97 bra 	$L__BB14_164;
	st.global.u32 	[%rd16+1408], %r2200;
$L__BB14_164:
	add.s32 	%r771, %r747, 384;
	setp.ge.s32 	%p98, %r771, %r199;
	@%p98 bra 	$L__BB14_166;
	st.global.u32 	[%rd16+1536], %r2199;
$L__BB14_166:
	add.s32 	%r773, %r747, 416;
	setp.ge.s32 	%p99, %r773, %r199;
	@%p99 bra 	$L__BB14_168;
	st.global.u32 	[%rd16+1664], %r2198;
$L__BB14_168:
	add.s32 	%r775, %r747, 448;
	setp.ge.s32 	%p100, %r775, %r199;
	@%p100 bra 	$L__BB14_170;
	st.global.u32 	[%rd16+1792], %r2197;
$L__BB14_170:
	add.s32 	%r777, %r747, 480;
	setp.ge.s32 	%p101, %r777, %r199;
	@%p101 bra 	$L__BB14_172;
	st.global.u32 	[%rd16+1920], %r2196;
$L__BB14_172:
	add.s32 	%r779, %r747, 512;
	setp.ge.s32 	%p102, %r779, %r199;
	@%p102 bra 	$L__BB14_174;
	st.global.u32 	[%rd16+2048], %r2195;
$L__BB14_174:
	// begin inline asm
	exit;
	// end inline asm
	mov.u32 	%r2212, %r2149;
	mov.u32 	%r2213, %r2150;
	mov.u32 	%r2214, %r2151;
	mov.u32 	%r2215, %r2152;
	mov.u32 	%r2216, %r2153;
	mov.u32 	%r2217, %r2154;
	mov.u32 	%r2218, %r2155;
	mov.u32 	%r2219, %r2156;
	mov.u32 	%r2220, %r2157;
	mov.u32 	%r2221, %r2158;
	mov.u32 	%r2222, %r2159;
	mov.u32 	%r2223, %r2160;
	mov.u32 	%r2224, %r2161;
	mov.u32 	%r2225, %r2162;
	mov.u32 	%r2226, %r2163;
	mov.u32 	%r2227, %r2164;
	mov.u32 	%r2228, %r2165;
$L__BB14_175:
	mul.hi.u32 	%r780, %r1, 357913942;
	add.s32 	%r781, %r780, %r1;
	shl.b32 	%r782, %r781, 2;
	mov.u32 	%r783, _ZZN3cub18CUB_300001_SM_10006detail10radix_sort29DeviceRadixSortOnesweepKernelINS1_5radix10policy_hubIiiyE10Policy1000ELNS0_9SortOrderE0EiiyiiNS1_21identity_decomposer_tEEEvPT5_SB_PT3_PKSC_PT1_PKSG_PT2_PKSK_T4_iiT6_E1s;
	add.s32 	%r784, %r783, %r782;
	add.s32 	%r217, %r784, 13328;
	st.shared.u32 	[%r784+13328], %r2174;
	bar.sync 	0;
	setp.gt.u32 	%p103, %r1, 31;
	@%p103 bra 	$L__BB14_177;
	mad.lo.s32 	%r816, %r1, 52, %r783;
	ld.shared.u32 	%r817, [%r816+13328];
	ld.shared.u32 	%r818, [%r816+13332];
	ld.shared.u32 	%r819, [%r816+13336];
	ld.shared.u32 	%r820, [%r816+13340];
	ld.shared.u32 	%r821, [%r816+13344];
	ld.shared.u32 	%r822, [%r816+13348];
	ld.shared.u32 	%r823, [%r816+13352];
	ld.shared.u32 	%r824, [%r816+13356];
	ld.shared.u32 	%r825, [%r816+13360];
	ld.shared.u32 	%r826, [%r816+13364];
	ld.shared.u32 	%r827, [%r816+13368];
	ld.shared.u32 	%r828, [%r816+13372];
	add.s32 	%r829, %r818, %r817;
	add.s32 	%r830, %r829, %r819;
	add.s32 	%r831, %r830, %r820;
	add.s32 	%r832, %r831, %r821;
	add.s32 	%r833, %r832, %r822;
	add.s32 	%r834, %r833, %r823;
	add.s32 	%r835, %r834, %r824;
	add.s32 	%r836, %r835, %r825;
	add.s32 	%r837, %r836, %r826;
	add.s32 	%r838, %r837, %r827;
	add.s32 	%r789, %r838, %r828;
	mov.b32 	%r787, 1;
	mov.b32 	%r812, 0;
	mov.b32 	%r814, -1;
	// begin inline asm
	{  .reg .s32 r0;  .reg .pred p;  shfl.sync.up.b32 r0|p, %r789, %r787, %r812, %r814;  @p add.s32 r0, r0, %r789;  mov.s32 %r785, r0;}
	// end inline asm
	mov.b32 	%r793, 2;
	// begin inline asm
	{  .reg .s32 r0;  .reg .pred p;  shfl.sync.up.b32 r0|p, %r785, %r793, %r812, %r814;  @p add.s32 r0, r0, %r785;  mov.s32 %r791, r0;}
	// end inline asm
	mov.b32 	%r799, 4;
	// begin inline asm
	{  .reg .s32 r0;  .reg .pred p;  shfl.sync.up.b32 r0|p, %r791, %r799, %r812, %r814;  @p add.s32 r0, r0, %r791;  mov.s32 %r797, r0;}
	// end inline asm
	mov.b32 	%r805, 8;
	// begin inline asm
	{  .reg .s32 r0;  .reg .pred p;  shfl.sync.up.b32 r0|p, %r797, %r805, %r812, %r814;  @p add.s32 r0, r0, %r797;  mov.s32 %r803, r0;}
	// end inline asm
	mov.b32 	%r811, 16;
	// begin inline asm
	{  .reg .s32 r0;  .reg .pred p;  shfl.sync.up.b32 r0|p, %r803, %r811, %r812, %r814;  @p add.s32 r0, r0, %r803;  mov.s32 %r809, r0;}
	// end inline asm
	sub.s32 	%r839, %r809, %r789;
	add.s32 	%r840, %r817, %r839;
	add.s32 	%r841, %r818, %r840;
	add.s32 	%r842, %r819, %r841;
	add.s32 	%r843, %r820, %r842;
	add.s32 	%r844, %r821, %r843;
	add.s32 	%r845, %r822, %r844;
	add.s32 	%r846, %r823, %r845;
	add.s32 	%r847, %r824, %r846;
	add.s32 	%r848, %r825, %r847;
	add.s32 	%r849, %r826, %r848;
	add.s32 	%r850, %r827, %r849;
	st.shared.u32 	[%r816+13328], %r839;
	st.shared.u32 	[%r816+13332], %r840;
	st.shared.u32 	[%r816+13336], %r841;
	st.shared.u32 	[%r816+13340], %r842;
	st.shared.u32 	[%r816+13344], %r843;
	st.shared.u32 	[%r816+13348], %r844;
	st.shared.u32 	[%r816+13352], %r845;
	st.shared.u32 	[%r816+13356], %r846;
	st.shared.u32 	[%r816+13360], %r847;
	st.shared.u32 	[%r816+13364], %r848;
	st.shared.u32 	[%r816+13368], %r849;
	st.shared.u32 	[%r816+13372], %r850;
$L__BB14_177:
	setp.gt.u32 	%p104, %r1, 255;
	bar.sync 	0;
	ld.shared.u32 	%r218, [%r217];
	@%p104 bra 	$L__BB14_179;
	shl.b32 	%r851, %r1, 2;
	add.s32 	%r853, %r783, %r851;
	ld.shared.u32 	%r854, [%r853];
	add.s32 	%r855, %r854, %r218;
	st.shared.u32 	[%r853], %r855;
	ld.shared.u32 	%r856, [%r853+1024];
	add.s32 	%r857, %r856, %r218;
	st.shared.u32 	[%r853+1024], %r857;
	ld.shared.u32 	%r858, [%r853+2048];
	add.s32 	%r859, %r858, %r218;
	st.shared.u32 	[%r853+2048], %r859;
	ld.shared.u32 	%r860, [%r853+3072];
	add.s32 	%r861, %r860, %r218;
	st.shared.u32 	[%r853+3072], %r861;
	ld.shared.u32 	%r862, [%r853+4096];
	add.s32 	%r863, %r862, %r218;
	st.shared.u32 	[%r853+4096], %r863;
	ld.shared.u32 	%r864, [%r853+5120];
	add.s32 	%r865, %r864, %r218;
	st.shared.u32 	[%r853+5120], %r865;
	ld.shared.u32 	%r866, [%r853+6144];
	add.s32 	%r867, %r866, %r218;
	st.shared.u32 	[%r853+6144], %r867;
	ld.shared.u32 	%r868, [%r853+7168];
	add.s32 	%r869, %r868, %r218;
	st.shared.u32 	[%r853+7168], %r869;
	ld.shared.u32 	%r870, [%r853+8192];
	add.s32 	%r871, %r870, %r218;
	st.shared.u32 	[%r853+8192], %r871;
	ld.shared.u32 	%r872, [%r853+9216];
	add.s32 	%r873, %r872, %r218;
	st.shared.u32 	[%r853+9216], %r873;
	ld.shared.u32 	%r874, [%r853+10240];
	add.s32 	%r875, %r874, %r218;
	st.shared.u32 	[%r853+10240], %r875;
	ld.shared.u32 	%r876, [%r853+11264];
	add.s32 	%r877, %r876, %r218;
	st.shared.u32 	[%r853+11264], %r877;
$L__BB14_179:
	ld.param.u32 	%r2132, [_ZN3cub18CUB_300001_SM_10006detail10radix_sort29DeviceRadixSortOnesweepKernelINS1_5radix10policy_hubIiiyE10Policy1000ELNS0_9SortOrderE0EiiyiiNS1_21identity_decomposer_tEEEvPT5_SB_PT3_PKSC_PT1_PKSG_PT2_PKSK_T4_iiT6__param_10];
	ld.param.u32 	%r2095, [_ZN3cub18CUB_300001_SM_10006detail10radix_sort29DeviceRadixSortOnesweepKernelINS1_5radix10policy_hubIiiyE10Policy1000ELNS0_9SortOrderE0EiiyiiNS1_21identity_decomposer_tEEEvPT5_SB_PT3_PKSC_PT1_PKSG_PT2_PKSK_T4_iiT6__param_9];
	shl.b32 	%r904, %r1, 5;
	and.b32  	%r905, %r904, 31744;
	add.s32 	%r219, %r783, %r905;
	bar.sync 	0;
	// begin inline asm
	mov.u32 %r878, %lanemask_le;
	// end inline asm
	shr.u32 	%r907, %r2228, %r2095;
	mov.b32 	%r908, -1;
	shl.b32 	%r909, %r908, %r2132;
	not.b32 	%r221, %r909;
	and.b32  	%r901, %r907, %r221;
	mov.b32 	%r881, 1;
	// begin inline asm
	{
    .reg .pred p;
    and.b32 %r879, %r901, %r881;    setp.ne.u32 p, %r879, 0;
    vote.ballot.sync.b32 %r879, p, 0xffffffff;
    @!p not.b32 %r879, %r879;
}

	// end inline asm
	mov.b32 	%r884, 2;
	// begin inline asm
	{
    .reg .pred p;
    and.b32 %r882, %r901, %r884;    setp.ne.u32 p, %r882, 0;
    vote.ballot.sync.b32 %r882, p, 0xffffffff;
    @!p not.b32 %r882, %r882;
}

	// end inline asm
	and.b32  	%r910, %r882, %r879;
	mov.b32 	%r887, 4;
	// begin inline asm
	{
    .reg .pred p;
    and.b32 %r885, %r901, %r887;    setp.ne.u32 p, %r885, 0;
    vote.ballot.sync.b32 %r885, p, 0xffffffff;
    @!p not.b32 %r885, %r885;
}

	// end inline asm
	and.b32  	%r911, %r885, %r910;
	mov.b32 	%r890, 8;
	// begin inline asm
	{
    .reg .pred p;
    and.b32 %r888, %r901, %r890;    setp.ne.u32 p, %r888, 0;
    vote.ballot.sync.b32 %r888, p, 0xffffffff;
    @!p not.b32 %r888, %r888;
}

	// end inline asm
	and.b32  	%r912, %r888, %r911;
	mov.b32 	%r893, 16;
	// begin inline asm
	{
    .reg .pred p;
    and.b32 %r891, %r901, %r893;    setp.ne.u32 p, %r891, 0;
    vote.ballot.sync.b32 %r891, p, 0xffffffff;
    @!p not.b32 %r891, %r891;
}

	// end inline asm
	and.b32  	%r913, %r891, %r912;
	mov.b32 	%r896, 32;
	// begin inline asm
	{
    .reg .pred p;
    and.b32 %r894, %r901, %r896;    setp.ne.u32 p, %r894, 0;
    vote.ballot.sync.b32 %r894, p, 0xffffffff;
    @!p not.b32 %r894, %r894;
}

	// end inline asm
	and.b32  	%r914, %r894, %r913;
	mov.b32 	%r899, 64;
	// begin inline asm
	{
    .reg .pred p;
    and.b32 %r897, %r901, %r899;    setp.ne.u32 p, %r897, 0;
    vote.ballot.sync.b32 %r897, p, 0xffffffff;
    @!p not.b32 %r897, %r897;
}

	// end inline asm
	and.b32  	%r915, %r897, %r914;
	mov.b32 	%r902, 128;
	// begin inline asm
	{
    .reg .pred p;
    and.b32 %r900, %r901, %r902;    setp.ne.u32 p, %r900, 0;
    vote.ballot.sync.b32 %r900, p, 0xffffffff;
    @!p not.b32 %r900, %r900;
}

	// end inline asm
	and.b32  	%r916, %r900, %r915;
	clz.b32 	%r917, %r916;
	sub.s32 	%r223, 31, %r917;
	and.b32  	%r918, %r878, %r916;
	popc.b32 	%r224, %r918;
	setp.ne.s32 	%p105, %r443, %r223;
	mov.b32 	%r2229, 0;
	@%p105 bra 	$L__BB14_181;
	shl.b32 	%r919, %r901, 2;
	add.s32 	%r920, %r219, %r919;
	atom.shared.add.u32 	%r2229, [%r920], %r224;
$L__BB14_181:
	ld.param.u32 	%r2096, [_ZN3cub18CUB_300001_SM_10006detail10radix_sort29DeviceRadixSortOnesweepKernelINS1_5radix10policy_hubIiiyE10Policy1000ELNS0_9SortOrderE0EiiyiiNS1_21identity_decomposer_tEEEvPT5_SB_PT3_PKSC_PT1_PKSG_PT2_PKSK_T4_iiT6__param_9];
	shfl.sync.idx.b32	%r946|%p106, %r2229, %r223, 31, -1;
	add.s32 	%r227, %r224, %r946;
	shr.u32 	%r947, %r2227, %r2096;
	and.b32  	%r943, %r947, %r221;
	mov.b32 	%r923, 1;
	// begin inline asm
	{
    .reg .pred p;
    and.b32 %r921, %r943, %r923;    setp.ne.u32 p, %r921, 0;
    vote.ballot.sync.b32 %r921, p, 0xffffffff;
    @!p not.b32 %r921, %r921;
}

	// end inline asm
	mov.b32 	%r926, 2;
	// begin inline asm
	{
    .reg .pred p;
    and.b32 %r924, %r943, %r926;    setp.ne.u32 p, %r924, 0;
    vote.ballot.sync.b32 %r924, p, 0xffffffff;
    @!p not.b32 %r924, %r924;
}

	// end inline asm
	and.b32  	%r948, %r924, %r921;
	mov.b32 	%r929, 4;
	// begin inline asm
	{
    .reg .pred p;
    and.b32 %r927, %r943, %r929;    setp.ne.u32 p, %r927, 0;
    vote.ballot.sync.b32 %r927, p, 0xffffffff;
    @!p not.b32 %r927, %r927;
}

	// end inline asm
	and.b32  	%r949, %r927, %r948;
	mov.b32 	%r932, 8;
	// begin inline asm
	{
    .reg .pred p;
    and.b32 %r930, %r943, %r932;    setp.ne.u32 p, %r930, 0;
    vote.ballot.sync.b32 %r930, p, 0xffffffff;
    @!p not.b32 %r930, %r930;
}

	// end inline asm
	and.b32  	%r950, %r930, %r949;
	mov.b32 	%r935, 16;
	// begin inline asm
	{
    .reg .pred p;
    and.b32 %r933, %r943, %r935;    setp.ne.u32 p, %r933, 0;
    vote.ballot.sync.b32 %r933, p, 0xffffffff;
    @!p not.b32 %r933, %r933;
}

	// end inline asm
	and.b32  	%r951, %r933, %r950;
	mov.b32 	%r938, 32;
	// begin inline asm
	{
    .reg .pred p;
    and.b32 %r936, %r943, %r938;    setp.ne.u32 p, %r936, 0;
    vote.ballot.sync.b32 %r936, p, 0xffffffff;
    @!p not.b32 %r936, %r936;
}

	// end inline asm
	and.b32  	%r952, %r936, %r951;
	mov.b32 	%r941, 64;
	// begin inline asm
	{
    .reg .pred p;
    and.b32 %r939, %r943, %r941;    setp.ne.u32 p, %r939, 0;
    vote.ballot.sync.b32 %r939, p, 0xffffffff;
    @!p not.b32 %r939, %r939;
}

	// end inline asm
	and.b32  	%r953, %r939, %r952;
	mov.b32 	%r944, 128;
	// begin inline asm
	{
    .reg .pred p;
    and.b32 %r942, %r943, %r944;    setp.ne.u32 p, %r942, 0;
    vote.ballot.sync.b32 %r942, p, 0xffffffff;
    @!p not.b32 %r942, %r942;
}

	// end inline asm
	and.b32  	%r954, %r942, %r953;
	clz.b32 	%r955, %r954;
	sub.s32 	%r229, 31, %r955;
	and.b32  	%r956, %r878, %r954;
	popc.b32 	%r230, %r956;
	setp.ne.s32 	%p107, %r443, %r229;
	mov.b32 	%r2230, 0;
	@%p107 bra 	$L__BB14_183;
	shl.b32 	%r957, %r943, 2;
	add.s32 	%r958, %r219, %r957;
	atom.shared.add.u32 	%r2230, [%r958], %r230;
$L__BB14_183:
	ld.param.u32 	%r2097, [_ZN3cub18CUB_300001_SM_10006detail10radix_sort29DeviceRadixSortOnesweepKernelINS1_5radix10policy_hubIiiyE10Policy1000ELNS0_9SortOrderE0EiiyiiNS1_21identity_decomposer_tEEEvPT5_SB_PT3_PKSC_PT1_PKSG_PT2_PKSK_T4_iiT6__param_9];
	shfl.sync.idx.b32	%r984|%p108, %r2230, %r229, 31, -1;
	add.s32 	%r233, %r230, %r984;
	shr.u32 	%r985, %r2226, %r2097;
	and.b32  	%r981, %r985, %r221;
	mov.b32 	%r961, 1;
	// begin inline asm
	{
    .reg .pred p;
    and.b32 %r959, %r981, %r961;    setp.ne.u32 p, %r959, 0;
    vote.ballot.sync.b32 %r959, p, 0xffffffff;
    @!p not.b32 %r959, %r959;
}

	// end inline asm
	mov.b32 	%r964, 2;
	// begin inline asm
	{
    .reg .pred p;
    and.b32 %r962, %r981, %r964;    setp.ne.u32 p, %r962, 0;
    vote.ballot.sync.b32 %r962, p, 0xffffffff;
    @!p not.b32 %r962, %r962;
}

	// end inline asm
	and.b32  	%r986, %r962, %r959;
	mov.b32 	%r967, 4;
	// begin inline asm
	{
    .reg .pred p;
    and.b32 %r965, %r981, %r967;    setp.ne.u32 p, %r965, 0;
    vote.ballot.sync.b32 %r965, p, 0xffffffff;
    @!p not.b32 %r965, %r965;
}

	// end inline asm
	and.b32  	%r987, %r965, %r986;
	mov.b32 	%r970, 8;
	// begin inline asm
	{
    .reg .pred p;
    and.b32 %r968, %r981, %r970;    setp.ne.u32 p, %r968, 0;
    vote.ballot.sync.b32 %r968, p, 0xffffffff;
    @!p not.b32 %r968, %r968;
}

	// end inline asm
	and.b32  	%r988, %r968, %r987;
	mov.b32 	%r973, 16;
	// begin inline asm
	{
    .reg .pred p;
    and.b32 %r971, %r981, %r973;    setp.ne.u32 p, %r971, 0;
    vote.ballot.sync.b32 %r971, p, 0xffffffff;
    @!p not.b32 %r971, %r971;
}

	// end inline asm
	and.b32  	%r989, %r971, %r988;
	mov.b32 	%r976, 32;
	// begin inline asm
	{
    .reg .pred p;
    and.b32 %r974, %r981, %r976;    setp.ne.u32 p, %r974, 0;
    vote.ballot.sync.b32 %r974, p, 0xffffffff;
    @!p not.b32 %r974, %r974;
}

	// end inline asm
	and.b32  	%r990, %r974, %r989;
	mov.b32 	%r979, 64;
	// begin inline asm
	{
    .reg .pred p;
    and.b32 %r977, %r981, %r979;    setp.ne.u32 p, %r977, 0;
    vote.ballot.sync.b32 %r977, p, 0xffffffff;
    @!p not.b32 %r977, %r977;
}

	// end inline asm
	and.b32  	%r991, %r977, %r990;
	mov.b32 	%r982, 128;
	// begin inline asm
	{
    .reg .pred p;
    and.b32 %r980, %r981, %r982;    setp.ne.u32 p, %r980, 0;
    vote.ballot.sync.b32 %r980, p, 0xffffffff;
    @!p not.b32 %r980, %r980;
}

	// end inline asm
	and.b32  	%r992, %r980, %r991;
	clz.b32 	%r993, %r992;
	sub.s32 	%r235, 31, %r993;
	and.b32  	%r994, %r878, %r992;
	popc.b32 	%r236, %r994;
	setp.ne.s32 	%p109, %r443, %r235;
	mov.b32 	%r2231, 0;
	@%p109 bra 	$L__BB14_185;
	shl.b32 	%r995, %r981, 2;
	add.s32 	%r996, %r219, %r995;
	atom.shared.add.u32 	%r2231, [%r996], %r236;
$L__BB14_185:
	ld.param.u32 	%r2098, [_ZN3cub18CUB_300001_SM_10006detail10radix_sort29DeviceRadixSortOnesweepKernelINS1_5radix10policy_hubIiiyE10Policy1000ELNS0_9SortOrderE0EiiyiiNS1_21identity_decomposer_tEEEvPT5_SB_PT3_PKSC_PT1_PKSG_PT2_PKSK_T4_iiT6__param_9];
	shfl.sync.idx.b32	%r1022|%p110, %r2231, %r235, 31, -1;
	add.s32 	%r239, %r236, %r1022;
	shr.u32 	%r1023, %r2225, %r2098;
	and.b32  	%r1019, %r1023, %r221;
	mov.b32 	%r999, 1;
	// begin inline asm
	{
    .reg .pred p;
    and.b32 %r997, %r1019, %r999;    setp.ne.u32 p, %r997, 0;
    vote.ballot.sync.b32 %r997, p, 0xffffffff;
    @!p not.b32 %r997, %r997;
}

	// end inline asm
	mov.b32 	%r1002, 2;
	// begin inline asm
	{
    .reg .pred p;
    and.b32 %r1000, %r1019, %r1002;    setp.ne.u32 p, %r1000, 0;
    vote.ballot.sync.b32 %r1000, p, 0xffffffff;
    @!p not.b32 %r1000, %r1000;
}

	// end inline asm
	and.b32  	%r1024, %r1000, %r997;
	mov.b32 	%r1005, 4;
	// begin inline asm
	{
    .reg .pred p;
    and.b32 %r1003, %r1019, %r1005;    setp.ne.u32 p, %r1003, 0;
    vote.ballot.sync.b32 %r1003, p, 0xffffffff;
    @!p not.b32 %r1003, %r1003;
}

	// end inline asm
	and.b32  	%r1025, %r1003, %r1024;
	mov.b32 	%r1008, 8;
	// begin inline asm
	{
    .reg .pred p;
    and.b32 %r1006, %r1019, %r1008;    setp.ne.u32 p, %r1006, 0;
    vote.ballot.sync.b32 %r1006, p, 0xffffffff;
    @!p not.b32 %r1006, %r1006;
}

	// end inline asm
	and.b32  	%r1026, %r1006, %r1025;
	mov.b32 	%r1011, 16;
	// begin inline asm
	{
    .reg .pred p;
    and.b32 %r1009, %r1019, %r1011;    setp.ne.u32 p, %r1009, 0;
    vote.ballot.sync.b32 %r1009, p, 0xffffffff;
    @!p not.b32 %r1009, %r1009;
}

	// end inline asm
	and.b32  	%r1027, %r1009, %r1026;
	mov.b32 	%r1014, 32;
	// begin inline asm
	{
    .reg .pred p;
    and.b32 %r1012, %r1019, %r1014;    setp.ne.u32 p, %r1012, 0;
    vote.ballot.sync.b32 %r1012, p, 0xffffffff;
    @!p not.b32 %r1012, %r1012;
}

	// end inline asm
	and.b32  	%r1028, %r1012, %r1027;
	mov.b32 	%r1017, 64;
	// begin inline asm
	{
    .reg .pred p;
    and.b32 %r1015, %r1019, %r1017;    setp.ne.u32 p, %r1015, 0;
    vote.ballot.sync.b32 %r1015, p, 0xffffffff;
    @!p not.b32 %r1015, %r1015;
}

	// end inline asm
	and.b32  	%r1029, %r1015, %r1028;
	mov.b32 	%r1020, 128;
	// begin inline asm
	{
    .reg .pred p;
    and.b32 %r1018, %r1019, %r1020;    setp.ne.u32 p, %r1018, 0;
    vote.ballot.sync.b32 %r1018, p, 0xffffffff;
    @!p not.b32 %r1018, %r1018;
}

	// end inline asm
	and.b32  	%r1030, %r1018, %r1029;
	clz.b32 	%r1031, %r1030;
	sub.s32 	%r241, 31, %r1031;
	and.b32  	%r1032, %r878, %r1030;
	popc.b32 	%r242, %r1032;
	setp.ne.s32 	%p111, %r443, %r241;
	mov.b32 	%r2232, 0;
	@%p111 bra 	$L__BB14_187;
	shl.b32 	%r1033, %r1019, 2;
	add.s32 	%r1034, %r219, %r1033;
	atom.shared.add.u32 	%r2232, [%r1034], %r242;
$L__BB14_187:
	ld.param.u32 	%r2099, [_ZN3cub18CUB_300001_SM_10006detail10radix_sort29DeviceRadixSortOnesweepKernelINS1_5radix10policy_hubIiiyE10Policy1000ELNS0_9SortOrderE0EiiyiiNS1_21identity_decomposer_tEEEvPT5_SB_PT3_PKSC_PT1_PKSG_PT2_PKSK_T4_iiT6__param_9];
	shfl.sync.idx.b32	%r1060|%p112, %r2232, %r241, 31, -1;
	add.s32 	%r245, %r242, %r1060;
	shr.u32 	%r1061, %r2224, %r2099;
	and.b32  	%r1057, %r1061, %r221;
	mov.b32 	%r1037, 1;
	// begin inline asm
	{
    .reg .pred p;
    and.b32 %r1035, %r1057, %r1037;    setp.ne.u32 p, %r1035, 0;
    vote.ballot.sync.b32 %r1035, p, 0xffffffff;
    @!p not.b32 %r1035, %r1035;
}

	// end inline asm
	mov.b32 	%r1040, 2;
	// begin inline asm
	{
    .reg .pred p;
    and.b32 %r1038, %r1057, %r1040;    setp.ne.u32 p, %r1038, 0;
    vote.ballot.sync.b32 %r1038, p, 0xffffffff;
    @!p not.b32 %r1038, %r1038;
}

	// end inline asm
	and.b32  	%r1062, %r1038, %r1035;
	mov.b32 	%r1043, 4;
	// begin inline asm
	{
    .reg .pred p;
    and.b32 %r1041, %r1057, %r1043;    setp.ne.u32 p, %r1041, 0;
    vote.ballot.sync.b32 %r1041, p, 0xffffffff;
    @!p not.b32 %r1041, %r1041;
}

	// end inline asm
	and.b32  	%r1063, %r1041, %r1062;
	mov.b32 	%r1046, 8;
	// begin inline asm
	{
    .reg .pred p;
    and.b32 %r1044, %r1057, %r1046;    setp.ne.u32 p, %r1044, 0;
    vote.ballot.sync.b32 %r1044, p, 0xffffffff;
    @!p not.b32 %r1044, %r1044;
}

	// end inline asm
	and.b32  	%r1064, %r1044, %r1063;
	mov.b32 	%r1049, 16;
	// begin inline asm
	{
    .reg .pred p;
    and.b32 %r1047, %r1057, %r1049;    setp.ne.u32 p, %r1047, 0;
    vote.ballot.sync.b32 %r1047, p, 0xffffffff;
    @!p not.b32 %r1047, %r1047;
}

	// end inline asm
	and.b32  	%r1065, %r1047, %r1064;
	mov.b32 	%r1052, 32;
	// begin inline asm
	{
    .reg .pred p;
    and.b32 %r1050, %r1057, %r1052;    setp.ne.u32 p, %r1050, 0;
    vote.ballot.sync.b32 %r1050, p, 0xffffffff;
    @!p not.b32 %r1050, %r1050;
}

	// end inline asm
	and.b32  	%r1066, %r1050, %r1065;
	mov.b32 	%r1055, 64;
	// begin inline asm
	{
    .reg .pred p;
    and.b32 %r1053, %r1057, %r1055;    setp.ne.u32 p, %r1053, 0;
    vote.ballot.sync.b32 %r1053, p, 0xffffffff;
    @!p not.b32 %r1053, %r1053;
}

	// end inline asm
	and.b32  	%r1067, %r1053, %r1066;
	mov.b32 	%r1058, 128;
	// begin inline asm
	{
    .reg .pred p;
    and.b32 %r1056, %r1057, %r1058;    setp.ne.u32 p, %r1056, 0;
    vote.ballot.sync.b32 %r1056, p, 0xffffffff;
    @!p not.b32 %r1056, %r1056;
}

	// end inline asm
	and.b32  	%r1068, %r1056, %r1067;
	clz.b32 	%r1069, %r1068;
	sub.s32 	%r247, 31, %r1069;
	and.b32  	%r1070, %r878, %r1068;
	popc.b32 	%r248, %r1070;
	setp.ne.s32 	%p113, %r443, %r247;
	mov.b32 	%r2233, 0;
	@%p113 bra 	$L__BB14_189;
	shl.b32 	%r1071, %r1057, 2;
	add.s32 	%r1072, %r219, %r1071;
	atom.shared.add.u32 	%r2233, [%r1072], %r248;
$L__BB14_189:
	ld.param.u32 	%r2100, [_ZN3cub18CUB_300001_SM_10006detail10radix_sort29DeviceRadixSortOnesweepKernelINS1_5radix10policy_hubIiiyE10Policy1000ELNS0_9SortOrderE0EiiyiiNS1_21identity_decomposer_tEEEvPT5_SB_PT3_PKSC_PT1_PKSG_PT2_PKSK_T4_iiT6__param_9];
	shfl.sync.idx.b32	%r1098|%p114, %r2233, %r247, 31, -1;
	add.s32 	%r251, %r248, %r1098;
	shr.u32 	%r1099, %r2223, %r2100;
	and.b32  	%r1095, %r1099, %r221;
	mov.b32 	%r1075, 1;
	// begin inline asm
	{
    .reg .pred p;
    and.b32 %r1073, %r1095, %r1075;    setp.ne.u32 p, %r1073, 0;
    vote.ballot.sync.b32 %r1073, p, 0xffffffff;
    @!p not.b32 %r1073, %r1073;
}

	// end inline asm
	mov.b32 	%r1078, 2;
	// begin inline asm
	{
    .reg .pred p;
    and.b32 %r1076, %r1095, %r1078;    setp.ne.u32 p, %r1076, 0;
    vote.ballot.sync.b32 %r1076, p, 0xffffffff;
    @!p not.b32 %r1076, %r1076;
}

	// end inline asm
	and.b32  	%r1100, %r1076, %r1073;
	mov.b32 	%r1081, 4;
	// begin inline asm
	{
    .reg .pred p;
    and.b32 %r1079, %r1095, %r1081;    setp.ne.u32 p, %r1079, 0;
    vote.ballot.sync.b32 %r1079, p, 0xffffffff;
    @!p not.b32 %r1079, %r1079;
}

	// end inline asm
	and.b32  	%r1101, %r1079, %r1100;
	mov.b32 	%r1084, 8;
	// begin inline asm
	{
    .reg .pred p;
    and.b32 %r1082, %r1095, %r1084;    setp.ne.u32 p, %r1082, 0;
    vote.ballot.sync.b32 %r1082, p, 0xffffffff;
    @!p not.b32 %r1082, %r1082;
}

	// end inline asm
	and.b32  	%r1102, %r1082, %r1101;
	mov.b32 	%r1087, 16;
	// begin inline asm
	{
    .reg .pred p;
    and.b32 %r1085, %r1095, %r1087;    setp.ne.u32 p, %r1085, 0;
    vote.ballot.sync.b32 %r1085, p, 0xffffffff;
    @!p not.b32 %r1085, %r1085;
}

	// end inline asm
	and.b32  	%r1103, %r1085, %r1102;
	mov.b32 	%r1090, 32;
	// begin inline asm
	{
    .reg .pred p;
    and.b32 %r1088, %r1095, %r1090;    setp.ne.u32 p, %r1088, 0;
    vote.ballot.sync.b32 %r1088, p, 0xffffffff;
    @!p not.b32 %r1088, %r1088;
}

	// end inline asm
	and.b32  	%r1104, %r1088, %r1103;
	mov.b32 	%r1093, 64;
	// begin inline asm
	{
    .reg .pred p;
    and.b32 %r1091, %r1095, %r1093;    setp.ne.u32 p, %r1091, 0;
    vote.ballot.sync.b32 %r1091, p, 0xffffffff;
    @!p not.b32 %r1091, %r1091;
}

	// end inline asm
	and.b32  	%r1105, %r1091, %r1104;
	mov.b32 	%r1096, 128;
	// begin inline asm
	{
    .reg .pred p;
    and.b32 %r1094, %r1095, %r1096;    setp.ne.u32 p, %r1094, 0;
    vote.ballot.sync.b32 %r1094, p, 0xffffffff;
    @!p not.b32 %r1094, %r1094;
}

	// end inline asm
	and.b32  	%r1106, %r1094, %r1105;
	clz.b32 	%r1107, %r1106;
	sub.s32 	%r253, 31, %r1107;
	and.b32  	%r1108, %r878, %r1106;
	popc.b32 	%r254, %r1108;
	setp.ne.s32 	%p115, %r443, %r253;
	mov.b32 	%r2234, 0;
	@%p115 bra 	$L__BB14_191;
	shl.b32 	%r1109, %r1095, 2;
	add.s32 	%r1110, %r219, %r1109;
	atom.shared.add.u32 	%r2234, [%r1110], %r254;
$L__BB14_191:
	ld.param.u32 	%r2101, [_ZN3cub18CUB_300001_SM_10006detail10radix_sort29DeviceRadixSortOnesweepKernelINS1_5radix10policy_hubIiiyE10Policy1000ELNS0_9SortOrderE0EiiyiiNS1_21identity_decomposer_tEEEvPT5_SB_PT3_PKSC_PT1_PKSG_PT2_PKSK_T4_iiT6__param_9];
	shfl.sync.idx.b32	%r1136|%p116, %r2234, %r253, 31, -1;
	add.s32 	%r257, %r254, %r1136;
	shr.u32 	%r1137, %r2222, %r2101;
	and.b32  	%r1133, %r1137, %r221;
	mov.b32 	%r1113, 1;
	// begin inline asm
	{
    .reg .pred p;
    and.b32 %r1111, %r1133, %r1113;    setp.ne.u32 p, %r1111, 0;
    vote.ballot.sync.b32 %r1111, p, 0xffffffff;
    @!p not.b32 %r1111, %r1111;
}

	// end inline asm
	mov.b32 	%r1116, 2;
	// begin inline asm
	{
    .reg .pred p;
    and.b32 %r1114, %r1133, %r1116;    setp.ne.u32 p, %r1114, 0;
    vote.ballot.sync.b32 %r1114, p, 0xffffffff;
    @!p not.b32 %r1114, %r1114;
}

	// end inline asm
	and.b32  	%r1138, %r1114, %r1111;
	mov.b32 	%r1119, 4;
	// begin inline asm
	{
    .reg .pred p;
    and.b32 %r1117, %r1133, %r1119;    setp.ne.u32 p, %r1117, 0;
    vote.ballot.sync.b32 %r1117, p, 0xffffffff;
    @!p not.b32 %r1117, %r1117;
}

	// end inline asm
	and.b32  	%r1139, %r1117, %r1138;
	mov.b32 	%r1122, 8;
	// begin inline asm
	{
    .reg .pred p;
    and.b32 %r1120, %r1133, %r1122;    setp.ne.u32 p, %r1120, 0;
    vote.ballot.sync.b32 %r1120, p, 0xffffffff;
    @!p not.b32 %r1120, %r1120;
}

	// end inline asm
	and.b32  	%r1140, %r1120, %r1139;
	mov.b32 	%r1125, 16;
	// begin inline asm
	{
    .reg .pred p;
    and.b32 %r1123, %r1133, %r1125;    setp.ne.u32 p, %r1123, 0;
    vote.ballot.sync.b32 %r1123, p, 0xffffffff;
    @!p not.b32 %r1123, %r1123;
}

	// end inline asm
	and.b32  	%r1141, %r1123, %r1140;
	mov.b32 	%r1128, 32;
	// begin inline asm
	{
    .reg .pred p;
    and.b32 %r1126, %r1133, %r1128;    setp.ne.u32 p, %r1126, 0;
    vote.ballot.sync.b32 %r1126, p, 0xffffffff;
    @!p not.b32 %r1126, %r1126;
}

	// end inline asm
	and.b32  	%r1142, %r1126, %r1141;
	mov.b32 	%r1131, 64;
	// begin inline asm
	{
    .reg .pred p;
    and.b32 %r1129, %r1133, %r1131;    setp.ne.u32 p, %r1129, 0;
    vote.ballot.sync.b32 %r1129, p, 0xffffffff;
    @!p not.b32 %r1129, %r1129;
}

	// end inline asm
	and.b32  	%r1143, %r1129, %r1142;
	mov.b32 	%r1134, 128;
	// begin inline asm
	{
    .reg .pred p;
    and.b32 %r1132, %r1133, %r1134;    setp.ne.u32 p, %r1132, 0;
    vote.ballot.sync.b32 %r1132, p, 0xffffffff;
    @!p not.b32 %r1132, %r1132;
}

	// end inline asm
	and.b32  	%r1144, %r1132, %r1143;
	clz.b32 	%r1145, %r1144;
	sub.s32 	%r259, 31, %r1145;
	and.b32  	%r1146, %r878, %r1144;
	popc.b32 	%r260, %r1146;
	setp.ne.s32 	%p117, %r443, %r259;
	mov.b32 	%r2235, 0;
	@%p117 bra 	$L__BB14_193;
	shl.b32 	%r1147, %r1133, 2;
	add.s32 	%r1148, %r219, %r1147;
	atom.shared.add.u32 	%r2235, [%r1148], %r260;
$L__BB14_193:
	ld.param.u32 	%r2102, [_ZN3cub18CUB_300001_SM_10006detail10radix_sort29DeviceRadixSortOnesweepKernelINS1_5radix10policy_hubIiiyE10Policy1000ELNS0_9SortOrderE0EiiyiiNS1_21identity_decomposer_tEEEvPT5_SB_PT3_PKSC_PT1_PKSG_PT2_PKSK_T4_iiT6__param_9];
	shfl.sync.idx.b32	%r1174|%p118, %r2235, %r259, 31, -1;
	add.s32 	%r263, %r260, %r1174;
	shr.u32 	%r1175, %r2221, %r2102;
	and.b32  	%r1171, %r1175, %r221;
	mov.b32 	%r1151, 1;
	// begin inline asm
	{
    .reg .pred p;
    and.b32 %r1149, %r1171, %r1151;    setp.ne.u32 p, %r1149, 0;
    vote.ballot.sync.b32 %r1149, p, 0xffffffff;
    @!p not.b32 %r1149, %r1149;
}

	// end inline asm
	mov.b32 	%r1154, 2;
	// begin inline asm
	{
    .reg .pred p;
    and.b32 %r1152, %r1171, %r1154;    setp.ne.u32 p, %r1152, 0;
    vote.ballot.sync.b32 %r1152, p, 0xffffffff;
    @!p not.b32 %r1152, %r1152;
}

	// end inline asm
	and.b32  	%r1176, %r1152, %r1149;
	mov.b32 	%r1157, 4;
	// begin inline asm
	{
    .reg .pred p;
    and.b32 %r1155, %r1171, %r1157;    setp.ne.u32 p, %r1155, 0;
    vote.ballot.sync.b32 %r1155, p, 0xffffffff;
    @!p not.b32 %r1155, %r1155;
}

	// end inline asm
	and.b32  	%r1177, %r1155, %r1176;
	mov.b32 	%r1160, 8;
	// begin inline asm
	{
    .reg .pred p;
    and.b32 %r1158, %r1171, %r1160;    setp.ne.u32 p, %r1158, 0;
    vote.ballot.sync.b32 %r1158, p, 0xffffffff;
    @!p not.b32 %r1158, %r1158;
}

	// end inline asm
	and.b32  	%r1178, %r1158, %r1177;
	mov.b32 	%r1163, 16;
	// begin inline asm
	{
    .reg .pred p;
    and.b32 %r1161, %r1171, %r1163;    setp.ne.u32 p, %r1161, 0;
    vote.ballot.sync.b32 %r1161, p, 0xffffffff;
    @!p not.b32 %r1161, %r1161;
}

	// end inline asm
	and.b32  	%r1179, %r1161, %r1178;
	mov.b32 	%r1166, 32;
	// begin inline asm
	{
    .reg .pred p;
    and.b32 %r1164, %r1171, %r1166;    setp.ne.u32 p, %r1164, 0;
    vote.ballot.sync.b32 %r1164, p, 0xffffffff;
    @!p not.b32 %r1164, %r1164;
}

	// end inline asm
	and.b32  	%r1180, %r1164, %r1179;
	mov.b32 	%r1169, 64;
	// begin inline asm
	{
    .reg .pred p;
    and.b32 %r1167, %r1171, %r1169;    setp.ne.u32 p, %r1167, 0;
    vote.ballot.sync.b32 %r1167, p, 0xffffffff;
    @!p not.b32 %r1167, %r1167;
}

	// end inline asm
	and.b32  	%r1181, %r1167, %r1180;
	mov.b32 	%r1172, 128;
	// begin inline asm
	{
    .reg .pred p;
    and.b32 %r1170, %r1171, %r1172;    setp.ne.u32 p, %r1170, 0;
    vote.ballot.sync.b32 %r1170, p, 0xffffffff;
    @!p not.b32 %r1170, %r1170;
}

	// end inline asm
	and.b32  	%r1182, %r1170, %r1181;
	clz.b32 	%r1183, %r1182;
	sub.s32 	%r265, 31, %r1183;
	and.b32  	%r1184, %r878, %r1182;
	popc.b32 	%r266, %r1184;
	setp.ne.s32 	%p119, %r443, %r265;
	mov.b32 	%r2236, 0;
	@%p119 bra 	$L__BB14_195;
	shl.b32 	%r1185, %r1171, 2;
	add.s32 	%r1186, %r219, %r1185;
	atom.shared.add.u32 	%r2236, [%r1186], %r266;
$L__BB14_195:
	ld.param.u32 	%r2103, [_ZN3cub18CUB_300001_SM_10006detail10radix_sort29DeviceRadixSortOnesweepKernelINS1_5radix10policy_hubIiiyE10Policy1000ELNS0_9SortOrderE0EiiyiiNS1_21identity_decomposer_tEEEvPT5_SB_PT3_PKSC_PT1_PKSG_PT2_PKSK_T4_iiT6__param_9];
	shfl.sync.idx.b32	%r1212|%p120, %r2236, %r265, 31, -1;
	add.s32 	%r269, %r266, %r1212;
	shr.u32 	%r1213, %r2220, %r2103;
	and.b32  	%r1209, %r1213, %r221;
	mov.b32 	%r1189, 1;
	// begin inline asm
	{
    .reg .pred p;
    and.b32 %r1187, %r1209, %r1189;    setp.ne.u32 p, %r1187, 0;
    vote.ballot.sync.b32 %r1187, p, 0xffffffff;
    @!p not.b32 %r1187, %r1187;
}

	// end inline asm
	mov.b32 	%r1192, 2;
	// begin inline asm
	{
    .reg .pred p;
    and.b32 %r1190, %r1209, %r1192;    setp.ne.u32 p, %r1190, 0;
    vote.ballot.sync.b32 %r1190, p, 0xffffffff;
    @!p not.b32 %r1190, %r1190;
}

	// end inline asm
	and.b32  	%r1214, %r1190, %r1187;
	mov.b32 	%r1195, 4;
	// begin inline asm
	{
    .reg .pred p;
    and.b32 %r1193, %r1209, %r1195;    setp.ne.u32 p, %r1193, 0;
    vote.ballot.sync.b32 %r1193, p, 0xffffffff;
    @!p not.b32 %r1193, %r1193;
}

	// end inline asm
	and.b32  	%r1215, %r1193, %r1214;
	mov.b32 	%r1198, 8;
	// begin inline asm
	{
    .reg .pred p;
    and.b32 %r1196, %r1209, %r1198;    setp.ne.u32 p, %r1196, 0;
    vote.ballot.sync.b32 %r1196, p, 0xffffffff;
    @!p not.b32 %r1196, %r1196;
}

	// end inline asm
	and.b32  	%r1216, %r1196, %r1215;
	mov.b32 	%r1201, 16;
	// begin inline asm
	{
    .reg .pred p;
    and.b32 %r1199, %r1209, %r1201;    setp.ne.u32 p, %r1199, 0;
    vote.ballot.sync.b32 %r1199, p, 0xffffffff;
    @!p not.b32 %r1199, %r1199;
}

	// end inline asm
	and.b32  	%r1217, %r1199, %r1216;
	mov.b32 	%r1204, 32;
	// begin inline asm
	{
    .reg .pred p;
    and.b32 %r1202, %r1209, %r1204;    setp.ne.u32 p, %r1202, 0;
    vote.ballot.sync.b32 %r1202, p, 0xffffffff;
    @!p not.b32 %r1202, %r1202;
}

	// end inline asm
	and.b32  	%r1218, %r1202, %r1217;
	mov.b32 	%r1207, 64;
	// begin inline asm
	{
    .reg .pred p;
    and.b32 %r1205, %r1209, %r1207;    setp.ne.u32 p, %r1205, 0;
    vote.ballot.sync.b32 %r1205, p, 0xffffffff;
    @!p not.b32 %r1205, %r1205;
}

	// end inline asm
	and.b32  	%r1219, %r1205, %r1218;
	mov.b32 	%r1210, 128;
	// begin inline asm
	{
    .reg .pred p;
    and.b32 %r1208, %r1209, %r1210;    setp.ne.u32 p, %r1208, 0;
    vote.ballot.sync.b32 %r1208, p, 0xffffffff;
    @!p not.b32 %r1208, %r1208;
}

	// end inline asm
	and.b32  	%r1220, %r1208, %r1219;
	clz.b32 	%r1221, %r1220;
	sub.s32 	%r271, 31, %r1221;
	and.b32  	%r1222, %r878, %r1220;
	popc.b32 	%r272, %r1222;
	setp.ne.s32 	%p121, %r443, %r271;
	mov.b32 	%r2237, 0;
	@%p121 bra 	$L__BB14_197;
	shl.b32 	%r1223, %r1209, 2;
	add.s32 	%r1224, %r219, %r1223;
	atom.shared.add.u32 	%r2237, [%r1224], %r272;
$L__BB14_197:
	ld.param.u32 	%r2104, [_ZN3cub18CUB_300001_SM_10006detail10radix_sort29DeviceRadixSortOnesweepKernelINS1_5radix10policy_hubIiiyE10Policy1000ELNS0_9SortOrderE0EiiyiiNS1_21identity_decomposer_tEEEvPT5_SB_PT3_PKSC_PT1_PKSG_PT2_PKSK_T4_iiT6__param_9];
	shfl.sync.idx.b32	%r1250|%p122, %r2237, %r271, 31, -1;
	add.s32 	%r275, %r272, %r1250;
	shr.u32 	%r1251, %r2219, %r2104;
	and.b32  	%r1247, %r1251, %r221;
	mov.b32 	%r1227, 1;
	// begin inline asm
	{
    .reg .pred p;
    and.b32 %r1225, %r1247, %r1227;    setp.ne.u32 p, %r1225, 0;
    vote.ballot.sync.b32 %r1225, p, 0xffffffff;
    @!p not.b32 %r1225, %r1225;
}

	// end inline asm
	mov.b32 	%r1230, 2;
	// begin inline asm
	{
    .reg .pred p;
    and.b32 %r1228, %r1247, %r1230;    setp.ne.u32 p, %r1228, 0;
    vote.ballot.sync.b32 %r1228, p, 0xffffffff;
    @!p not.b32 %r1228, %r1228;
}

	// end inline asm
	and.b32  	%r1252, %r1228, %r1225;
	mov.b32 	%r1233, 4;
	// begin inline asm
	{
    .reg .pred p;
    and.b32 %r1231, %r1247, %r1233;    setp.ne.u32 p, %r1231, 0;
    vote.ballot.sync.b32 %r1231, p, 0xffffffff;
    @!p not.b32 %r1231, %r1231;
}

	// end inline asm
	and.b32  	%r1253, %r1231, %r1252;
	mov.b32 	%r1236, 8;
	// begin inline asm
	{
    .reg .pred p;
    and.b32 %r1234, %r1247, %r1236;    setp.ne.u32 p, %r1234, 0;
    vote.ballot.sync.b32 %r1234, p, 0xffffffff;
    @!p not.b32 %r1234, %r1234;
}

	// end inline asm
	and.b32  	%r1254, %r1234, %r1253;
	mov.b32 	%r1239, 16;
	// begin inline asm
	{
    .reg .pred p;
    and.b32 %r1237, %r1247, %r1239;    setp.ne.u32 p, %r1237, 0;
    vote.ballot.sync.b32 %r1237, p, 0xffffffff;
    @!p not.b32 %r1237, %r1237;
}

	// end inline asm
	and.b32  	%r1255, %r1237, %r1254;
	mov.b32 	%r1242, 32;
	// begin inline asm
	{
    .reg .pred p;
    and.b32 %r1240, %r1247, %r1242;    setp.ne.u32 p, %r1240, 0;
    vote.ballot.sync.b32 %r1240, p, 0xffffffff;
    @!p not.b32 %r1240, %r1240;
}

	// end inline asm
	and.b32  	%r1256, %r1240, %r1255;
	mov.b32 	%r1245, 64;
	// begin inline asm
	{
    .reg .pred p;
    and.b32 %r1243, %r1247, %r1245;    setp.ne.u32 p, %r1243, 0;
    vote.ballot.sync.b32 %r1243, p, 0xffffffff;
    @!p not.b32 %r1243, %r1243;
}

	// end inline asm
	and.b32  	%r1257, %r1243, %r1256;
	mov.b32 	%r1248, 128;
	// begin inline asm
	{
    .reg .pred p;
    and.b32 %r1246, %r1247, %r1248;    setp.ne.u32 p, %r1246, 0;
    vote.ballot.sync.b32 %r1246, p, 0xffffffff;
    @!p not.b32 %r1246, %r1246;
}

	// end inline asm
	and.b32  	%r1258, %r1246, %r1257;
	clz.b32 	%r1259, %r1258;
	sub.s32 	%r277, 31, %r1259;
	and.b32  	%r1260, %r878, %r1258;
	popc.b32 	%r278, %r1260;
	setp.ne.s32 	%p123, %r443, %r277;
	mov.b32 	%r2238, 0;
	@%p123 bra 	$L__BB14_199;
	shl.b32 	%r1265, %r1247, 2;
	add.s32 	%r1266, %r219, %r1265;
	atom.shared.add.u32 	%r2238, [%r1266], %r278;
$L__BB14_199:
	ld.param.u32 	%r2105, [_ZN3cub18CUB_300001_SM_10006detail10radix_sort29DeviceRadixSortOnesweepKernelINS1_5radix10policy_hubIiiyE10Policy1000ELNS0_9SortOrderE0EiiyiiNS1_21identity_decomposer_tEEEvPT5_SB_PT3_PKSC_PT1_PKSG_PT2_PKSK_T4_iiT6__param_9];
	shfl.sync.idx.b32	%r1292|%p124, %r2238, %r277, 31, -1;
	add.s32 	%r281, %r278, %r1292;
	shr.u32 	%r1293, %r2218, %r2105;
	and.b32  	%r1289, %r1293, %r221;
	mov.b32 	%r1269, 1;
	// begin inline asm
	{
    .reg .pred p;
    and.b32 %r1267, %r1289, %r1269;    setp.ne.u32 p, %r1267, 0;
    vote.ballot.sync.b32 %r1267, p, 0xffffffff;
    @!p not.b32 %r1267, %r1267;
}

	// end inline asm
	mov.b32 	%r1272, 2;
	// begin inline asm
	{
    .reg .pred p;
    and.b32 %r1270, %r1289, %r1272;    setp.ne.u32 p, %r1270, 0;
    vote.ballot.sync.b32 %r1270, p, 0xffffffff;
    @!p not.b32 %r1270, %r1270;
}

	// end inline asm
	and.b32  	%r1294, %r1270, %r1267;
	mov.b32 	%r1275, 4;
	// begin inline asm
	{
    .reg .pred p;
    and.b32 %r1273, %r1289, %r1275;    setp.ne.u32 p, %r1273, 0;
    vote.ballot.sync.b32 %r1273, p, 0xffffffff;
    @!p not.b32 %r1273, %r1273;
}

	// end inline asm
	and.b32  	%r1295, %r1273, %r1294;
	mov.b32 	%r1278, 8;
	// begin inline asm
	{
    .reg .pred p;
    and.b32 %r1276, %r1289, %r1278;    setp.ne.u32 p, %r1276, 0;
    vote.ballot.sync.b32 %r1276, p, 0xffffffff;
    @!p not.b32 %r1276, %r1276;
}

	// end inline asm
	and.b32  	%r1296, %r1276, %r1295;
	mov.b32 	%r1281, 16;
	// begin inline asm
	{
    .reg .pred p;
    and.b32 %r1279, %r1289, %r1281;    setp.ne.u32 p, %r1279, 0;
    vote.ballot.sync.b32 %r1279, p, 0xffffffff;
    @!p not.b32 %r1279, %r1279;
}

	// end inline asm
	and.b32  	%r1297, %r1279, %r1296;
	mov.b32 	%r1284, 32;
	// begin inline asm
	{
    .reg .pred p;
    and.b32 %r1282, %r1289, %r1284;    setp.ne.u32 p, %r1282, 0;
    vote.ballot.sync.b32 %r1282, p, 0xffffffff;
    @!p not.b32 %r1282, %r1282;
}

	// end inline asm
	and.b32  	%r1298, %r1282, %r1297;
	mov.b32 	%r1287, 64;
	// begin inline asm
	{
    .reg .pred p;
    and.b32 %r1285, %r1289, %r1287;    setp.ne.u32 p, %r1285, 0;
    vote.ballot.sync.b32 %r1285, p, 0xffffffff;
    @!p not.b32 %r1285, %r1285;
}

	// end inline asm
	and.b32  	%r1299, %r1285, %r1298;
	mov.b32 	%r1290, 128;
	// begin inline asm
	{
    .reg .pred p;
    and.b32 %r1288, %r1289, %r1290;    setp.ne.u32 p, %r1288, 0;
    vote.ballot.sync.b32 %r1288, p, 0xffffffff;
    @!p not.b32 %r1288, %r1288;
}

	// end inline asm
	and.b32  	%r1300, %r1288, %r1299;
	clz.b32 	%r1301, %r1300;
	sub.s32 	%r283, 31, %r1301;
	and.b32  	%r1302, %r878, %r1300;
	popc.b32 	%r284, %r1302;
	setp.ne.s32 	%p125, %r443, %r283;
	mov.b32 	%r2239, 0;
	@%p125 bra 	$L__BB14_201;
	shl.b32 	%r1307, %r1289, 2;
	add.s32 	%r1308, %r219, %r1307;
	atom.shared.add.u32 	%r2239, [%r1308], %r284;
$L__BB14_201:
	ld.param.u32 	%r2106, [_ZN3cub18CUB_300001_SM_10006detail10radix_sort29DeviceRadixSortOnesweepKernelINS1_5radix10policy_hubIiiyE10Policy1000ELNS0_9SortOrderE0EiiyiiNS1_21identity_decomposer_tEEEvPT5_SB_PT3_PKSC_PT1_PKSG_PT2_PKSK_T4_iiT6__param_9];
	shfl.sync.idx.b32	%r1334|%p126, %r2239, %r283, 31, -1;
	add.s32 	%r287, %r284, %r1334;
	shr.u32 	%r1335, %r2217, %r2106;
	and.b32  	%r1331, %r1335, %r221;
	mov.b32 	%r1311, 1;
	// begin inline asm
	{
    .reg .pred p;
    and.b32 %r1309, %r1331, %r1311;    setp.ne.u32 p, %r1309, 0;
    vote.ballot.sync.b32 %r1309, p, 0xffffffff;
    @!p not.b32 %r1309, %r1309;
}

	// end inline asm
	mov.b32 	%r1314, 2;
	// begin inline asm
	{
    .reg .pred p;
    and.b32 %r1312, %r1331, %r1314;    setp.ne.u32 p, %r1312, 0;
    vote.ballot.sync.b32 %r1312, p, 0xffffffff;
    @!p not.b32 %r1312, %r1312;
}

	// end inline asm
	and.b32  	%r1336, %r1312, %r1309;
	mov.b32 	%r1317, 4;
	// begin inline asm
	{
    .reg .pred p;
    and.b32 %r1315, %r1331, %r1317;    setp.ne.u32 p, %r1315, 0;
    vote.ballot.sync.b32 %r1315, p, 0xffffffff;
    @!p not.b32 %r1315, %r1315;
}

	// end inline asm
	and.b32  	%r1337, %r1315, %r1336;
	mov.b32 	%r1320, 8;
	// begin inline asm
	{
    .reg .pred p;
    and.b32 %r1318, %r1331, %r1320;    setp.ne.u32 p, %r1318, 0;
    vote.ballot.sync.b32 %r1318, p, 0xffffffff;
    @!p not.b32 %r1318, %r1318;
}

	// end inline asm
	and.b32  	%r1338, %r1318, %r1337;
	mov.b32 	%r1323, 16;
	// begin inline asm
	{
    .reg .pred p;
    and.b32 %r1321, %r1331, %r1323;    setp.ne.u32 p, %r1321, 0;
    vote.ballot.sync.b32 %r1321, p, 0xffffffff;
    @!p not.b32 %r1321, %r1321;
}

	// end inline asm
	and.b32  	%r1339, %r1321, %r1338;
	mov.b32 	%r1326, 32;
	// begin inline asm
	{
    .reg .pred p;
    and.b32 %r1324, %r1331, %r1326;    setp.ne.u32 p, %r1324, 0;
    vote.ballot.sync.b32 %r1324, p, 0xffffffff;
    @!p not.b32 %r1324, %r1324;
}

	// end inline asm
	and.b32  	%r1340, %r1324, %r1339;
	mov.b32 	%r1329, 64;
	// begin inline asm
	{
    .reg .pred p;
    and.b32 %r1327, %r1331, %r1329;    setp.ne.u32 p, %r1327, 0;
    vote.ballot.sync.b32 %r1327, p, 0xffffffff;
    @!p not.b32 %r1327, %r1327;
}

	// end inline asm
	and.b32  	%r1341, %r1327, %r1340;
	mov.b32 	%r1332, 128;
	// begin inline asm
	{
    .reg .pred p;
    and.b32 %r1330, %r1331, %r1332;    setp.ne.u32 p, %r1330, 0;
    vote.ballot.sync.b32 %r1330, p, 0xffffffff;
    @!p not.b32 %r1330, %r1330;
}

	// end inline asm
	and.b32  	%r1342, %r1330, %r1341;
	clz.b32 	%r1343, %r1342;
	sub.s32 	%r289, 31, %r1343;
	and.b32  	%r1344, %r878, %r1342;
	popc.b32 	%r290, %r1344;
	setp.ne.s32 	%p127, %r443, %r289;
	mov.b32 	%r2240, 0;
	@%p127 bra 	$L__BB14_203;
	shl.b32 	%r1349, %r1331, 2;
	add.s32 	%r1350, %r219, %r1349;
	atom.shared.add.u32 	%r2240, [%r1350], %r290;
$L__BB14_203:
	ld.param.u32 	%r2107, [_ZN3cub18CUB_300001_SM_10006detail10radix_sort29DeviceRadixSortOnesweepKernelINS1_5radix10policy_hubIiiyE10Policy1000ELNS0_9SortOrderE0EiiyiiNS1_21identity_decomposer_tEEEvPT5_SB_PT3_PKSC_PT1_PKSG_PT2_PKSK_T4_iiT6__param_9];
	shfl.sync.idx.b32	%r1376|%p128, %r2240, %r289, 31, -1;
	add.s32 	%r293, %r290, %r1376;
	shr.u32 	%r1377, %r2216, %r2107;
	and.b32  	%r1373, %r1377, %r221;
	mov.b32 	%r1353, 1;
	// begin inline asm
	{
    .reg .pred p;
    and.b32 %r1351, %r1373, %r1353;    setp.ne.u32 p, %r1351, 0;
    vote.ballot.sync.b32 %r1351, p, 0xffffffff;
    @!p not.b32 %r1351, %r1351;
}

	// end inline asm
	mov.b32 	%r1356, 2;
	// begin inline asm
	{
    .reg .pred p;
    and.b32 %r1354, %r1373, %r1356;    setp.ne.u32 p, %r1354, 0;
    vote.ballot.sync.b32 %r1354, p, 0xffffffff;
    @!p not.b32 %r1354, %r1354;
}

	// end inline asm
	and.b32  	%r1378, %r1354, %r1351;
	mov.b32 	%r1359, 4;
	// begin inline asm
	{
    .reg .pred p;
    and.b32 %r1357, %r1373, %r1359;    setp.ne.u32 p, %r1357, 0;
    vote.ballot.sync.b32 %r1357, p, 0xffffffff;
    @!p not.b32 %r1357, %r1357;
}

	// end inline asm
	and.b32  	%r1379, %r1357, %r1378;
	mov.b32 	%r1362, 8;
	// begin inline asm
	{
    .reg .pred p;
    and.b32 %r1360, %r1373, %r1362;    setp.ne.u32 p, %r1360, 0;
    vote.ballot.sync.b32 %r1360, p, 0xffffffff;
    @!p not.b32 %r1360, %r1360;
}

	// end inline asm
	and.b32  	%r1380, %r1360, %r1379;
	mov.b32 	%r1365, 16;
	// begin inline asm
	{
    .reg .pred p;
    and.b32 %r1363, %r1373, %r1365;    setp.ne.u32 p, %r1363, 0;
    vote.ballot.sync.b32 %r1363, p, 0xffffffff;
    @!p not.b32 %r1363, %r1363;
}

	// end inline asm
	and.b32  	%r1381, %r1363, %r1380;
	mov.b32 	%r1368, 32;
	// begin inline asm
	{
    .reg .pred p;
    and.b32 %r1366, %r1373, %r1368;    setp.ne.u32 p, %r1366, 0;
    vote.ballot.sync.b32 %r1366, p, 0xffffffff;
    @!p not.b32 %r1366, %r1366;
}

	// end inline asm
	and.b32  	%r1382, %r1366, %r1381;
	mov.b32 	%r1371, 64;
	// begin inline asm
	{
    .reg .pred p;
    and.b32 %r1369, %r1373, %r1371;    setp.ne.u32 p, %r1369, 0;
    vote.ballot.sync.b32 %r1369, p, 0xffffffff;
    @!p not.b32 %r1369, %r1369;
}

	// end inline asm
	and.b32  	%r1383, %r1369, %r1382;
	mov.b32 	%r1374, 128;
	// begin inline asm
	{
    .reg .pred p;
    and.b32 %r1372, %r1373, %r1374;    setp.ne.u32 p, %r1372, 0;
    vote.ballot.sync.b32 %r1372, p, 0xffffffff;
    @!p not.b32 %r1372, %r1372;
}

	// end inline asm
	and.b32  	%r1384, %r1372, %r1383;
	clz.b32 	%r1385, %r1384;
	sub.s32 	%r295, 31, %r1385;
	and.b32  	%r1386, %r878, %r1384;
	popc.b32 	%r296, %r1386;
	setp.ne.s32 	%p129, %r443, %r295;
	mov.b32 	%r2241, 0;
	@%p129 bra 	$L__BB14_205;
	shl.b32 	%r1391, %r1373, 2;
	add.s32 	%r1392, %r219, %r1391;
	atom.shared.add.u32 	%r2241, [%r1392], %r296;
$L__BB14_205:
	ld.param.u32 	%r2108, [_ZN3cub18CUB_300001_SM_10006detail10radix_sort29DeviceRadixSortOnesweepKernelINS1_5radix10policy_hubIiiyE10Policy1000ELNS0_9SortOrderE0EiiyiiNS1_21identity_decomposer_tEEEvPT5_SB_PT3_PKSC_PT1_PKSG_PT2_PKSK_T4_iiT6__param_9];
	shfl.sync.idx.b32	%r1418|%p130, %r2241, %r295, 31, -1;
	add.s32 	%r299, %r296, %r1418;
	shr.u32 	%r1419, %r2215, %r2108;
	and.b32  	%r1415, %r1419, %r221;
	mov.b32 	%r1395, 1;
	// begin inline asm
	{
    .reg .pred p;
    and.b32 %r1393, %r1415, %r1395;    setp.ne.u32 p, %r1393, 0;
    vote.ballot.sync.b32 %r1393, p, 0xffffffff;
    @!p not.b32 %r1393, %r1393;
}

	// end inline asm
	mov.b32 	%r1398, 2;
	// begin inline asm
	{
    .reg .pred p;
    and.b32 %r1396, %r1415, %r1398;    setp.ne.u32 p, %r1396, 0;
    vote.ballot.sync.b32 %r1396, p, 0xffffffff;
    @!p not.b32 %r1396, %r1396;
}

	// end inline asm
	and.b32  	%r1420, %r1396, %r1393;
	mov.b32 	%r1401, 4;
	// begin inline asm
	{
    .reg .pred p;
    and.b32 %r1399, %r1415, %r1401;    setp.ne.u32 p, %r1399, 0;
    vote.ballot.sync.b32 %r1399, p, 0xffffffff;
    @!p not.b32 %r1399, %r1399;
}

	// end inline asm
	and.b32  	%r1421, %r1399, %r1420;
	mov.b32 	%r1404, 8;
	// begin inline asm
	{
    .reg .pred p;
    and.b32 %r1402, %r1415, %r1404;    setp.ne.u32 p, %r1402, 0;
    vote.ballot.sync.b32 %r1402, p, 0xffffffff;
    @!p not.b32 %r1402, %r1402;
}

	// end inline asm
	and.b32  	%r1422, %r1402, %r1421;
	mov.b32 	%r1407, 16;
	// begin inline asm
	{
    .reg .pred p;
    and.b32 %r1405, %r1415, %r1407;    setp.ne.u32 p, %r1405, 0;
    vote.ballot.sync.b32 %r1405, p, 0xffffffff;
    @!p not.b32 %r1405, %r1405;
}

	// end inline asm
	and.b32  	%r1423, %r1405, %r1422;
	mov.b32 	%r1410, 32;
	// begin inline asm
	{
    .reg .pred p;
    and.b32 %r1408, %r1415, %r1410;    setp.ne.u32 p, %r1408, 0;
    vote.ballot.sync.b32 %r1408, p, 0xffffffff;
    @!p not.b32 %r1408, %r1408;
}

	// end inline asm
	and.b32  	%r1424, %r1408, %r1423;
	mov.b32 	%r1413, 64;
	// begin inline asm
	{
    .reg .pred p;
    and.b32 %r1411, %r1415, %r1413;    setp.ne.u32 p, %r1411, 0;
    vote.ballot.sync.b32 %r1411, p, 0xffffffff;
    @!p not.b32 %r1411, %r1411;
}

	// end inline asm
	and.b32  	%r1425, %r1411, %r1424;
	mov.b32 	%r1416, 128;
	// begin inline asm
	{
    .reg .pred p;
    and.b32 %r1414, %r1415, %r1416;    setp.ne.u32 p, %r1414, 0;
    vote.ballot.sync.b32 %r1414, p, 0xffffffff;
    @!p not.b32 %r1414, %r1414;
}

	// end inline asm
	and.b32  	%r1426, %r1414, %r1425;
	clz.b32 	%r1427, %r1426;
	sub.s32 	%r301, 31, %r1427;
	and.b32  	%r1428, %r878, %r1426;
	popc.b32 	%r302, %r1428;
	setp.ne.s32 	%p131, %r443, %r301;
	mov.b32 	%r2242, 0;
	@%p131 bra 	$L__BB14_207;
	shl.b32 	%r1433, %r1415, 2;
	add.s32 	%r1434, %r219, %r1433;
	atom.shared.add.u32 	%r2242, [%r1434], %r302;
$L__BB14_207:
	ld.param.u32 	%r2109, [_ZN3cub18CUB_300001_SM_10006detail10radix_sort29DeviceRadixSortOnesweepKernelINS1_5radix10policy_hubIiiyE10Policy1000ELNS0_9SortOrderE0EiiyiiNS1_21identity_decomposer_tEEEvPT5_SB_PT3_PKSC_PT1_PKSG_PT2_PKSK_T4_iiT6__param_9];
	shfl.sync.idx.b32	%r1460|%p132, %r2242, %r301, 31, -1;
	add.s32 	%r305, %r302, %r1460;
	shr.u32 	%r1461, %r2214, %r2109;
	and.b32  	%r1457, %r1461, %r221;
	mov.b32 	%r1437, 1;
	// begin inline asm
	{
    .reg .pred p;
    and.b32 %r1435, %r1457, %r1437;    setp.ne.u32 p, %r1435, 0;
    vote.ballot.sync.b32 %r1435, p, 0xffffffff;
    @!p not.b32 %r1435, %r1435;
}

	// end inline asm
	mov.b32 	%r1440, 2;
	// begin inline asm
	{
    .reg .pred p;
    and.b32 %r1438, %r1457, %r1440;    setp.ne.u32 p, %r1438, 0;
    vote.ballot.sync.b32 %r1438, p, 0xffffffff;
    @!p not.b32 %r1438, %r1438;
}

	// end inline asm
	and.b32  	%r1462, %r1438, %r1435;
	mov.b32 	%r1443, 4;
	// begin inline asm
	{
    .reg .pred p;
    and.b32 %r1441, %r1457, %r1443;    setp.ne.u32 p, %r1441, 0;
    vote.ballot.sync.b32 %r1441, p, 0xffffffff;
    @!p not.b32 %r1441, %r1441;
}

	// end inline asm
	and.b32  	%r1463, %r1441, %r1462;
	mov.b32 	%r1446, 8;
	// begin inline asm
	{
    .reg .pred p;
    and.b32 %r1444, %r1457, %r1446;    setp.ne.u32 p, %r1444, 0;
    vote.ballot.sync.b32 %r1444, p, 0xffffffff;
    @!p not.b32 %r1444, %r1444;
}

	// end inline asm
	and.b32  	%r1464, %r1444, %r1463;
	mov.b32 	%r1449, 16;
	// begin inline asm
	{
    .reg .pred p;
    and.b32 %r1447, %r1457, %r1449;    setp.ne.u32 p, %r1447, 0;
    vote.ballot.sync.b32 %r1447, p, 0xffffffff;
    @!p not.b32 %r1447, %r1447;
}

	// end inline asm
	and.b32  	%r1465, %r1447, %r1464;
	mov.b32 	%r1452, 32;
	// begin inline asm
	{
    .reg .pred p;
    and.b32 %r1450, %r1457, %r1452;    setp.ne.u32 p, %r1450, 0;
    vote.ballot.sync.b32 %r1450, p, 0xffffffff;
    @!p not.b32 %r1450, %r1450;
}

	// end inline asm
	and.b32  	%r1466, %r1450, %r1465;
	mov.b32 	%r1455, 64;
	// begin inline asm
	{
    .reg .pred p;
    and.b32 %r1453, %r1457, %r1455;    setp.ne.u32 p, %r1453, 0;
    vote.ballot.sync.b32 %r1453, p, 0xffffffff;
    @!p not.b32 %r1453, %r1453;
}

	// end inline asm
	and.b32  	%r1467, %r1453, %r1466;
	mov.b32 	%r1458, 128;
	// begin inline asm
	{
    .reg .pred p;
    and.b32 %r1456, %r1457, %r1458;    setp.ne.u32 p, %r1456, 0;
    vote.ballot.sync.b32 %r1456, p, 0xffffffff;
    @!p not.b32 %r1456, %r1456;
}

	// end inline asm
	and.b32  	%r1468, %r1456, %r1467;
	clz.b32 	%r1469, %r1468;
	sub.s32 	%r307, 31, %r1469;
	and.b32  	%r1470, %r878, %r1468;
	popc.b32 	%r308, %r1470;
	setp.ne.s32 	%p133, %r443, %r307;
	mov.b32 	%r2243, 0;
	@%p133 bra 	$L__BB14_209;
	shl.b32 	%r1475, %r1457, 2;
	add.s32 	%r1476, %r219, %r1475;
	atom.shared.add.u32 	%r2243, [%r1476], %r308;
$L__BB14_209:
	ld.param.u32 	%r2110, [_ZN3cub18CUB_300001_SM_10006detail10radix_sort29DeviceRadixSortOnesweepKernelINS1_5radix10policy_hubIiiyE10Policy1000ELNS0_9SortOrderE0EiiyiiNS1_21identity_decomposer_tEEEvPT5_SB_PT3_PKSC_PT1_PKSG_PT2_PKSK_T4_iiT6__param_9];
	shfl.sync.idx.b32	%r1502|%p134, %r2243, %r307, 31, -1;
	add.s32 	%r311, %r308, %r1502;
	shr.u32 	%r1503, %r2213, %r2110;
	and.b32  	%r1499, %r1503, %r221;
	mov.b32 	%r1479, 1;
	// begin inline asm
	{
    .reg .pred p;
    and.b32 %r1477, %r1499, %r1479;    setp.ne.u32 p, %r1477, 0;
    vote.ballot.sync.b32 %r1477, p, 0xffffffff;
    @!p not.b32 %r1477, %r1477;
}

	// end inline asm
	mov.b32 	%r1482, 2;
	// begin inline asm
	{
    .reg .pred p;
    and.b32 %r1480, %r1499, %r1482;    setp.ne.u32 p, %r1480, 0;
    vote.ballot.sync.b32 %r1480, p, 0xffffffff;
    @!p not.b32 %r1480, %r1480;
}

	// end inline asm
	and.b32  	%r1504, %r1480, %r1477;
	mov.b32 	%r1485, 4;
	// begin inline asm
	{
    .reg .pred p;
    and.b32 %r1483, %r1499, %r1485;    setp.ne.u32 p, %r1483, 0;
    vote.ballot.sync.b32 %r1483, p, 0xffffffff;
    @!p not.b32 %r1483, %r1483;
}

	// end inline asm
	and.b32  	%r1505, %r1483, %r1504;
	mov.b32 	%r1488, 8;
	// begin inline asm
	{
    .reg .pred p;
    and.b32 %r1486, %r1499, %r1488;    setp.ne.u32 p, %r1486, 0;
    vote.ballot.sync.b32 %r1486, p, 0xffffffff;
    @!p not.b32 %r1486, %r1486;
}

	// end inline asm
	and.b32  	%r1506, %r1486, %r1505;
	mov.b32 	%r1491, 16;
	// begin inline asm
	{
    .reg .pred p;
    and.b32 %r1489, %r1499, %r1491;    setp.ne.u32 p, %r1489, 0;
    vote.ballot.sync.b32 %r1489, p, 0xffffffff;
    @!p not.b32 %r1489, %r1489;
}

	// end inline asm
	and.b32  	%r1507, %r1489, %r1506;
	mov.b32 	%r1494, 32;
	// begin inline asm
	{
    .reg .pred p;
    and.b32 %r1492, %r1499, %r1494;    setp.ne.u32 p, %r1492, 0;
    vote.ballot.sync.b32 %r1492, p, 0xffffffff;
    @!p not.b32 %r1492, %r1492;
}

	// end inline asm
	and.b32  	%r1508, %r1492, %r1507;
	mov.b32 	%r1497, 64;
	// begin inline asm
	{
    .reg .pred p;
    and.b32 %r1495, %r1499, %r1497;    setp.ne.u32 p, %r1495, 0;
    vote.ballot.sync.b32 %r1495, p, 0xffffffff;
    @!p not.b32 %r1495, %r1495;
}

	// end inline asm
	and.b32  	%r1509, %r1495, %r1508;
	mov.b32 	%r1500, 128;
	// begin inline asm
	{
    .reg .pred p;
    and.b32 %r1498, %r1499, %r1500;    setp.ne.u32 p, %r1498, 0;
    vote.ballot.sync.b32 %r1498, p, 0xffffffff;
    @!p not.b32 %r1498, %r1498;
}

	// end inline asm
	and.b32  	%r1510, %r1498, %r1509;
	clz.b32 	%r1511, %r1510;
	sub.s32 	%r313, 31, %r1511;
	and.b32  	%r1512, %r878, %r1510;
	popc.b32 	%r314, %r1512;
	setp.ne.s32 	%p135, %r443, %r313;
	mov.b32 	%r2244, 0;
	@%p135 bra 	$L__BB14_211;
	shl.b32 	%r1517, %r1499, 2;
	add.s32 	%r1518, %r219, %r1517;
	atom.shared.add.u32 	%r2244, [%r1518], %r314;
$L__BB14_211:
	ld.param.u32 	%r2111, [_ZN3cub18CUB_300001_SM_10006detail10radix_sort29DeviceRadixSortOnesweepKernelINS1_5radix10policy_hubIiiyE10Policy1000ELNS0_9SortOrderE0EiiyiiNS1_21identity_decomposer_tEEEvPT5_SB_PT3_PKSC_PT1_PKSG_PT2_PKSK_T4_iiT6__param_9];
	shfl.sync.idx.b32	%r1544|%p136, %r2244, %r313, 31, -1;
	add.s32 	%r317, %r314, %r1544;
	shr.u32 	%r1545, %r2212, %r2111;
	and.b32  	%r1541, %r1545, %r221;
	mov.b32 	%r1521, 1;
	// begin inline asm
	{
    .reg .pred p;
    and.b32 %r1519, %r1541, %r1521;    setp.ne.u32 p, %r1519, 0;
    vote.ballot.sync.b32 %r1519, p, 0xffffffff;
    @!p not.b32 %r1519, %r1519;
}

	// end inline asm
	mov.b32 	%r1524, 2;
	// begin inline asm
	{
    .reg .pred p;
    and.b32 %r1522, %r1541, %r1524;    setp.ne.u32 p, %r1522, 0;
    vote.ballot.sync.b32 %r1522, p, 0xffffffff;
    @!p not.b32 %r1522, %r1522;
}

	// end inline asm
	and.b32  	%r1546, %r1522, %r1519;
	mov.b32 	%r1527, 4;
	// begin inline asm
	{
    .reg .pred p;
    and.b32 %r1525, %r1541, %r1527;    setp.ne.u32 p, %r1525, 0;
    vote.ballot.sync.b32 %r1525, p, 0xffffffff;
    @!p not.b32 %r1525, %r1525;
}

	// end inline asm
	and.b32  	%r1547, %r1525, %r1546;
	mov.b32 	%r1530, 8;
	// begin inline asm
	{
    .reg .pred p;
    and.b32 %r1528, %r1541, %r1530;    setp.ne.u32 p, %r1528, 0;
    vote.ballot.sync.b32 %r1528, p, 0xffffffff;
    @!p not.b32 %r1528, %r1528;
}

	// end inline asm
	and.b32  	%r1548, %r1528, %r1547;
	mov.b32 	%r1533, 16;
	// begin inline asm
	{
    .reg .pred p;
    and.b32 %r1531, %r1541, %r1533;    setp.ne.u32 p, %r1531, 0;
    vote.ballot.sync.b32 %r1531, p, 0xffffffff;
    @!p not.b32 %r1531, %r1531;
}

	// end inline asm
	and.b32  	%r1549, %r1531, %r1548;
	mov.b32 	%r1536, 32;
	// begin inline asm
	{
    .reg .pred p;
    and.b32 %r1534, %r1541, %r1536;    setp.ne.u32 p, %r1534, 0;
    vote.ballot.sync.b32 %r1534, p, 0xffffffff;
    @!p not.b32 %r1534, %r1534;
}

	// end inline asm
	and.b32  	%r1550, %r1534, %r1549;
	mov.b32 	%r1539, 64;
	// begin inline asm
	{
    .reg .pred p;
    and.b32 %r1537, %r1541, %r1539;    setp.ne.u32 p, %r1537, 0;
    vote.ballot.sync.b32 %r1537, p, 0xffffffff;
    @!p not.b32 %r1537, %r1537;
}

	// end inline asm
	and.b32  	%r1551, %r1537, %r1550;
	mov.b32 	%r1542, 128;
	// begin inline asm
	{
    .reg .pred p;
    and.b32 %r1540, %r1541, %r1542;    setp.ne.u32 p, %r1540, 0;
    vote.ballot.sync.b32 %r1540, p, 0xffffffff;
    @!p not.b32 %r1540, %r1540;
}

	// end inline asm
	and.b32  	%r1552, %r1540, %r1551;
	clz.b32 	%r1553, %r1552;
	sub.s32 	%r319, 31, %r1553;
	and.b32  	%r1554, %r878, %r1552;
	popc.b32 	%r320, %r1554;
	setp.ne.s32 	%p137, %r443, %r319;
	mov.b32 	%r2245, 0;
	@%p137 bra 	$L__BB14_213;
	shl.b32 	%r1559, %r1541, 2;
	add.s32 	%r1560, %r219, %r1559;
	atom.shared.add.u32 	%r2245, [%r1560], %r320;
$L__BB14_213:
	setp.gt.u32 	%p138, %r1, 255;
	shfl.sync.idx.b32	%r1561|%p139, %r2245, %r319, 31, -1;
	add.s32 	%r1562, %r320, %r1561;
	bar.sync 	0;
	shl.b32 	%r1563, %r227, 2;
	add.s32 	%r323, %r783, %r1563;
	st.shared.u32 	[%r323+-4], %r2228;
	shl.b32 	%r1565, %r233, 2;
	add.s32 	%r324, %r783, %r1565;
	st.shared.u32 	[%r324+-4], %r2227;
	shl.b32 	%r1566, %r239, 2;
	add.s32 	%r325, %r783, %r1566;
	st.shared.u32 	[%r325+-4], %r2226;
	shl.b32 	%r1567, %r245, 2;
	add.s32 	%r326, %r783, %r1567;
	st.shared.u32 	[%r326+-4], %r2225;
	shl.b32 	%r1568, %r251, 2;
	add.s32 	%r327, %r783, %r1568;
	st.shared.u32 	[%r327+-4], %r2224;
	shl.b32 	%r1569, %r257, 2;
	add.s32 	%r328, %r783, %r1569;
	st.shared.u32 	[%r328+-4], %r2223;
	shl.b32 	%r1570, %r263, 2;
	add.s32 	%r329, %r783, %r1570;
	st.shared.u32 	[%r329+-4], %r2222;
	shl.b32 	%r1571, %r269, 2;
	add.s32 	%r330, %r783, %r1571;
	st.shared.u32 	[%r330+-4], %r2221;
	shl.b32 	%r1572, %r275, 2;
	add.s32 	%r331, %r783, %r1572;
	st.shared.u32 	[%r331+-4], %r2220;
	shl.b32 	%r1573, %r281, 2;
	add.s32 	%r332, %r783, %r1573;
	st.shared.u32 	[%r332+-4], %r2219;
	shl.b32 	%r1574, %r287, 2;
	add.s32 	%r333, %r783, %r1574;
	st.shared.u32 	[%r333+-4], %r2218;
	shl.b32 	%r1575, %r293, 2;
	add.s32 	%r334, %r783, %r1575;
	st.shared.u32 	[%r334+-4], %r2217;
	shl.b32 	%r1576, %r299, 2;
	add.s32 	%r335, %r783, %r1576;
	st.shared.u32 	[%r335+-4], %r2216;
	shl.b32 	%r1577, %r305, 2;
	add.s32 	%r336, %r783, %r1577;
	st.shared.u32 	[%r336+-4], %r2215;
	shl.b32 	%r1578, %r311, 2;
	add.s32 	%r337, %r783, %r1578;
	st.shared.u32 	[%r337+-4], %r2214;
	shl.b32 	%r1579, %r317, 2;
	add.s32 	%r338, %r783, %r1579;
	st.shared.u32 	[%r338+-4], %r2213;
	shl.b32 	%r1580, %r1562, 2;
	add.s32 	%r339, %r783, %r1580;
	st.shared.u32 	[%r339+-4], %r2212;
	shl.b32 	%r1581, %r1, 3;
	add.s32 	%r1582, %r783, %r1581;
	add.s32 	%r340, %r1582, 26112;
	@%p138 bra 	$L__BB14_221;
	ld.param.u64 	%rd437, [_ZN3cub18CUB_300001_SM_10006detail10radix_sort29DeviceRadixSortOnesweepKernelINS1_5radix10policy_hubIiiyE10Policy1000ELNS0_9SortOrderE0EiiyiiNS1_21identity_decomposer_tEEEvPT5_SB_PT3_PKSC_PT1_PKSG_PT2_PKSK_T4_iiT6__param_3];
	cvta.to.global.u64 	%rd93, %rd437;
	shl.b64 	%rd94, %rd9, 3;
	add.s64 	%rd95, %rd93, %rd94;
	ld.global.u64 	%rd96, [%rd95];
	cvt.s64.s32 	%rd97, %r218;
	sub.s64 	%rd456, %rd96, %rd97;
	st.shared.u64 	[%r340], %rd456;
	setp.lt.s32 	%p140, %r3, 1;
	mov.u32 	%r2249, %r2174;
	@%p140 bra 	$L__BB14_220;
	mov.b32 	%r2247, -1;
	mov.u32 	%r2246, %r3;
	mov.u32 	%r2249, %r2174;
$L__BB14_216:
	ld.param.u64 	%rd430, [_ZN3cub18CUB_300001_SM_10006detail10radix_sort29DeviceRadixSortOnesweepKernelINS1_5radix10policy_hubIiiyE10Policy1000ELNS0_9SortOrderE0EiiyiiNS1_21identity_decomposer_tEEEvPT5_SB_PT3_PKSC_PT1_PKSG_PT2_PKSK_T4_iiT6__param_0];
	add.s32 	%r344, %r2246, -1;
	shl.b32 	%r1584, %r344, 8;
	add.s32 	%r1585, %r1584, %r1;
	cvta.to.global.u64 	%rd98, %rd430;
	mul.wide.s32 	%rd99, %r1585, 4;
	add.s64 	%rd19, %rd98, %rd99;
$L__BB14_217:
	membar.cta;
	ld.volatile.global.u32 	%r345, [%rd19];
	setp.eq.s32 	%p141, %r345, 0;
	@%p141 bra 	$L__BB14_217;
	and.b32  	%r1586, %r345, 1073741823;
	add.s32 	%r2249, %r1586, %r2249;
	setp.gt.s32 	%p142, %r345, -1;
	vote.sync.ballot.b32 	%r2247, %p142, %r2247;
	setp.gt.u32 	%p144, %r2246, 1;
	and.pred  	%p145, %p142, %p144;
	mov.u32 	%r2246, %r344;
	@%p145 bra 	$L__BB14_216;
	ld.shared.u64 	%rd456, [%r340];
$L__BB14_220:
	ld.param.u64 	%rd431, [_ZN3cub18CUB_300001_SM_10006detail10radix_sort29DeviceRadixSortOnesweepKernelINS1_5radix10policy_hubIiiyE10Policy1000ELNS0_9SortOrderE0EiiyiiNS1_21identity_decomposer_tEEEvPT5_SB_PT3_PKSC_PT1_PKSG_PT2_PKSK_T4_iiT6__param_0];
	or.b32  	%r1587, %r2249, -2147483648;
	cvta.to.global.u64 	%rd100, %rd431;
	shl.b32 	%r1588, %r3, 8;
	add.s32 	%r1589, %r1588, %r1;
	mul.wide.s32 	%rd101, %r1589, 4;
	add.s64 	%rd102, %rd100, %rd101;
	st.volatile.global.u32 	[%rd102], %r1587;
	sub.s32 	%r1590, %r2249, %r2174;
	cvt.s64.s32 	%rd103, %r1590;
	add.s64 	%rd104, %rd456, %rd103;
	st.shared.u64 	[%r340], %rd104;
$L__BB14_221:
	ld.param.u32 	%r2087, [_ZN3cub18CUB_300001_SM_10006detail10radix_sort29DeviceRadixSortOnesweepKernelINS1_5radix10policy_hubIiiyE10Policy1000ELNS0_9SortOrderE0EiiyiiNS1_21identity_decomposer_tEEEvPT5_SB_PT3_PKSC_PT1_PKSG_PT2_PKSK_T4_iiT6__param_8];
	ld.param.u64 	%rd434, [_ZN3cub18CUB_300001_SM_10006detail10radix_sort29DeviceRadixSortOnesweepKernelINS1_5radix10policy_hubIiiyE10Policy1000ELNS0_9SortOrderE0EiiyiiNS1_21identity_decomposer_tEEEvPT5_SB_PT3_PKSC_PT1_PKSG_PT2_PKSK_T4_iiT6__param_2];
	setp.gt.u32 	%p146, %r1, 255;
	mad.lo.s32 	%r349, %r3, 6528, 6528;
	setp.lt.s32 	%p147, %r349, %r2087;
	setp.eq.s64 	%p148, %rd434, 0;
	or.pred  	%p149, %p148, %p147;
	or.pred  	%p150, %p146, %p149;
	@%p150 bra 	$L__BB14_223;
	ld.param.u64 	%rd435, [_ZN3cub18CUB_300001_SM_10006detail10radix_sort29DeviceRadixSortOnesweepKernelINS1_5radix10policy_hubIiiyE10Policy1000ELNS0_9SortOrderE0EiiyiiNS1_21identity_decomposer_tEEEvPT5_SB_PT3_PKSC_PT1_PKSG_PT2_PKSK_T4_iiT6__param_2];
	ld.shared.u64 	%rd105, [%r340];
	cvt.s64.s32 	%rd106, %r2174;
	cvt.s64.s32 	%rd107, %r218;
	add.s64 	%rd108, %rd107, %rd106;
	add.s64 	%rd109, %rd108, %rd105;
	cvta.to.global.u64 	%rd110, %rd435;
	shl.b64 	%rd111, %rd9, 3;
	add.s64 	%rd112, %rd110, %rd111;
	st.global.u64 	[%rd112], %rd109;
$L__BB14_223:
	ld.param.u32 	%r2088, [_ZN3cub18CUB_300001_SM_10006detail10radix_sort29DeviceRadixSortOnesweepKernelINS1_5radix10policy_hubIiiyE10Policy1000ELNS0_9SortOrderE0EiiyiiNS1_21identity_decomposer_tEEEvPT5_SB_PT3_PKSC_PT1_PKSG_PT2_PKSK_T4_iiT6__param_8];
	ld.param.u64 	%rd438, [_ZN3cub18CUB_300001_SM_10006detail10radix_sort29DeviceRadixSortOnesweepKernelINS1_5radix10policy_hubIiiyE10Policy1000ELNS0_9SortOrderE0EiiyiiNS1_21identity_decomposer_tEEEvPT5_SB_PT3_PKSC_PT1_PKSG_PT2_PKSK_T4_iiT6__param_4];
	cvta.to.global.u64 	%rd22, %rd438;
	shl.b32 	%r1591, %r1, 2;
	add.s32 	%r350, %r783, %r1591;
	setp.gt.s32 	%p151, %r349, %r2088;
	bar.sync 	0;
	@%p151 bra 	$L__BB14_225;
	ld.param.u32 	%r2112, [_ZN3cub18CUB_300001_SM_10006detail10radix_sort29DeviceRadixSortOnesweepKernelINS1_5radix10policy_hubIiiyE10Policy1000ELNS0_9SortOrderE0EiiyiiNS1_21identity_decomposer_tEEEvPT5_SB_PT3_PKSC_PT1_PKSG_PT2_PKSK_T4_iiT6__param_9];
	ld.shared.u32 	%r1593, [%r350];
	shr.u32 	%r1594, %r1593, %r2112;
	and.b32  	%r1595, %r1594, %r221;
	shl.b32 	%r1596, %r1595, 3;
	add.s32 	%r1598, %r783, 26112;
	add.s32 	%r1599, %r1598, %r1596;
	ld.shared.u64 	%rd113, [%r1599];
	add.s64 	%rd114, %rd113, %rd9;
	xor.b32  	%r1600, %r1593, -2147483648;
	shl.b64 	%rd115, %rd114, 2;
	add.s64 	%rd116, %rd22, %rd115;
	st.global.u32 	[%rd116], %r1600;
	bar.warp.sync 	-1;
	ld.shared.u32 	%r1601, [%r350+1536];
	shr.u32 	%r1602, %r1601, %r2112;
	and.b32  	%r1603, %r1602, %r221;
	shl.b32 	%r1604, %r1603, 3;
	add.s32 	%r1605, %r1598, %r1604;
	ld.shared.u64 	%rd117, [%r1605];
	add.s64 	%rd118, %rd117, %rd9;
	xor.b32  	%r1606, %r1601, -2147483648;
	shl.b64 	%rd119, %rd118, 2;
	add.s64 	%rd120, %rd22, %rd119;
	st.global.u32 	[%rd120+1536], %r1606;
	bar.warp.sync 	-1;
	ld.shared.u32 	%r1607, [%r350+3072];
	shr.u32 	%r1608, %r1607, %r2112;
	and.b32  	%r1609, %r1608, %r221;
	shl.b32 	%r1610, %r1609, 3;
	add.s32 	%r1611, %r1598, %r1610;
	ld.shared.u64 	%rd121, [%r1611];
	add.s64 	%rd122, %rd121, %rd9;
	xor.b32  	%r1612, %r1607, -2147483648;
	shl.b64 	%rd123, %rd122, 2;
	add.s64 	%rd124, %rd22, %rd123;
	st.global.u32 	[%rd124+3072], %r1612;
	bar.warp.sync 	-1;
	ld.shared.u32 	%r1613, [%r350+4608];
	shr.u32 	%r1614, %r1613, %r2112;
	and.b32  	%r1615, %r1614, %r221;
	shl.b32 	%r1616, %r1615, 3;
	add.s32 	%r1617, %r1598, %r1616;
	ld.shared.u64 	%rd125, [%r1617];
	add.s64 	%rd126, %rd125, %rd9;
	xor.b32  	%r1618, %r1613, -2147483648;
	shl.b64 	%rd127, %rd126, 2;
	add.s64 	%rd128, %rd22, %rd127;
	st.global.u32 	[%rd128+4608], %r1618;
	bar.warp.sync 	-1;
	ld.shared.u32 	%r1619, [%r350+6144];
	shr.u32 	%r1620, %r1619, %r2112;
	and.b32  	%r1621, %r1620, %r221;
	shl.b32 	%r1622, %r1621, 3;
	add.s32 	%r1623, %r1598, %r1622;
	ld.shared.u64 	%rd129, [%r1623];
	add.s64 	%rd130, %rd129, %rd9;
	xor.b32  	%r1624, %r1619, -2147483648;
	shl.b64 	%rd131, %rd130, 2;
	add.s64 	%rd132, %rd22, %rd131;
	st.global.u32 	[%rd132+6144], %r1624;
	bar.warp.sync 	-1;
	ld.shared.u32 	%r1625, [%r350+7680];
	shr.u32 	%r1626, %r1625, %r2112;
	and.b32  	%r1627, %r1626, %r221;
	shl.b32 	%r1628, %r1627, 3;
	add.s32 	%r1629, %r1598, %r1628;
	ld.shared.u64 	%rd133, [%r1629];
	add.s64 	%rd134, %rd133, %rd9;
	xor.b32  	%r1630, %r1625, -2147483648;
	shl.b64 	%rd135, %rd134, 2;
	add.s64 	%rd136, %rd22, %rd135;
	st.global.u32 	[%rd136+7680], %r1630;
	bar.warp.sync 	-1;
	ld.shared.u32 	%r1631, [%r350+9216];
	shr.u32 	%r1632, %r1631, %r2112;
	and.b32  	%r1633, %r1632, %r221;
	shl.b32 	%r1634, %r1633, 3;
	add.s32 	%r1635, %r1598, %r1634;
	ld.shared.u64 	%rd137, [%r1635];
	add.s64 	%rd138, %rd137, %rd9;
	xor.b32  	%r1636, %r1631, -2147483648;
	shl.b64 	%rd139, %rd138, 2;
	add.s64 	%rd140, %rd22, %rd139;
	st.global.u32 	[%rd140+9216], %r1636;
	bar.warp.sync 	-1;
	ld.shared.u32 	%r1637, [%r350+10752];
	shr.u32 	%r1638, %r1637, %r2112;
	and.b32  	%r1639, %r1638, %r221;
	shl.b32 	%r1640, %r1639, 3;
	add.s32 	%r1641, %r1598, %r1640;
	ld.shared.u64 	%rd141, [%r1641];
	add.s64 	%rd142, %rd141, %rd9;
	xor.b32  	%r1642, %r1637, -2147483648;
	shl.b64 	%rd143, %rd142, 2;
	add.s64 	%rd144, %rd22, %rd143;
	st.global.u32 	[%rd144+10752], %r1642;
	bar.warp.sync 	-1;
	ld.shared.u32 	%r1643, [%r350+12288];
	shr.u32 	%r1644, %r1643, %r2112;
	and.b32  	%r1645, %r1644, %r221;
	shl.b32 	%r1646, %r1645, 3;
	add.s32 	%r1647, %r1598, %r1646;
	ld.shared.u64 	%rd145, [%r1647];
	add.s64 	%rd146, %rd145, %rd9;
	xor.b32  	%r1648, %r1643, -2147483648;
	shl.b64 	%rd147, %rd146, 2;
	add.s64 	%rd148, %rd22, %rd147;
	st.global.u32 	[%rd148+12288], %r1648;
	bar.warp.sync 	-1;
	ld.shared.u32 	%r1649, [%r350+13824];
	shr.u32 	%r1650, %r1649, %r2112;
	and.b32  	%r1651, %r1650, %r221;
	shl.b32 	%r1652, %r1651, 3;
	add.s32 	%r1653, %r1598, %r1652;
	ld.shared.u64 	%rd149, [%r1653];
	add.s64 	%rd150, %rd149, %rd9;
	xor.b32  	%r1654, %r1649, -2147483648;
	shl.b64 	%rd151, %rd150, 2;
	add.s64 	%rd152, %rd22, %rd151;
	st.global.u32 	[%rd152+13824], %r1654;
	bar.warp.sync 	-1;
	ld.shared.u32 	%r1655, [%r350+15360];
	shr.u32 	%r1656, %r1655, %r2112;
	and.b32  	%r1657, %r1656, %r221;
	shl.b32 	%r1658, %r1657, 3;
	add.s32 	%r1659, %r1598, %r1658;
	ld.shared.u64 	%rd153, [%r1659];
	add.s64 	%rd154, %rd153, %rd9;
	xor.b32  	%r1660, %r1655, -2147483648;
	shl.b64 	%rd155, %rd154, 2;
	add.s64 	%rd156, %rd22, %rd155;
	st.global.u32 	[%rd156+15360], %r1660;
	bar.warp.sync 	-1;
	ld.shared.u32 	%r1661, [%r350+16896];
	shr.u32 	%r1662, %r1661, %r2112;
	and.b32  	%r1663, %r1662, %r221;
	shl.b32 	%r1664, %r1663, 3;
	add.s32 	%r1665, %r1598, %r1664;
	ld.shared.u64 	%rd157, [%r1665];
	add.s64 	%rd158, %rd157, %rd9;
	xor.b32  	%r1666, %r1661, -2147483648;
	shl.b64 	%rd159, %rd158, 2;
	add.s64 	%rd160, %rd22, %rd159;
	st.global.u32 	[%rd160+16896], %r1666;
	bar.warp.sync 	-1;
	ld.shared.u32 	%r1667, [%r350+18432];
	shr.u32 	%r1668, %r1667, %r2112;
	and.b32  	%r1669, %r1668, %r221;
	shl.b32 	%r1670, %r1669, 3;
	add.s32 	%r1671, %r1598, %r1670;
	ld.shared.u64 	%rd161, [%r1671];
	add.s64 	%rd162, %rd161, %rd9;
	xor.b32  	%r1672, %r1667, -2147483648;
	shl.b64 	%rd163, %rd162, 2;
	add.s64 	%rd164, %rd22, %rd163;
	st.global.u32 	[%rd164+18432], %r1672;
	bar.warp.sync 	-1;
	ld.shared.u32 	%r1673, [%r350+19968];
	shr.u32 	%r1674, %r1673, %r2112;
	and.b32  	%r1675, %r1674, %r221;
	shl.b32 	%r1676, %r1675, 3;
	add.s32 	%r1677, %r1598, %r1676;
	ld.shared.u64 	%rd165, [%r1677];
	add.s64 	%rd166, %rd165, %rd9;
	xor.b32  	%r1678, %r1673, -2147483648;
	shl.b64 	%rd167, %rd166, 2;
	add.s64 	%rd168, %rd22, %rd167;
	st.global.u32 	[%rd168+19968], %r1678;
	bar.warp.sync 	-1;
	ld.shared.u32 	%r1679, [%r350+21504];
	shr.u32 	%r1680, %r1679, %r2112;
	and.b32  	%r1681, %r1680, %r221;
	shl.b32 	%r1682, %r1681, 3;
	add.s32 	%r1683, %r1598, %r1682;
	ld.shared.u64 	%rd169, [%r1683];
	add.s64 	%rd170, %rd169, %rd9;
	xor.b32  	%r1684, %r1679, -2147483648;
	shl.b64 	%rd171, %rd170, 2;
	add.s64 	%rd172, %rd22, %rd171;
	st.global.u32 	[%rd172+21504], %r1684;
	bar.warp.sync 	-1;
	ld.shared.u32 	%r1685, [%r350+23040];
	shr.u32 	%r1686, %r1685, %r2112;
	and.b32  	%r1687, %r1686, %r221;
	shl.b32 	%r1688, %r1687, 3;
	add.s32 	%r1689, %r1598, %r1688;
	ld.shared.u64 	%rd173, [%r1689];
	add.s64 	%rd174, %rd173, %rd9;
	xor.b32  	%r1690, %r1685, -2147483648;
	shl.b64 	%rd175, %rd174, 2;
	add.s64 	%rd176, %rd22, %rd175;
	st.global.u32 	[%rd176+23040], %r1690;
	bar.warp.sync 	-1;
	ld.shared.u32 	%r1691, [%r350+24576];
	shr.u32 	%r1692, %r1691, %r2112;
	and.b32  	%r1693, %r1692, %r221;
	shl.b32 	%r1694, %r1693, 3;
	add.s32 	%r1695, %r1598, %r1694;
	ld.shared.u64 	%rd177, [%r1695];
	add.s64 	%rd178, %rd177, %rd9;
	xor.b32  	%r1696, %r1691, -2147483648;
	shl.b64 	%rd179, %rd178, 2;
	add.s64 	%rd180, %rd22, %rd179;
	st.global.u32 	[%rd180+24576], %r1696;
	bar.warp.sync 	-1;
	bra.uni 	$L__BB14_260;
$L__BB14_225:
	ld.param.u32 	%r2089, [_ZN3cub18CUB_300001_SM_10006detail10radix_sort29DeviceRadixSortOnesweepKernelINS1_5radix10policy_hubIiiyE10Policy1000ELNS0_9SortOrderE0EiiyiiNS1_21identity_decomposer_tEEEvPT5_SB_PT3_PKSC_PT1_PKSG_PT2_PKSK_T4_iiT6__param_8];
	mad.lo.s32 	%r351, %r3, -6528, %r2089;
	setp.ge.s32 	%p152, %r1, %r351;
	@%p152 bra 	$L__BB14_227;
	ld.param.u32 	%r2113, [_ZN3cub18CUB_300001_SM_10006detail10radix_sort29DeviceRadixSortOnesweepKernelINS1_5radix10policy_hubIiiyE10Policy1000ELNS0_9SortOrderE0EiiyiiNS1_21identity_decomposer_tEEEvPT5_SB_PT3_PKSC_PT1_PKSG_PT2_PKSK_T4_iiT6__param_9];
	ld.shared.u32 	%r1697, [%r350];
	shr.u32 	%r1698, %r1697, %r2113;
	and.b32  	%r1699, %r1698, %r221;
	shl.b32 	%r1700, %r1699, 3;
	add.s32 	%r1702, %r783, %r1700;
	ld.shared.u64 	%rd181, [%r1702+26112];
	xor.b32  	%r1703, %r1697, -2147483648;
	add.s64 	%rd182, %rd181, %rd9;
	shl.b64 	%rd183, %rd182, 2;
	add.s64 	%rd184, %rd22, %rd183;
	st.global.u32 	[%rd184], %r1703;
$L__BB14_227:
	bar.warp.sync 	-1;
	add.s32 	%r1704, %r1, 384;
	setp.ge.s32 	%p153, %r1704, %r351;
	@%p153 bra 	$L__BB14_229;
	ld.param.u32 	%r2114, [_ZN3cub18CUB_300001_SM_10006detail10radix_sort29DeviceRadixSortOnesweepKernelINS1_5radix10policy_hubIiiyE10Policy1000ELNS0_9SortOrderE0EiiyiiNS1_21identity_decomposer_tEEEvPT5_SB_PT3_PKSC_PT1_PKSG_PT2_PKSK_T4_iiT6__param_9];
	ld.shared.u32 	%r1705, [%r350+1536];
	shr.u32 	%r1706, %r1705, %r2114;
	and.b32  	%r1707, %r1706, %r221;
	shl.b32 	%r1708, %r1707, 3;
	add.s32 	%r1710, %r783, %r1708;
	ld.shared.u64 	%rd185, [%r1710+26112];
	xor.b32  	%r1711, %r1705, -2147483648;
	add.s64 	%rd186, %rd185, %rd9;
	shl.b64 	%rd187, %rd186, 2;
	add.s64 	%rd188, %rd22, %rd187;
	st.global.u32 	[%rd188+1536], %r1711;
$L__BB14_229:
	bar.warp.sync 	-1;
	add.s32 	%r1712, %r1, 768;
	setp.ge.s32 	%p154, %r1712, %r351;
	@%p154 bra 	$L__BB14_231;
	ld.param.u32 	%r2115, [_ZN3cub18CUB_300001_SM_10006detail10radix_sort29DeviceRadixSortOnesweepKernelINS1_5radix10policy_hubIiiyE10Policy1000ELNS0_9SortOrderE0EiiyiiNS1_21identity_decomposer_tEEEvPT5_SB_PT3_PKSC_PT1_PKSG_PT2_PKSK_T4_iiT6__param_9];
	ld.shared.u32 	%r1713, [%r350+3072];
	shr.u32 	%r1714, %r1713, %r2115;
	and.b32  	%r1715, %r1714, %r221;
	shl.b32 	%r1716, %r1715, 3;
	add.s32 	%r1718, %r783, %r1716;
	ld.shared.u64 	%rd189, [%r1718+26112];
	xor.b32  	%r1719, %r1713, -2147483648;
	add.s64 	%rd190, %rd189, %rd9;
	shl.b64 	%rd191, %rd190, 2;
	add.s64 	%rd192, %rd22, %rd191;
	st.global.u32 	[%rd192+3072], %r1719;
$L__BB14_231:
	bar.warp.sync 	-1;
	add.s32 	%r1720, %r1, 1152;
	setp.ge.s32 	%p155, %r1720, %r351;
	@%p155 bra 	$L__BB14_233;
	ld.param.u32 	%r2116, [_ZN3cub18CUB_300001_SM_10006detail10radix_sort29DeviceRadixSortOnesweepKernelINS1_5radix10policy_hubIiiyE10Policy1000ELNS0_9SortOrderE0EiiyiiNS1_21identity_decomposer_tEEEvPT5_SB_PT3_PKSC_PT1_PKSG_PT2_PKSK_T4_iiT6__param_9];
	ld.shared.u32 	%r1721, [%r350+4608];
	shr.u32 	%r1722, %r1721, %r2116;
	and.b32  	%r1723, %r1722, %r221;
	shl.b32 	%r1724, %r1723, 3;
	add.s32 	%r1726, %r783, %r1724;
	ld.shared.u64 	%rd193, [%r1726+26112];
	xor.b32  	%r1727, %r1721, -2147483648;
	add.s64 	%rd194, %rd193, %rd9;
	shl.b64 	%rd195, %rd194, 2;
	add.s64 	%rd196, %rd22, %rd195;
	st.global.u32 	[%rd196+4608], %r1727;
$L__BB14_233:
	bar.warp.sync 	-1;
	add.s32 	%r1728, %r1, 1536;
	setp.ge.s32 	%p156, %r1728, %r351;
	@%p156 bra 	$L__BB14_235;
	ld.param.u32 	%r2117, [_ZN3cub18CUB_300001_SM_10006detail10radix_sort29DeviceRadixSortOnesweepKernelINS1_5radix10policy_hubIiiyE10Policy1000ELNS0_9SortOrderE0EiiyiiNS1_21identity_decomposer_tEEEvPT5_SB_PT3_PKSC_PT1_PKSG_PT2_PKSK_T4_iiT6__param_9];
	ld.shared.u32 	%r1729, [%r350+6144];
	shr.u32 	%r1730, %r1729, %r2117;
	and.b32  	%r1731, %r1730, %r221;
	shl.b32 	%r1732, %r1731, 3;
	add.s32 	%r1734, %r783, %r1732;
	ld.shared.u64 	%rd197, [%r1734+26112];
	xor.b32  	%r1735, %r1729, -2147483648;
	add.s64 	%rd198, %rd197, %rd9;
	shl.b64 	%rd199, %rd198, 2;
	add.s64 	%rd200, %rd22, %rd199;
	st.global.u32 	[%rd200+6144], %r1735;
$L__BB14_235:
	bar.warp.sync 	-1;
	add.s32 	%r1736, %r1, 1920;
	setp.ge.s32 	%p157, %r1736, %r351;
	@%p157 bra 	$L__BB14_237;
	ld.param.u32 	%r2118, [_ZN3cub18CUB_300001_SM_10006detail10radix_sort29DeviceRadixSortOnesweepKernelINS1_5radix10policy_hubIiiyE10Policy1000ELNS0_9SortOrderE0EiiyiiNS1_21identity_decomposer_tEEEvPT5_SB_PT3_PKSC_PT1_PKSG_PT2_PKSK_T4_iiT6__param_9];
	ld.shared.u32 	%r1737, [%r350+7680];
	shr.u32 	%r1738, %r1737, %r2118;
	and.b32  	%r1739, %r1738, %r221;
	shl.b32 	%r1740, %r1739, 3;
	add.s32 	%r1742, %r783, %r1740;
	ld.shared.u64 	%rd201, [%r1742+26112];
	xor.b32  	%r1743, %r1737, -2147483648;
	add.s64 	%rd202, %rd201, %rd9;
	shl.b64 	%rd203, %rd202, 2;
	add.s64 	%rd204, %rd22, %rd203;
	st.global.u32 	[%rd204+7680], %r1743;
$L__BB14_237:
	bar.warp.sync 	-1;
	add.s32 	%r1744, %r1, 2304;
	setp.ge.s32 	%p158, %r1744, %r351;
	@%p158 bra 	$L__BB14_239;
	ld.param.u32 	%r2119, [_ZN3cub18CUB_300001_SM_10006detail10radix_sort29DeviceRadixSortOnesweepKernelINS1_5radix10policy_hubIiiyE10Policy1000ELNS0_9SortOrderE0EiiyiiNS1_21identity_decomposer_tEEEvPT5_SB_PT3_PKSC_PT1_PKSG_PT2_PKSK_T4_iiT6__param_9];
	ld.shared.u32 	%r1745, [%r350+9216];
	shr.u32 	%r1746, %r1745, %r2119;
	and.b32  	%r1747, %r1746, %r221;
	shl.b32 	%r1748, %r1747, 3;
	add.s32 	%r1750, %r783, %r1748;
	ld.shared.u64 	%rd205, [%r1750+26112];
	xor.b32  	%r1751, %r1745, -2147483648;
	add.s64 	%rd206, %rd205, %rd9;
	shl.b64 	%rd207, %rd206, 2;
	add.s64 	%rd208, %rd22, %rd207;
	st.global.u32 	[%rd208+9216], %r1751;
$L__BB14_239:
	bar.warp.sync 	-1;
	add.s32 	%r1752, %r1, 2688;
	setp.ge.s32 	%p159, %r1752, %r351;
	@%p159 bra 	$L__BB14_241;
	ld.param.u32 	%r2120, [_ZN3cub18CUB_300001_SM_10006detail10radix_sort29DeviceRadixSortOnesweepKernelINS1_5radix10policy_hubIiiyE10Policy1000ELNS0_9SortOrderE0EiiyiiNS1_21identity_decomposer_tEEEvPT5_SB_PT3_PKSC_PT1_PKSG_PT2_PKSK_T4_iiT6__param_9];
	ld.shared.u32 	%r1753, [%r350+10752];
	shr.u32 	%r1754, %r1753, %r2120;
	and.b32  	%r1755, %r1754, %r221;
	shl.b32 	%r1756, %r1755, 3;
	add.s32 	%r1758, %r783, %r1756;
	ld.shared.u64 	%rd209, [%r1758+26112];
	xor.b32  	%r1759, %r1753, -2147483648;
	add.s64 	%rd210, %rd209, %rd9;
	shl.b64 	%rd211, %rd210, 2;
	add.s64 	%rd212, %rd22, %rd211;
	st.global.u32 	[%rd212+10752], %r1759;
$L__BB14_241:
	bar.warp.sync 	-1;
	or.b32  	%r1760, %r1, 3072;
	setp.ge.s32 	%p160, %r1760, %r351;
	@%p160 bra 	$L__BB14_243;
	ld.param.u32 	%r2121, [_ZN3cub18CUB_300001_SM_10006detail10radix_sort29DeviceRadixSortOnesweepKernelINS1_5radix10policy_hubIiiyE10Policy1000ELNS0_9SortOrderE0EiiyiiNS1_21identity_decomposer_tEEEvPT5_SB_PT3_PKSC_PT1_PKSG_PT2_PKSK_T4_iiT6__param_9];
	ld.shared.u32 	%r1761, [%r350+12288];
	shr.u32 	%r1762, %r1761, %r2121;
	and.b32  	%r1763, %r1762, %r221;
	shl.b32 	%r1764, %r1763, 3;
	add.s32 	%r1766, %r783, %r1764;
	ld.shared.u64 	%rd213, [%r1766+26112];
	xor.b32  	%r1767, %r1761, -2147483648;
	add.s64 	%rd214, %rd213, %rd9;
	shl.b64 	%rd215, %rd214, 2;
	add.s64 	%rd216, %rd22, %rd215;
	st.global.u32 	[%rd216+12288], %r1767;
$L__BB14_243:
	bar.warp.sync 	-1;
	add.s32 	%r1768, %r1, 3456;
	setp.ge.s32 	%p161, %r1768, %r351;
	@%p161 bra 	$L__BB14_245;
	ld.param.u32 	%r2122, [_ZN3cub18CUB_300001_SM_10006detail10radix_sort29DeviceRadixSortOnesweepKernelINS1_5radix10policy_hubIiiyE10Policy1000ELNS0_9SortOrderE0EiiyiiNS1_21identity_decomposer_tEEEvPT5_SB_PT3_PKSC_PT1_PKSG_PT2_PKSK_T4_iiT6__param_9];
	ld.shared.u32 	%r1769, [%r350+13824];
	shr.u32 	%r1770, %r1769, %r2122;
	and.b32  	%r1771, %r1770, %r221;
	shl.b32 	%r1772, %r1771, 3;
	add.s32 	%r1774, %r783, %r1772;
	ld.shared.u64 	%rd217, [%r1774+26112];
	xor.b32  	%r1775, %r1769, -2147483648;
	add.s64 	%rd218, %rd217, %rd9;
	shl.b64 	%rd219, %rd218, 2;
	add.s64 	%rd220, %rd22, %rd219;
	st.global.u32 	[%rd220+13824], %r1775;
$L__BB14_245:
	bar.warp.sync 	-1;
	add.s32 	%r1776, %r1, 3840;
	setp.ge.s32 	%p162, %r1776, %r351;
	@%p162 bra 	$L__BB14_247;
	ld.param.u32 	%r2123, [_ZN3cub18CUB_300001_SM_10006detail10radix_sort29DeviceRadixSortOnesweepKernelINS1_5radix10policy_hubIiiyE10Policy1000ELNS0_9SortOrderE0EiiyiiNS1_21identity_decomposer_tEEEvPT5_SB_PT3_PKSC_PT1_PKSG_PT2_PKSK_T4_iiT6__param_9];
	ld.shared.u32 	%r1777, [%r350+15360];
	shr.u32 	%r1778, %r1777, %r2123;
	and.b32  	%r1779, %r1778, %r221;
	shl.b32 	%r1780, %r1779, 3;
	add.s32 	%r1782, %r783, %r1780;
	ld.shared.u64 	%rd221, [%r1782+26112];
	xor.b32  	%r1783, %r1777, -2147483648;
	add.s64 	%rd222, %rd221, %rd9;
	shl.b64 	%rd223, %rd222, 2;
	add.s64 	%rd224, %rd22, %rd223;
	st.global.u32 	[%rd224+15360], %r1783;
$L__BB14_247:
	bar.warp.sync 	-1;
	add.s32 	%r1784, %r1, 4224;
	setp.ge.s32 	%p163, %r1784, %r351;
	@%p163 bra 	$L__BB14_249;
	ld.param.u32 	%r2124, [_ZN3cub18CUB_300001_SM_10006detail10radix_sort29DeviceRadixSortOnesweepKernelINS1_5radix10policy_hubIiiyE10Policy1000ELNS0_9SortOrderE0EiiyiiNS1_21identity_decomposer_tEEEvPT5_SB_PT3_PKSC_PT1_PKSG_PT2_PKSK_T4_iiT6__param_9];
	ld.shared.u32 	%r1785, [%r350+16896];
	shr.u32 	%r1786, %r1785, %r2124;
	and.b32  	%r1787, %r1786, %r221;
	shl.b32 	%r1788, %r1787, 3;
	add.s32 	%r1790, %r783, %r1788;
	ld.shared.u64 	%rd225, [%r1790+26112];
	xor.b32  	%r1791, %r1785, -2147483648;
	add.s64 	%rd226, %rd225, %rd9;
	shl.b64 	%rd227, %rd226, 2;
	add.s64 	%rd228, %rd22, %rd227;
	st.global.u32 	[%rd228+16896], %r1791;
$L__BB14_249:
	bar.warp.sync 	-1;
	add.s32 	%r1792, %r1, 4608;
	setp.ge.s32 	%p164, %r1792, %r351;
	@%p164 bra 	$L__BB14_251;
	ld.param.u32 	%r2125, [_ZN3cub18CUB_300001_SM_10006detail10radix_sort29DeviceRadixSortOnesweepKernelINS1_5radix10policy_hubIiiyE10Policy1000ELNS0_9SortOrderE0EiiyiiNS1_21identity_decomposer_tEEEvPT5_SB_PT3_PKSC_PT1_PKSG_PT2_PKSK_T4_iiT6__param_9];
	ld.shared.u32 	%r1793, [%r350+18432];
	shr.u32 	%r1794, %r1793, %r2125;
	and.b32  	%r1795, %r1794, %r221;
	shl.b32 	%r1796, %r1795, 3;
	add.s32 	%r1798, %r783, %r1796;
	ld.shared.u64 	%rd229, [%r1798+26112];
	xor.b32  	%r1799, %r1793, -2147483648;
	add.s64 	%rd230, %rd229, %rd9;
	shl.b64 	%rd231, %rd230, 2;
	add.s64 	%rd232, %rd22, %rd231;
	st.global.u32 	[%rd232+18432], %r1799;
$L__BB14_251:
	bar.warp.sync 	-1;
	add.s32 	%r1800, %r1, 4992;
	setp.ge.s32 	%p165, %r1800, %r351;
	@%p165 bra 	$L__BB14_253;
	ld.param.u32 	%r2126, [_ZN3cub18CUB_300001_SM_10006detail10radix_sort29DeviceRadixSortOnesweepKernelINS1_5radix10policy_hubIiiyE10Policy1000ELNS0_9SortOrderE0EiiyiiNS1_21identity_decomposer_tEEEvPT5_SB_PT3_PKSC_PT1_PKSG_PT2_PKSK_T4_iiT6__param_9];
	ld.shared.u32 	%r1801, [%r350+19968];
	shr.u32 	%r1802, %r1801, %r2126;
	and.b32  	%r1803, %r1802, %r221;
	shl.b32 	%r1804, %r1803, 3;
	add.s32 	%r1806, %r783, %r1804;
	ld.shared.u64 	%rd233, [%r1806+26112];
	xor.b32  	%r1807, %r1801, -2147483648;
	add.s64 	%rd234, %rd233, %rd9;
	shl.b64 	%rd235, %rd234, 2;
	add.s64 	%rd236, %rd22, %rd235;
	st.global.u32 	[%rd236+19968], %r1807;
$L__BB14_253:
	bar.warp.sync 	-1;
	add.s32 	%r1808, %r1, 5376;
	setp.ge.s32 	%p166, %r1808, %r351;
	@%p166 bra 	$L__BB14_255;
	ld.param.u32 	%r2127, [_ZN3cub18CUB_300001_SM_10006detail10radix_sort29DeviceRadixSortOnesweepKernelINS1_5radix10policy_hubIiiyE10Policy1000ELNS0_9SortOrderE0EiiyiiNS1_21identity_decomposer_tEEEvPT5_SB_PT3_PKSC_PT1_PKSG_PT2_PKSK_T4_iiT6__param_9];
	ld.shared.u32 	%r1809, [%r350+21504];
	shr.u32 	%r1810, %r1809, %r2127;
	and.b32  	%r1811, %r1810, %r221;
	shl.b32 	%r1812, %r1811, 3;
	add.s32 	%r1814, %r783, %r1812;
	ld.shared.u64 	%rd237, [%r1814+26112];
	xor.b32  	%r1815, %r1809, -2147483648;
	add.s64 	%rd238, %rd237, %rd9;
	shl.b64 	%rd239, %rd238, 2;
	add.s64 	%rd240, %rd22, %rd239;
	st.global.u32 	[%rd240+21504], %r1815;
$L__BB14_255:
	bar.warp.sync 	-1;
	add.s32 	%r1816, %r1, 5760;
	setp.ge.s32 	%p167, %r1816, %r351;
	@%p167 bra 	$L__BB14_257;
	ld.param.u32 	%r2128, [_ZN3cub18CUB_300001_SM_10006detail10radix_sort29DeviceRadixSortOnesweepKernelINS1_5radix10policy_hubIiiyE10Policy1000ELNS0_9SortOrderE0EiiyiiNS1_21identity_decomposer_tEEEvPT5_SB_PT3_PKSC_PT1_PKSG_PT2_PKSK_T4_iiT6__param_9];
	ld.shared.u32 	%r1817, [%r350+23040];
	shr.u32 	%r1818, %r1817, %r2128;
	and.b32  	%r1819, %r1818, %r221;
	shl.b32 	%r1820, %r1819, 3;
	add.s32 	%r1822, %r783, %r1820;
	ld.shared.u64 	%rd241, [%r1822+26112];
	xor.b32  	%r1823, %r1817, -2147483648;
	add.s64 	%rd242, %rd241, %rd9;
	shl.b64 	%rd243, %rd242, 2;
	add.s64 	%rd244, %rd22, %rd243;
	st.global.u32 	[%rd244+23040], %r1823;
$L__BB14_257:
	bar.warp.sync 	-1;
	or.b32  	%r1824, %r1, 6144;
	setp.ge.s32 	%p168, %r1824, %r351;
	@%p168 bra 	$L__BB14_259;
	ld.param.u32 	%r2129, [_ZN3cub18CUB_300001_SM_10006detail10radix_sort29DeviceRadixSortOnesweepKernelINS1_5radix10policy_hubIiiyE10Policy1000ELNS0_9SortOrderE0EiiyiiNS1_21identity_decomposer_tEEEvPT5_SB_PT3_PKSC_PT1_PKSG_PT2_PKSK_T4_iiT6__param_9];
	ld.shared.u32 	%r1825, [%r350+24576];
	shr.u32 	%r1826, %r1825, %r2129;
	and.b32  	%r1827, %r1826, %r221;
	shl.b32 	%r1828, %r1827, 3;
	add.s32 	%r1830, %r783, %r1828;
	ld.shared.u64 	%rd245, [%r1830+26112];
	xor.b32  	%r1831, %r1825, -2147483648;
	add.s64 	%rd246, %rd245, %rd9;
	shl.b64 	%rd247, %rd246, 2;
	add.s64 	%rd248, %rd22, %rd247;
	st.global.u32 	[%rd248+24576], %r1831;
$L__BB14_259:
	bar.warp.sync 	-1;
$L__BB14_260:
	ld.param.u32 	%r2130, [_ZN3cub18CUB_300001_SM_10006detail10radix_sort29DeviceRadixSortOnesweepKernelINS1_5radix10policy_hubIiiyE10Policy1000ELNS0_9SortOrderE0EiiyiiNS1_21identity_decomposer_tEEEvPT5_SB_PT3_PKSC_PT1_PKSG_PT2_PKSK_T4_iiT6__param_9];
	ld.param.u32 	%r2090, [_ZN3cub18CUB_300001_SM_10006detail10radix_sort29DeviceRadixSortOnesweepKernelINS1_5radix10policy_hubIiiyE10Policy1000ELNS0_9SortOrderE0EiiyiiNS1_21identity_decomposer_tEEEvPT5_SB_PT3_PKSC_PT1_PKSG_PT2_PKSK_T4_iiT6__param_8];
	setp.gt.s32 	%p169, %r349, %r2090;
	ld.shared.u32 	%r1832, [%r350];
	shr.u32 	%r1833, %r1832, %r2130;
	and.b32  	%r352, %r1833, %r221;
	ld.shared.u32 	%r1834, [%r350+1536];
	shr.u32 	%r1835, %r1834, %r2130;
	and.b32  	%r353, %r1835, %r221;
	ld.shared.u32 	%r1836, [%r350+3072];
	shr.u32 	%r1837, %r1836, %r2130;
	and.b32  	%r354, %r1837, %r221;
	ld.shared.u32 	%r1838, [%r350+4608];
	shr.u32 	%r1839, %r1838, %r2130;
	and.b32  	%r355, %r1839, %r221;
	ld.shared.u32 	%r1840, [%r350+6144];
	shr.u32 	%r1841, %r1840, %r2130;
	and.b32  	%r356, %r1841, %r221;
	ld.shared.u32 	%r1842, [%r350+7680];
	shr.u32 	%r1843, %r1842, %r2130;
	and.b32  	%r357, %r1843, %r221;
	ld.shared.u32 	%r1844, [%r350+9216];
	shr.u32 	%r1845, %r1844, %r2130;
	and.b32  	%r358, %r1845, %r221;
	ld.shared.u32 	%r1846, [%r350+10752];
	shr.u32 	%r1847, %r1846, %r2130;
	and.b32  	%r359, %r1847, %r221;
	ld.shared.u32 	%r1848, [%r350+12288];
	shr.u32 	%r1849, %r1848, %r2130;
	and.b32  	%r360, %r1849, %r221;
	ld.shared.u32 	%r1850, [%r350+13824];
	shr.u32 	%r1851, %r1850, %r2130;
	and.b32  	%r361, %r1851, %r221;
	ld.shared.u32 	%r1852, [%r350+15360];
	shr.u32 	%r1853, %r1852, %r2130;
	and.b32  	%r362, %r1853, %r221;
	ld.shared.u32 	%r1854, [%r350+16896];
	shr.u32 	%r1855, %r1854, %r2130;
	and.b32  	%r363, %r1855, %r221;
	ld.shared.u32 	%r1856, [%r350+18432];
	shr.u32 	%r1857, %r1856, %r2130;
	and.b32  	%r364, %r1857, %r221;
	ld.shared.u32 	%r1858, [%r350+19968];
	shr.u32 	%r1859, %r1858, %r2130;
	and.b32  	%r365, %r1859, %r221;
	ld.shared.u32 	%r1860, [%r350+21504];
	shr.u32 	%r1861, %r1860, %r2130;
	and.b32  	%r366, %r1861, %r221;
	ld.shared.u32 	%r1862, [%r350+23040];
	shr.u32 	%r1863, %r1862, %r2130;
	and.b32  	%r367, %r1863, %r221;
	ld.shared.u32 	%r1864, [%r350+24576];
	shr.u32 	%r1865, %r1864, %r2130;
	and.b32  	%r368, %r1865, %r221;
	@%p169 bra 	$L__BB14_262;
	ld.param.u64 	%rd443, [_ZN3cub18CUB_300001_SM_10006detail10radix_sort29DeviceRadixSortOnesweepKernelINS1_5radix10policy_hubIiiyE10Policy1000ELNS0_9SortOrderE0EiiyiiNS1_21identity_decomposer_tEEEvPT5_SB_PT3_PKSC_PT1_PKSG_PT2_PKSK_T4_iiT6__param_7];
	cvta.to.global.u64 	%rd249, %rd443;
	and.b32  	%r1869, %r1, 31;
	or.b32  	%r1870, %r647, %r1869;
	cvt.u64.u32 	%rd250, %r1870;
	mul.lo.s32 	%r1871, %r3, 6528;
	cvt.s64.s32 	%rd251, %r1871;
	add.s64 	%rd252, %rd250, %rd251;
	shl.b64 	%rd253, %rd252, 2;
	add.s64 	%rd254, %rd249, %rd253;
	ld.global.u32 	%r2266, [%rd254];
	ld.global.u32 	%r2267, [%rd254+128];
	ld.global.u32 	%r2268, [%rd254+256];
	ld.global.u32 	%r2269, [%rd254+384];
	ld.global.u32 	%r2270, [%rd254+512];
	ld.global.u32 	%r2271, [%rd254+640];
	ld.global.u32 	%r2272, [%rd254+768];
	ld.global.u32 	%r2273, [%rd254+896];
	ld.global.u32 	%r2274, [%rd254+1024];
	ld.global.u32 	%r2275, [%rd254+1152];
	ld.global.u32 	%r2276, [%rd254+1280];
	ld.global.u32 	%r2277, [%rd254+1408];
	ld.global.u32 	%r2278, [%rd254+1536];
	ld.global.u32 	%r2279, [%rd254+1664];
	ld.global.u32 	%r2280, [%rd254+1792];
	ld.global.u32 	%r2281, [%rd254+1920];
	ld.global.u32 	%r2282, [%rd254+2048];
	bra.uni 	$L__BB14_296;
$L__BB14_262:
	ld.param.u32 	%r2091, [_ZN3cub18CUB_300001_SM_10006detail10radix_sort29DeviceRadixSortOnesweepKernelINS1_5radix10policy_hubIiiyE10Policy1000ELNS0_9SortOrderE0EiiyiiNS1_21identity_decomposer_tEEEvPT5_SB_PT3_PKSC_PT1_PKSG_PT2_PKSK_T4_iiT6__param_8];
	ld.param.u64 	%rd444, [_ZN3cub18CUB_300001_SM_10006detail10radix_sort29DeviceRadixSortOnesweepKernelINS1_5radix10policy_hubIiiyE10Policy1000ELNS0_9SortOrderE0EiiyiiNS1_21identity_decomposer_tEEEvPT5_SB_PT3_PKSC_PT1_PKSG_PT2_PKSK_T4_iiT6__param_7];
	cvta.to.global.u64 	%rd255, %rd444;
	add.s64 	%rd23, %rd255, %rd63;
	cvt.u32.u64 	%r1874, %rd7;
	sub.s32 	%r386, %r2091, %r649;
	setp.ge.s32 	%p170, %r1874, %r386;
	@%p170 bra 	$L__BB14_264;
	ld.global.u32 	%r2266, [%rd23];
$L__BB14_264:
	add.s32 	%r1877, %r1874, 32;
	setp.ge.s32 	%p171, %r1877, %r386;
	@%p171 bra 	$L__BB14_266;
	ld.global.u32 	%r2267, [%rd23+128];
$L__BB14_266:
	add.s32 	%r1880, %r1874, 64;
	setp.ge.s32 	%p172, %r1880, %r386;
	@%p172 bra 	$L__BB14_268;
	ld.global.u32 	%r2268, [%rd23+256];
$L__BB14_268:
	add.s32 	%r1883, %r1874, 96;
	setp.ge.s32 	%p173, %r1883, %r386;
	@%p173 bra 	$L__BB14_270;
	ld.global.u32 	%r2269, [%rd23+384];
$L__BB14_270:
	add.s32 	%r1886, %r1874, 128;
	setp.ge.s32 	%p174, %r1886, %r386;
	@%p174 bra 	$L__BB14_272;
	ld.global.u32 	%r2270, [%rd23+512];
$L__BB14_272:
	add.s32 	%r1889, %r1874, 160;
	setp.ge.s32 	%p175, %r1889, %r386;
	@%p175 bra 	$L__BB14_274;
	ld.global.u32 	%r2271, [%rd23+640];
$L__BB14_274:
	add.s32 	%r1892, %r1874, 192;
	setp.ge.s32 	%p176, %r1892, %r386;
	@%p176 bra 	$L__BB14_276;
	ld.global.u32 	%r2272, [%rd23+768];
$L__BB14_276:
	add.s32 	%r1895, %r1874, 224;
	setp.ge.s32 	%p177, %r1895, %r386;
	@%p177 bra 	$L__BB14_278;
	ld.param.u64 	%rd445, [_ZN3cub18CUB_300001_SM_10006detail10radix_sort29DeviceRadixSortOnesweepKernelINS1_5radix10policy_hubIiiyE10Policy1000ELNS0_9SortOrderE0EiiyiiNS1_21identity_decomposer_tEEEvPT5_SB_PT3_PKSC_PT1_PKSG_PT2_PKSK_T4_iiT6__param_7];
	cvta.to.global.u64 	%rd259, %rd445;
	cvt.s64.s32 	%rd260, %r649;
	add.s64 	%rd261, %rd7, %rd260;
	shl.b64 	%rd262, %rd261, 2;
	add.s64 	%rd263, %rd259, %rd262;
	ld.global.u32 	%r2273, [%rd263+896];
$L__BB14_278:
	add.s32 	%r1899, %r1874, 256;
	setp.ge.s32 	%p178, %r1899, %r386;
	@%p178 bra 	$L__BB14_280;
	ld.param.u64 	%rd446, [_ZN3cub18CUB_300001_SM_10006detail10radix_sort29DeviceRadixSortOnesweepKernelINS1_5radix10policy_hubIiiyE10Policy1000ELNS0_9SortOrderE0EiiyiiNS1_21identity_decomposer_tEEEvPT5_SB_PT3_PKSC_PT1_PKSG_PT2_PKSK_T4_iiT6__param_7];
	cvta.to.global.u64 	%rd264, %rd446;
	cvt.s64.s32 	%rd265, %r649;
	add.s64 	%rd266, %rd7, %rd265;
	shl.b64 	%rd267, %rd266, 2;
	add.s64 	%rd268, %rd264, %rd267;
	ld.global.u32 	%r2274, [%rd268+1024];
$L__BB14_280:
	add.s32 	%r1903, %r1874, 288;
	setp.ge.s32 	%p179, %r1903, %r386;
	@%p179 bra 	$L__BB14_282;
	ld.param.u64 	%rd447, [_ZN3cub18CUB_300001_SM_10006detail10radix_sort29DeviceRadixSortOnesweepKernelINS1_5radix10policy_hubIiiyE10Policy1000ELNS0_9SortOrderE0EiiyiiNS1_21identity_decomposer_tEEEvPT5_SB_PT3_PKSC_PT1_PKSG_PT2_PKSK_T4_iiT6__param_7];
	cvta.to.global.u64 	%rd269, %rd447;
	cvt.s64.s32 	%rd270, %r649;
	add.s64 	%rd271, %rd7, %rd270;
	shl.b64 	%rd272, %rd271, 2;
	add.s64 	%rd273, %rd269, %rd272;
	ld.global.u32 	%r2275, [%rd273+1152];
$L__BB14_282:
	add.s32 	%r1907, %r1874, 320;
	setp.ge.s32 	%p180, %r1907, %r386;
	@%p180 bra 	$L__BB14_284;
	ld.param.u64 	%rd448, [_ZN3cub18CUB_300001_SM_10006detail10radix_sort29DeviceRadixSortOnesweepKernelINS1_5radix10policy_hubIiiyE10Policy1000ELNS0_9SortOrderE0EiiyiiNS1_21identity_decomposer_tEEEvPT5_SB_PT3_PKSC_PT1_PKSG_PT2_PKSK_T4_iiT6__param_7];
	cvta.to.global.u64 	%rd274, %rd448;
	cvt.s64.s32 	%rd275, %r649;
	add.s64 	%rd276, %rd7, %rd275;
	shl.b64 	%rd277, %rd276, 2;
	add.s64 	%rd278, %rd274, %rd277;
	ld.global.u32 	%r2276, [%rd278+1280];
$L__BB14_284:
	add.s32 	%r1911, %r1874, 352;
	setp.ge.s32 	%p181, %r1911, %r386;
	@%p181 bra 	$L__BB14_286;
	ld.param.u64 	%rd449, [_ZN3cub18CUB_300001_SM_10006detail10radix_sort29DeviceRadixSortOnesweepKernelINS1_5radix10policy_hubIiiyE10Policy1000ELNS0_9SortOrderE0EiiyiiNS1_21identity_decomposer_tEEEvPT5_SB_PT3_PKSC_PT1_PKSG_PT2_PKSK_T4_iiT6__param_7];
	cvta.to.global.u64 	%rd279, %rd449;
	mul.lo.s32 	%r1912, %r3, 6528;
	cvt.s64.s32 	%rd280, %r1912;
	add.s64 	%rd281, %rd7, %rd280;
	shl.b64 	%rd282, %rd281, 2;
	add.s64 	%rd283, %rd279, %rd282;
	ld.global.u32 	%r2277, [%rd283+1408];
$L__BB14_286:
	add.s32 	%r1915, %r1874, 384;
	setp.ge.s32 	%p182, %r1915, %r386;
	@%p182 bra 	$L__BB14_288;
	ld.param.u64 	%rd450, [_ZN3cub18CUB_300001_SM_10006detail10radix_sort29DeviceRadixSortOnesweepKernelINS1_5radix10policy_hubIiiyE10Policy1000ELNS0_9SortOrderE0EiiyiiNS1_21identity_decomposer_tEEEvPT5_SB_PT3_PKSC_PT1_PKSG_PT2_PKSK_T4_iiT6__param_7];
	cvta.to.global.u64 	%rd284, %rd450;
	mul.lo.s32 	%r1916, %r3, 6528;
	cvt.s64.s32 	%rd285, %r1916;
	add.s64 	%rd286, %rd7, %rd285;
	shl.b64 	%rd287, %rd286, 2;
	add.s64 	%rd288, %rd284, %rd287;
	ld.global.u32 	%r2278, [%rd288+1536];
$L__BB14_288:
	cvt.u32.u64 	%r1918, %rd7;
	add.s32 	%r1919, %r1918, 416;
	setp.ge.s32 	%p183, %r1919, %r386;
	@%p183 bra 	$L__BB14_290;
	ld.param.u64 	%rd451, [_ZN3cub18CUB_300001_SM_10006detail10radix_sort29DeviceRadixSortOnesweepKernelINS1_5radix10policy_hubIiiyE10Policy1000ELNS0_9SortOrderE0EiiyiiNS1_21identity_decomposer_tEEEvPT5_SB_PT3_PKSC_PT1_PKSG_PT2_PKSK_T4_iiT6__param_7];
	cvta.to.global.u64 	%rd289, %rd451;
	mul.lo.s32 	%r1920, %r3, 6528;
	cvt.s64.s32 	%rd290, %r1920;
	add.s64 	%rd291, %rd7, %rd290;
	shl.b64 	%rd292, %rd291, 2;
	add.s64 	%rd293, %rd289, %rd292;
	ld.global.u32 	%r2279, [%rd293+1664];
$L__BB14_290:
	cvt.u32.u64 	%r1922, %rd7;
	add.s32 	%r1923, %r1922, 448;
	setp.ge.s32 	%p184, %r1923, %r386;
	@%p184 bra 	$L__BB14_292;
	ld.param.u64 	%rd452, [_ZN3cub18CUB_300001_SM_10006detail10radix_sort29DeviceRadixSortOnesweepKernelINS1_5radix10policy_hubIiiyE10Policy1000ELNS0_9SortOrderE0EiiyiiNS1_21identity_decomposer_tEEEvPT5_SB_PT3_PKSC_PT1_PKSG_PT2_PKSK_T4_iiT6__param_7];
	cvta.to.global.u64 	%rd294, %rd452;
	mul.lo.s32 	%r1924, %r3, 6528;
	cvt.s64.s32 	%rd295, %r1924;
	add.s64 	%rd296, %rd7, %rd295;
	shl.b64 	%rd297, %rd296, 2;
	add.s64 	%rd298, %rd294, %rd297;
	ld.global.u32 	%r2280, [%rd298+1792];
$L__BB14_292:
	cvt.u32.u64 	%r1926, %rd7;
	add.s32 	%r1927, %r1926, 480;
	setp.ge.s32 	%p185, %r1927, %r386;
	@%p185 bra 	$L__BB14_294;
	ld.param.u64 	%rd453, [_ZN3cub18CUB_300001_SM_10006detail10radix_sort29DeviceRadixSortOnesweepKernelINS1_5radix10policy_hubIiiyE10Policy1000ELNS0_9SortOrderE0EiiyiiNS1_21identity_decomposer_tEEEvPT5_SB_PT3_PKSC_PT1_PKSG_PT2_PKSK_T4_iiT6__param_7];
	cvta.to.global.u64 	%rd299, %rd453;
	mul.lo.s32 	%r1928, %r3, 6528;
	cvt.s64.s32 	%rd300, %r1928;
	add.s64 	%rd301, %rd7, %rd300;
	shl.b64 	%rd302, %rd301, 2;
	add.s64 	%rd303, %rd299, %rd302;
	ld.global.u32 	%r2281, [%rd303+1920];
$L__BB14_294:
	cvt.u32.u64 	%r1930, %rd7;
	add.s32 	%r1931, %r1930, 512;
	setp.ge.s32 	%p186, %r1931, %r386;
	@%p186 bra 	$L__BB14_296;
	ld.param.u64 	%rd454, [_ZN3cub18CUB_300001_SM_10006detail10radix_sort29DeviceRadixSortOnesweepKernelINS1_5radix10policy_hubIiiyE10Policy1000ELNS0_9SortOrderE0EiiyiiNS1_21identity_decomposer_tEEEvPT5_SB_PT3_PKSC_PT1_PKSG_PT2_PKSK_T4_iiT6__param_7];
	cvta.to.global.u64 	%rd304, %rd454;
	mov.u32 	%r1932, %tid.x;
	and.b32  	%r1933, %r1932, 992;
	mul.lo.s32 	%r1934, %r1933, 17;
	and.b32  	%r1935, %r1932, 31;
	or.b32  	%r1936, %r1934, %r1935;
	cvt.u64.u32 	%rd305, %r1936;
	mul.lo.s32 	%r1937, %r3, 6528;
	cvt.s64.s32 	%rd306, %r1937;
	add.s64 	%rd307, %rd305, %rd306;
	shl.b64 	%rd308, %rd307, 2;
	add.s64 	%rd309, %rd304, %rd308;
	ld.global.u32 	%r2282, [%rd309+2048];
$L__BB14_296:
	ld.param.u32 	%r2092, [_ZN3cub18CUB_300001_SM_10006detail10radix_sort29DeviceRadixSortOnesweepKernelINS1_5radix10policy_hubIiiyE10Policy1000ELNS0_9SortOrderE0EiiyiiNS1_21identity_decomposer_tEEEvPT5_SB_PT3_PKSC_PT1_PKSG_PT2_PKSK_T4_iiT6__param_8];
	ld.param.u64 	%rd441, [_ZN3cub18CUB_300001_SM_10006detail10radix_sort29DeviceRadixSortOnesweepKernelINS1_5radix10policy_hubIiiyE10Policy1000ELNS0_9SortOrderE0EiiyiiNS1_21identity_decomposer_tEEEvPT5_SB_PT3_PKSC_PT1_PKSG_PT2_PKSK_T4_iiT6__param_6];
	cvta.to.global.u64 	%rd24, %rd441;
	mov.u32 	%r437, %tid.x;
	cvt.u64.u32 	%rd25, %r437;
	shl.b32 	%r1938, %r437, 2;
	mov.u32 	%r1939, _ZZN3cub18CUB_300001_SM_10006detail10radix_sort29DeviceRadixSortOnesweepKernelINS1_5radix10policy_hubIiiyE10Policy1000ELNS0_9SortOrderE0EiiyiiNS1_21identity_decomposer_tEEEvPT5_SB_PT3_PKSC_PT1_PKSG_PT2_PKSK_T4_iiT6_E1s;
	add.s32 	%r438, %r1939, %r1938;
	mad.lo.s32 	%r1940, %r3, 6528, 6528;
	setp.gt.s32 	%p187, %r1940, %r2092;
	bar.sync 	0;
	st.shared.u32 	[%r323+-4], %r2266;
	st.shared.u32 	[%r324+-4], %r2267;
	st.shared.u32 	[%r325+-4], %r2268;
	st.shared.u32 	[%r326+-4], %r2269;
	st.shared.u32 	[%r327+-4], %r2270;
	st.shared.u32 	[%r328+-4], %r2271;
	st.shared.u32 	[%r329+-4], %r2272;
	st.shared.u32 	[%r330+-4], %r2273;
	st.shared.u32 	[%r331+-4], %r2274;
	st.shared.u32 	[%r332+-4], %r2275;
	st.shared.u32 	[%r333+-4], %r2276;
	st.shared.u32 	[%r334+-4], %r2277;
	st.shared.u32 	[%r335+-4], %r2278;
	st.shared.u32 	[%r336+-4], %r2279;
	st.shared.u32 	[%r337+-4], %r2280;
	st.shared.u32 	[%r338+-4], %r2281;
	st.shared.u32 	[%r339+-4], %r2282;
	bar.sync 	0;
	@%p187 bra 	$L__BB14_298;
	ld.shared.u32 	%r1941, [%r438];
	shl.b32 	%r1942, %r352, 3;
	add.s32 	%r1944, %r1939, 26112;
	add.s32 	%r1945, %r1944, %r1942;
	ld.shared.u64 	%rd310, [%r1945];
	add.s64 	%rd311, %rd310, %rd25;
	shl.b64 	%rd312, %rd311, 2;
	add.s64 	%rd313, %rd24, %rd312;
	st.global.u32 	[%rd313], %r1941;
	bar.warp.sync 	-1;
	ld.shared.u32 	%r1946, [%r438+1536];
	shl.b32 	%r1947, %r353, 3;
	add.s32 	%r1948, %r1944, %r1947;
	ld.shared.u64 	%rd314, [%r1948];
	add.s64 	%rd315, %rd314, %rd25;
	shl.b64 	%rd316, %rd315, 2;
	add.s64 	%rd317, %rd24, %rd316;
	st.global.u32 	[%rd317+1536], %r1946;
	bar.warp.sync 	-1;
	ld.shared.u32 	%r1949, [%r438+3072];
	shl.b32 	%r1950, %r354, 3;
	add.s32 	%r1951, %r1944, %r1950;
	ld.shared.u64 	%rd318, [%r1951];
	add.s64 	%rd319, %rd318, %rd25;
	shl.b64 	%rd320, %rd319, 2;
	add.s64 	%rd321, %rd24, %rd320;
	st.global.u32 	[%rd321+3072], %r1949;
	bar.warp.sync 	-1;
	ld.shared.u32 	%r1952, [%r438+4608];
	shl.b32 	%r1953, %r355, 3;
	add.s32 	%r1954, %r1944, %r1953;
	ld.shared.u64 	%rd322, [%r1954];
	add.s64 	%rd323, %rd322, %rd25;
	shl.b64 	%rd324, %rd323, 2;
	add.s64 	%rd325, %rd24, %rd324;
	st.global.u32 	[%rd325+4608], %r1952;
	bar.warp.sync 	-1;
	ld.shared.u32 	%r1955, [%r438+6144];
	shl.b32 	%r1956, %r356, 3;
	add.s32 	%r1957, %r1944, %r1956;
	ld.shared.u64 	%rd326, [%r1957];
	add.s64 	%rd327, %rd326, %rd25;
	shl.b64 	%rd328, %rd327, 2;
	add.s64 	%rd329, %rd24, %rd328;
	st.global.u32 	[%rd329+6144], %r1955;
	bar.warp.sync 	-1;
	ld.shared.u32 	%r1958, [%r438+7680];
	shl.b32 	%r1959, %r357, 3;
	add.s32 	%r1960, %r1944, %r1959;
	ld.shared.u64 	%rd330, [%r1960];
	add.s64 	%rd331, %rd330, %rd25;
	shl.b64 	%rd332, %rd331, 2;
	add.s64 	%rd333, %rd24, %rd332;
	st.global.u32 	[%rd333+7680], %r1958;
	bar.warp.sync 	-1;
	ld.shared.u32 	%r1961, [%r438+9216];
	shl.b32 	%r1962, %r358, 3;
	add.s32 	%r1963, %r1944, %r1962;
	ld.shared.u64 	%rd334, [%r1963];
	add.s64 	%rd335, %rd334, %rd25;
	shl.b64 	%rd336, %rd335, 2;
	add.s64 	%rd337, %rd24, %rd336;
	st.global.u32 	[%rd337+9216], %r1961;
	bar.warp.sync 	-1;
	ld.shared.u32 	%r1964, [%r438+10752];
	shl.b32 	%r1965, %r359, 3;
	add.s32 	%r1966, %r1944, %r1965;
	ld.shared.u64 	%rd338, [%r1966];
	add.s64 	%rd339, %rd338, %rd25;
	shl.b64 	%rd340, %rd339, 2;
	add.s64 	%rd341, %rd24, %rd340;
	st.global.u32 	[%rd341+10752], %r1964;
	bar.warp.sync 	-1;
	ld.shared.u32 	%r1967, [%r438+12288];
	shl.b32 	%r1968, %r360, 3;
	add.s32 	%r1969, %r1944, %r1968;
	ld.shared.u64 	%rd342, [%r1969];
	add.s64 	%rd343, %rd342, %rd25;
	shl.b64 	%rd344, %rd343, 2;
	add.s64 	%rd345, %rd24, %rd344;
	st.global.u32 	[%rd345+12288], %r1967;
	bar.warp.sync 	-1;
	ld.shared.u32 	%r1970, [%r438+13824];
	shl.b32 	%r1971, %r361, 3;
	add.s32 	%r1972, %r1944, %r1971;
	ld.shared.u64 	%rd346, [%r1972];
	add.s64 	%rd347, %rd346, %rd25;
	shl.b64 	%rd348, %rd347, 2;
	add.s64 	%rd349, %rd24, %rd348;
	st.global.u32 	[%rd349+13824], %r1970;
	bar.warp.sync 	-1;
	ld.shared.u32 	%r1973, [%r438+15360];
	shl.b32 	%r1974, %r362, 3;
	add.s32 	%r1975, %r1944, %r1974;
	ld.shared.u64 	%rd350, [%r1975];
	add.s64 	%rd351, %rd350, %rd25;
	shl.b64 	%rd352, %rd351, 2;
	add.s64 	%rd353, %rd24, %rd352;
	st.global.u32 	[%rd353+15360], %r1973;
	bar.warp.sync 	-1;
	ld.shared.u32 	%r1976, [%r438+16896];
	shl.b32 	%r1977, %r363, 3;
	add.s32 	%r1978, %r1944, %r1977;
	ld.shared.u64 	%rd354, [%r1978];
	add.s64 	%rd355, %rd354, %rd25;
	shl.b64 	%rd356, %rd355, 2;
	add.s64 	%rd357, %rd24, %rd356;
	st.global.u32 	[%rd357+16896], %r1976;
	bar.warp.sync 	-1;
	ld.shared.u32 	%r1979, [%r438+18432];
	shl.b32 	%r1980, %r364, 3;
	add.s32 	%r1981, %r1944, %r1980;
	ld.shared.u64 	%rd358, [%r1981];
	add.s64 	%rd359, %rd358, %rd25;
	shl.b64 	%rd360, %rd359, 2;
	add.s64 	%rd361, %rd24, %rd360;
	st.global.u32 	[%rd361+18432], %r1979;
	bar.warp.sync 	-1;
	ld.shared.u32 	%r1982, [%r438+19968];
	shl.b32 	%r1983, %r365, 3;
	add.s32 	%r1984, %r1944, %r1983;
	ld.shared.u64 	%rd362, [%r1984];
	add.s64 	%rd363, %rd362, %rd25;
	shl.b64 	%rd364, %rd363, 2;
	add.s64 	%rd365, %rd24, %rd364;
	st.global.u32 	[%rd365+19968], %r1982;
	bar.warp.sync 	-1;
	ld.shared.u32 	%r1985, [%r438+21504];
	shl.b32 	%r1986, %r366, 3;
	add.s32 	%r1987, %r1944, %r1986;
	ld.shared.u64 	%rd366, [%r1987];
	add.s64 	%rd367, %rd366, %rd25;
	shl.b64 	%rd368, %rd367, 2;
	add.s64 	%rd369, %rd24, %rd368;
	st.global.u32 	[%rd369+21504], %r1985;
	bar.warp.sync 	-1;
	ld.shared.u32 	%r1988, [%r438+23040];
	shl.b32 	%r1989, %r367, 3;
	add.s32 	%r1990, %r1944, %r1989;
	ld.shared.u64 	%rd370, [%r1990];
	add.s64 	%rd371, %rd370, %rd25;
	shl.b64 	%rd372, %rd371, 2;
	add.s64 	%rd373, %rd24, %rd372;
	st.global.u32 	[%rd373+23040], %r1988;
	bar.warp.sync 	-1;
	ld.shared.u32 	%r1991, [%r438+24576];
	shl.b32 	%r1992, %r368, 3;
	add.s32 	%r1993, %r1944, %r1992;
	ld.shared.u64 	%rd374, [%r1993];
	add.s64 	%rd375, %rd374, %rd25;
	shl.b64 	%rd376, %rd375, 2;
	add.s64 	%rd377, %rd24, %rd376;
	st.global.u32 	[%rd377+24576], %r1991;
	bar.warp.sync 	-1;
	bra.uni 	$L__BB14_333;
$L__BB14_298:
	ld.param.u32 	%r2093, [_ZN3cub18CUB_300001_SM_10006detail10radix_sort29DeviceRadixSortOnesweepKernelINS1_5radix10policy_hubIiiyE10Policy1000ELNS0_9SortOrderE0EiiyiiNS1_21identity_decomposer_tEEEvPT5_SB_PT3_PKSC_PT1_PKSG_PT2_PKSK_T4_iiT6__param_8];
	mad.lo.s32 	%r439, %r3, -6528, %r2093;
	shl.b32 	%r1994, %r352, 3;
	add.s32 	%r1996, %r1939, %r1994;
	ld.shared.u64 	%rd26, [%r1996+26112];
	setp.ge.s32 	%p188, %r437, %r439;
	@%p188 bra 	$L__BB14_300;
	ld.shared.u32 	%r1997, [%r438];
	add.s64 	%rd378, %rd26, %rd25;
	shl.b64 	%rd379, %rd378, 2;
	add.s64 	%rd380, %rd24, %rd379;
	st.global.u32 	[%rd380], %r1997;
$L__BB14_300:
	bar.warp.sync 	-1;
	shl.b32 	%r1998, %r353, 3;
	add.s32 	%r2000, %r1939, %r1998;
	ld.shared.u64 	%rd27, [%r2000+26112];
	add.s32 	%r2001, %r437, 384;
	setp.ge.s32 	%p189, %r2001, %r439;
	@%p189 bra 	$L__BB14_302;
	ld.shared.u32 	%r2002, [%r438+1536];
	add.s64 	%rd381, %rd27, %rd25;
	shl.b64 	%rd382, %rd381, 2;
	add.s64 	%rd383, %rd24, %rd382;
	st.global.u32 	[%rd383+1536], %r2002;
$L__BB14_302:
	bar.warp.sync 	-1;
	shl.b32 	%r2003, %r354, 3;
	add.s32 	%r2005, %r1939, %r2003;
	ld.shared.u64 	%rd28, [%r2005+26112];
	add.s32 	%r2006, %r437, 768;
	setp.ge.s32 	%p190, %r2006, %r439;
	@%p190 bra 	$L__BB14_304;
	ld.shared.u32 	%r2007, [%r438+3072];
	add.s64 	%rd384, %rd28, %rd25;
	shl.b64 	%rd385, %rd384, 2;
	add.s64 	%rd386, %rd24, %rd385;
	st.global.u32 	[%rd386+3072], %r2007;
$L__BB14_304:
	bar.warp.sync 	-1;
	shl.b32 	%r2008, %r355, 3;
	add.s32 	%r2010, %r1939, %r2008;
	ld.shared.u64 	%rd29, [%r2010+26112];
	add.s32 	%r2011, %r437, 1152;
	setp.ge.s32 	%p191, %r2011, %r439;
	@%p191 bra 	$L__BB14_306;
	ld.shared.u32 	%r2012, [%r438+4608];
	add.s64 	%rd387, %rd29, %rd25;
	shl.b64 	%rd388, %rd387, 2;
	add.s64 	%rd389, %rd24, %rd388;
	st.global.u32 	[%rd389+4608], %r2012;
$L__BB14_306:
	bar.warp.sync 	-1;
	shl.b32 	%r2013, %r356, 3;
	add.s32 	%r2015, %r1939, %r2013;
	ld.shared.u64 	%rd30, [%r2015+26112];
	add.s32 	%r2016, %r437, 1536;
	setp.ge.s32 	%p192, %r2016, %r439;
	@%p192 bra 	$L__BB14_308;
	ld.shared.u32 	%r2017, [%r438+6144];
	add.s64 	%rd390, %rd30, %rd25;
	shl.b64 	%rd391, %rd390, 2;
	add.s64 	%rd392, %rd24, %rd391;
	st.global.u32 	[%rd392+6144], %r2017;
$L__BB14_308:
	bar.warp.sync 	-1;
	shl.b32 	%r2018, %r357, 3;
	add.s32 	%r2020, %r1939, %r2018;
	ld.shared.u64 	%rd31, [%r2020+26112];
	add.s32 	%r2021, %r437, 1920;
	setp.ge.s32 	%p193, %r2021, %r439;
	@%p193 bra 	$L__BB14_310;
	ld.shared.u32 	%r2022, [%r438+7680];
	add.s64 	%rd393, %rd31, %rd25;
	shl.b64 	%rd394, %rd393, 2;
	add.s64 	%rd395, %rd24, %rd394;
	st.global.u32 	[%rd395+7680], %r2022;
$L__BB14_310:
	bar.warp.sync 	-1;
	shl.b32 	%r2023, %r358, 3;
	add.s32 	%r2025, %r1939, %r2023;
	ld.shared.u64 	%rd32, [%r2025+26112];
	add.s32 	%r2026, %r437, 2304;
	setp.ge.s32 	%p194, %r2026, %r439;
	@%p194 bra 	$L__BB14_312;
	ld.shared.u32 	%r2027, [%r438+9216];
	add.s64 	%rd396, %rd32, %rd25;
	shl.b64 	%rd397, %rd396, 2;
	add.s64 	%rd398, %rd24, %rd397;
	st.global.u32 	[%rd398+9216], %r2027;
$L__BB14_312:
	bar.warp.sync 	-1;
	shl.b32 	%r2028, %r359, 3;
	add.s32 	%r2030, %r1939, %r2028;
	ld.shared.u64 	%rd33, [%r2030+26112];
	add.s32 	%r2031, %r437, 2688;
	setp.ge.s32 	%p195, %r2031, %r439;
	@%p195 bra 	$L__BB14_314;
	ld.shared.u32 	%r2032, [%r438+10752];
	add.s64 	%rd399, %rd33, %rd25;
	shl.b64 	%rd400, %rd399, 2;
	add.s64 	%rd401, %rd24, %rd400;
	st.global.u32 	[%rd401+10752], %r2032;
$L__BB14_314:
	bar.warp.sync 	-1;
	shl.b32 	%r2033, %r360, 3;
	add.s32 	%r2035, %r1939, %r2033;
	ld.shared.u64 	%rd34, [%r2035+26112];
	or.b32  	%r2036, %r437, 3072;
	setp.ge.s32 	%p196, %r2036, %r439;
	@%p196 bra 	$L__BB14_316;
	ld.shared.u32 	%r2037, [%r438+12288];
	add.s64 	%rd402, %rd34, %rd25;
	shl.b64 	%rd403, %rd402, 2;
	add.s64 	%rd404, %rd24, %rd403;
	st.global.u32 	[%rd404+12288], %r2037;
$L__BB14_316:
	bar.warp.sync 	-1;
	shl.b32 	%r2038, %r361, 3;
	add.s32 	%r2040, %r1939, %r2038;
	ld.shared.u64 	%rd35, [%r2040+26112];
	add.s32 	%r2041, %r437, 3456;
	setp.ge.s32 	%p197, %r2041, %r439;
	@%p197 bra 	$L__BB14_318;
	ld.shared.u32 	%r2042, [%r438+13824];
	add.s64 	%rd405, %rd35, %rd25;
	shl.b64 	%rd406, %rd405, 2;
	add.s64 	%rd407, %rd24, %rd406;
	st.global.u32 	[%rd407+13824], %r2042;
$L__BB14_318:
	bar.warp.sync 	-1;
	shl.b32 	%r2043, %r362, 3;
	add.s32 	%r2045, %r1939, %r2043;
	ld.shared.u64 	%rd36, [%r2045+26112];
	add.s32 	%r2046, %r437, 3840;
	setp.ge.s32 	%p198, %r2046, %r439;
	@%p198 bra 	$L__BB14_320;
	ld.shared.u32 	%r2047, [%r438+15360];
	add.s64 	%rd408, %rd36, %rd25;
	shl.b64 	%rd409, %rd408, 2;
	add.s64 	%rd410, %rd24, %rd409;
	st.global.u32 	[%rd410+15360], %r2047;
$L__BB14_320:
	bar.warp.sync 	-1;
	shl.b32 	%r2048, %r363, 3;
	add.s32 	%r2050, %r1939, %r2048;
	ld.shared.u64 	%rd37, [%r2050+26112];
	add.s32 	%r2051, %r437, 4224;
	setp.ge.s32 	%p199, %r2051, %r439;
	@%p199 bra 	$L__BB14_322;
	ld.shared.u32 	%r2052, [%r438+16896];
	add.s64 	%rd411, %rd37, %rd25;
	shl.b64 	%rd412, %rd411, 2;
	add.s64 	%rd413, %rd24, %rd412;
	st.global.u32 	[%rd413+16896], %r2052;
$L__BB14_322:
	bar.warp.sync 	-1;
	shl.b32 	%r2053, %r364, 3;
	add.s32 	%r2055, %r1939, %r2053;
	ld.shared.u64 	%rd38, [%r2055+26112];
	add.s32 	%r2056, %r437, 4608;
	setp.ge.s32 	%p200, %r2056, %r439;
	@%p200 bra 	$L__BB14_324;
	ld.shared.u32 	%r2057, [%r438+18432];
	add.s64 	%rd414, %rd38, %rd25;
	shl.b64 	%rd415, %rd414, 2;
	add.s64 	%rd416, %rd24, %rd415;
	st.global.u32 	[%rd416+18432], %r2057;
$L__BB14_324:
	bar.warp.sync 	-1;
	shl.b32 	%r2058, %r365, 3;
	add.s32 	%r2060, %r1939, %r2058;
	ld.shared.u64 	%rd39, [%r2060+26112];
	add.s32 	%r2061, %r437, 4992;
	setp.ge.s32 	%p201, %r2061, %r439;
	@%p201 bra 	$L__BB14_326;
	ld.shared.u32 	%r2062, [%r438+19968];
	add.s64 	%rd417, %rd39, %rd25;
	shl.b64 	%rd418, %rd417, 2;
	add.s64 	%rd419, %rd24, %rd418;
	st.global.u32 	[%rd419+19968], %r2062;
$L__BB14_326:
	bar.warp.sync 	-1;
	shl.b32 	%r2063, %r366, 3;
	add.s32 	%r2065, %r1939, %r2063;
	ld.shared.u64 	%rd40, [%r2065+26112];
	add.s32 	%r2066, %r437, 5376;
	setp.ge.s32 	%p202, %r2066, %r439;
	@%p202 bra 	$L__BB14_328;
	ld.shared.u32 	%r2067, [%r438+21504];
	add.s64 	%rd420, %rd40, %rd25;
	shl.b64 	%rd421, %rd420, 2;
	add.s64 	%rd422, %rd24, %rd421;
	st.global.u32 	[%rd422+21504], %r2067;
$L__BB14_328:
	bar.warp.sync 	-1;
	shl.b32 	%r2068, %r367, 3;
	add.s32 	%r2070, %r1939, %r2068;
	ld.shared.u64 	%rd41, [%r2070+26112];
	add.s32 	%r2071, %r437, 5760;
	setp.ge.s32 	%p203, %r2071, %r439;
	@%p203 bra 	$L__BB14_330;
	ld.shared.u32 	%r2072, [%r438+23040];
	add.s64 	%rd423, %rd41, %rd25;
	shl.b64 	%rd424, %rd423, 2;
	add.s64 	%rd425, %rd24, %rd424;
	st.global.u32 	[%rd425+23040], %r2072;
$L__BB14_330:
	bar.warp.sync 	-1;
	shl.b32 	%r2073, %r368, 3;
	add.s32 	%r2075, %r1939, %r2073;
	ld.shared.u64 	%rd426, [%r2075+26112];
	add.s64 	%rd42, %rd426, %rd25;
	or.b32  	%r2076, %r437, 6144;
	setp.ge.s32 	%p204, %r2076, %r439;
	@%p204 bra 	$L__BB14_332;
	ld.shared.u32 	%r2077, [%r438+24576];
	shl.b64 	%rd427, %rd42, 2;
	add.s64 	%rd428, %rd24, %rd427;
	st.global.u32 	[%rd428+24576], %r2077;
$L__BB14_332:
	bar.warp.sync 	-1;
$L__BB14_333:
	ret;

}


// ===== COMPILED SASS (sm_100) =====

	.target	sm_100

	.elftype	@"ET_EXEC"


//--------------------- .note.nv.tkinfo           --------------------------
	.section	.note.nv.tkinfo,"",@"SHT_NOTE"
	.sectionflags	@"SHF_NOTE_NV_TKINFO"
	.tkinfo
        /*0018*/ 	.word	0x00000002
        /*0030*/ 	.string	""
        /*0030*/ 	.string	"ptxas"
        /*0030*/ 	.string	"Cuda compilation tools, release 13.0, V13.0.88"
        /*0030*/ 	.string	"Build cuda_13.0.r13.0/compiler.36424714_0"
        /*0030*/ 	.string	"-arch sm_100 -m 64 "



//--------------------- .note.nv.cuinfo           --------------------------
	.section	.note.nv.cuinfo,"",@"SHT_NOTE"
	.sectionflags	@"SHF_NOTE_NV_CUINFO"
        /*0018*/ 	.short	0x0002
        /*001a*/ 	.short	0x0064
        /*001c*/ 	.short	0x0082
	.zero		2


//--------------------- .nv.info                  --------------------------
	.section	.nv.info,"",@"SHT_CUDA_INFO"
	.align	4


	//----- nvinfo : EIATTR_REGCOUNT
	.align		4
        /*0000*/ 	.byte	0x04, 0x2f
        /*0002*/ 	.short	(.L_46 - .L_45)
	.align		4
.L_45:
        /*0004*/ 	.word	index@(_Z7BFSUtilPiS_S_S_S_S_S_)
        /*0008*/ 	.word	0x0000001c


	//----- nvinfo : EIATTR_FRAME_SIZE
	.align		4
.L_46:
        /*000c*/ 	.byte	0x04, 0x11
        /*000e*/ 	.short	(.L_48 - .L_47)
	.align		4
.L_47:
        /*0010*/ 	.word	index@(_Z7BFSUtilPiS_S_S_S_S_S_)
        /*0014*/ 	.word	0x00000000


	//----- nvinfo : EIATTR_REGCOUNT
	.align		4
.L_48:
        /*0018*/ 	.byte	0x04, 0x2f
        /*001a*/ 	.short	(.L_50 - .L_49)
	.align		4
.L_49:
        /*001c*/ 	.word	index@(_ZN6thrust24THRUST_300001_SM_1000_NS8cuda_cub4core6detail13_kernel_agentINS1_15__reduce_by_key9InitAgentIN3cub18CUB_300001_SM_100024ReduceByKeyScanTileStateIiiLb1EEEiPiEEJSA_iSB_EEEvDpT0_)
        /*0020*/ 	.word	0x0000000e


	//----- nvinfo : EIATTR_FRAME_SIZE
	.align		4
.L_50:
        /*0024*/ 	.byte	0x04, 0x11
        /*0026*/ 	.short	(.L_52 - .L_51)
	.align		4
.L_51:
        /*0028*/ 	.word	index@(_ZN6thrust24THRUST_300001_SM_1000_NS8cuda_cub4core6detail13_kernel_agentINS1_15__reduce_by_key9InitAgentIN3cub18CUB_300001_SM_100024ReduceByKeyScanTileStateIiiLb1EEEiPiEEJSA_iSB_EEEvDpT0_)
        /*002c*/ 	.word	0x00000000


	//----- nvinfo : EIATTR_REGCOUNT
	.align		4
.L_52:
        /*0030*/ 	.byte	0x04, 0x2f
        /*0032*/ 	.short	(.L_54 - .L_53)
	.align		4
.L_53:
        /*0034*/ 	.word	index@(_ZN6thrust24THRUST_300001_SM_1000_NS8cuda_cub4core6detail13_kernel_agentINS1_15__reduce_by_key16ReduceByKeyAgentINS0_6detail15normal_iteratorINS0_10device_ptrIiEEEESB_NS0_16discard_iteratorINS0_11use_defaultEEESB_N4cuda3std3__48equal_toIiEENSH_4plusIiEEPiiEEJSB_SB_SE_SB_SM_N3cub18CUB_300001_SM_100024ReduceByKeyScanTileStateIiiLb1EEESJ_SL_iiEEEvDpT0_)
        /*0038*/ 	.word	0x00000030


	//----- nvinfo : EIATTR_FRAME_SIZE
	.align		4
.L_54:
        /*003c*/ 	.byte	0x04, 0x11
        /*003e*/ 	.short	(.L_56 - .L_55)
	.align		4
.L_55:
        /*0040*/ 	.word	index@(_ZN6thrust24THRUST_300001_SM_1000_NS8cuda_cub4core6detail13_kernel_agentINS1_15__reduce_by_key16ReduceByKeyAgentINS0_6detail15normal_iteratorINS0_10device_ptrIiEEEESB_NS0_16discard_iteratorINS0_11use_defaultEEESB_N4cuda3std3__48equal_toIiEENSH_4plusIiEEPiiEEJSB_SB_SE_SB_SM_N3cub18CUB_300001_SM_100024ReduceByKeyScanTileStateIiiLb1EEESJ_SL_iiEEEvDpT0_)
        /*0044*/ 	.word	0x00000008


	//----- nvinfo : EIATTR_REGCOUNT
	.align		4
.L_56:
        /*0048*/ 	.byte	0x04, 0x2f
        /*004a*/ 	.short	(.L_58 - .L_57)
	.align		4
.L_57:
        /*004c*/ 	.word	index@(_ZN6thrust24THRUST_300001_SM_1000_NS8cuda_cub4core6detail13_kernel_agentINS1_15__reduce_by_key9InitAgentIN3cub18CUB_300001_SM_100024ReduceByKeyScanTileStateIilLb1EEElPlEEJSA_lSB_EEEvDpT0_)
        /*0050*/ 	.word	0x0000000e


	//----- nvinfo : EIATTR_FRAME_SIZE
	.align		4
.L_58:
        /*0054*/ 	.byte	0x04, 0x11
        /*0056*/ 	.short	(.L_60 - .L_59)
	.align		4
.L_59:
        /*0058*/ 	.word	index@(_ZN6thrust24THRUST_300001_SM_1000_NS8cuda_cub4core6detail13_kernel_agentINS1_15__reduce_by_key9InitAgentIN3cub18CUB_300001_SM_100024ReduceByKeyScanTileStateIilLb1EEElPlEEJSA_lSB_EEEvDpT0_)
        /*005c*/ 	.word	0x00000000


	//----- nvinfo : EIATTR_REGCOUNT
	.align		4
.L_60:
        /*0060*/ 	.byte	0x04, 0x2f
        /*0062*/ 	.short	(.L_62 - .L_61)
	.align		4
.L_61:
        /*0064*/ 	.word	index@(_ZN6thrust24THRUST_300001_SM_1000_NS8cuda_cub4core6detail13_kernel_agentINS1_15__reduce_by_key16ReduceByKeyAgentINS0_6detail15normal_iteratorINS0_10device_ptrIiEEEESB_NS0_16discard_iteratorINS0_11use_defaultEEESB_N4cuda3std3__48equal_toIiEENSH_4plusIiEEPllEEJSB_SB_SE_SB_SM_N3cub18CUB_300001_SM_100024ReduceByKeyScanTileStateIilLb1EEESJ_SL_llEEEvDpT0_)
        /*0068*/ 	.word	0x00000040


	//----- nvinfo : EIATTR_FRAME_SIZE
	.align		4
.L_62:
        /*006c*/ 	.byte	0x04, 0x11
        /*006e*/ 	.short	(.L_64 - .L_63)
	.align		4
.L_63:
        /*0070*/ 	.word	index@(_ZN6thrust24THRUST_300001_SM_1000_NS8cuda_cub4core6detail13_kernel_agentINS1_15__reduce_by_key16ReduceByKeyAgentINS0_6detail15normal_iteratorINS0_10device_ptrIiEEEESB_NS0_16discard_iteratorINS0_11use_defaultEEESB_N4cuda3std3__48equal_toIiEENSH_4plusIiEEPllEEJSB_SB_SE_SB_SM_N3cub18CUB_300001_SM_100024ReduceByKeyScanTileStateIilLb1EEESJ_SL_llEEEvDpT0_)
        /*0074*/ 	.word	0x00000008


	//----- nvinfo : EIATTR_REGCOUNT
	.align		4
.L_64:
        /*0078*/ 	.byte	0x04, 0x2f
        /*007a*/ 	.short	(.L_66 - .L_65)
	.align		4
.L_65:
        /*007c*/ 	.word	index@(_ZN3cub18CUB_300001_SM_10006detail11EmptyKernelIvEEvv)
        /*0080*/ 	.word	0x00000004


	//----- nvinfo : EIATTR_FRAME_SIZE
	.align		4
.L_66:
        /*0084*/ 	.byte	0x04, 0x11
        /*0086*/ 	.short	(.L_68 - .L_67)
	.align		4
.L_67:
        /*0088*/ 	.word	index@(_ZN3cub18CUB_300001_SM_10006detail11EmptyKernelIvEEvv)
        /*008c*/ 	.word	0x00000000


	//----- nvinfo : EIATTR_REGCOUNT
	.align		4
.L_68:
        /*0090*/ 	.byte	0x04, 0x2f
        /*0092*/ 	.short	(.L_70 - .L_69)
	.align		4
.L_69:
        /*0094*/ 	.word	index@(_ZN3cub18CUB_300001_SM_10006detail8for_each13static_kernelINS2_12policy_hub_t12policy_500_tEmN6thrust24THRUST_300001_SM_1000_NS8cuda_cub20__uninitialized_fill7functorINS7_10device_ptrIiEEiEEEEvT0_T1_)
        /*0098*/ 	.word	0x00000008


	//----- nvinfo : EIATTR_FRAME_SIZE
	.align		4
.L_70:
        /*009c*/ 	.byte	0x04, 0x11
        /*009e*/ 	.short	(.L_72 - .L_71)
	.align		4
.L_71:
        /*00a0*/ 	.word	index@(_ZN3cub18CUB_300001_SM_10006detail8for_each13static_kernelINS2_12policy_hub_t12policy_500_tEmN6thrust24THRUST_300001_SM_1000_NS8cuda_cub20__uninitialized_fill7functorINS7_10device_ptrIiEEiEEEEvT0_T1_)
        /*00a4*/ 	.word	0x00000000


	//----- nvinfo : EIATTR_REGCOUNT
	.align		4
.L_72:
        /*00a8*/ 	.byte	0x04, 0x2f
        /*00aa*/ 	.short	(.L_74 - .L_73)
	.align		4
.L_73:
        /*00ac*/ 	.word	index@(_ZN3cub18CUB_300001_SM_10006detail8for_each13static_kernelINS2_12policy_hub_t12policy_500_tElN6thrust24THRUST_300001_SM_1000_NS8cuda_cub20__uninitialized_copy7functorINS7_6detail15normal_iteratorINS7_10device_ptrIiEEEENS7_7pointerIiNS8_3tagENS7_11use_defaultESI_EEEEEEvT0_T1_)
        /*00b0*/ 	.word	0x0000000c


	//----- nvinfo : EIATTR_FRAME_SIZE
	.align		4
.L_74:
        /*00b4*/ 	.byte	0x04, 0x11
        /*00b6*/ 	.short	(.L_76 - .L_75)
	.align		4
.L_75:
        /*00b8*/ 	.word	index@(_ZN3cub18CUB_300001_SM_10006detail8for_each13static_kernelINS2_12policy_hub_t12policy_500_tElN6thrust24THRUST_300001_SM_1000_NS8cuda_cub20__uninitialized_copy7functorINS7_6detail15normal_iteratorINS7_10device_ptrIiEEEENS7_7pointerIiNS8_3tagENS7_11use_defaultESI_EEEEEEvT0_T1_)
        /*00bc*/ 	.word	0x00000000


	//----- nvinfo : EIATTR_REGCOUNT
	.align		4
.L_76:
        /*00c0*/ 	.byte	0x04, 0x2f
        /*00c2*/ 	.short	(.L_78 - .L_77)
	.align		4
.L_77:
        /*00c4*/ 	.word	index@(_ZN3cub18CUB_300001_SM_10006detail4scan20DeviceScanInitKernelINS0_13ScanTileStateIiLb1EEEEEvT_i)
        /*00c8*/ 	.word	0x00000008


	//----- nvinfo : EIATTR_FRAME_SIZE
	.align		4
.L_78:
        /*00cc*/ 	.byte	0x04, 0x11
        /*00ce*/ 	.short	(.L_80 - .L_79)
	.align		4
.L_79:
        /*00d0*/ 	.word	index@(_ZN3cub18CUB_300001_SM_10006detail4scan20DeviceScanInitKernelINS0_13ScanTileStateIiLb1EEEEEvT_i)
        /*00d4*/ 	.word	0x00000000


	//----- nvinfo : EIATTR_REGCOUNT
	.align		4
.L_80:
        /*00d8*/ 	.byte	0x04, 0x2f
        /*00da*/ 	.short	(.L_82 - .L_81)
	.align		4
.L_81:
        /*00dc*/ 	.word	index@(_ZN3cub18CUB_300001_SM_10006detail4scan16DeviceScanKernelINS2_10policy_hubIiiijN4cuda3std3__44plusIvEEE10Policy1000EN6thrust24THRUST_300001_SM_1000_NS6detail15normal_iteratorINSD_10device_ptrIiEEEESI_NS0_13ScanTileStateIiLb1EEES9_NS1_10InputValueIiPiEEjiLb0EiEEvT0_T1_T2_iT3_T4_T5_)
        /*00e0*/ 	.word	0x00000038


	//----- nvinfo : EIATTR_FRAME_SIZE
	.align		4
.L_82:
        /*00e4*/ 	.byte	0x04, 0x11
        /*00e6*/ 	.short	(.L_84 - .L_83)
	.align		4
.L_83:
        /*00e8*/ 	.word	index@(_ZN3cub18CUB_300001_SM_10006detail4scan16DeviceScanKernelINS2_10policy_hubIiiijN4cuda3std3__44plusIvEEE10Policy1000EN6thrust24THRUST_300001_SM_1000_NS6detail15normal_iteratorINSD_10device_ptrIiEEEESI_NS0_13ScanTileStateIiLb1EEES9_NS1_10InputValueIiPiEEjiLb0EiEEvT0_T1_T2_iT3_T4_T5_)
        /*00ec*/ 	.word	0x00000000


	//----- nvinfo : EIATTR_REGCOUNT
	.align		4
.L_84:
        /*00f0*/ 	.byte	0x04, 0x2f
        /*00f2*/ 	.short	(.L_86 - .L_85)
	.align		4
.L_85:
        /*00f4*/ 	.word	index@(_ZN3cub18CUB_300001_SM_10006detail4scan16DeviceScanKernelINS2_10policy_hubIiiimN4cuda3std3__44plusIvEEE10Policy1000EN6thrust24THRUST_300001_SM_1000_NS6detail15normal_iteratorINSD_10device_ptrIiEEEESI_NS0_13ScanTileStateIiLb1EEES9_NS1_10InputValueIiPiEEmiLb0EiEEvT0_T1_T2_iT3_T4_T5_)
        /*00f8*/ 	.word	0x00000030


	//----- nvinfo : EIATTR_FRAME_SIZE
	.align		4
.L_86:
        /*00fc*/ 	.byte	0x04, 0x11
        /*00fe*/ 	.short	(.L_88 - .L_87)
	.align		4
.L_87:
        /*0100*/ 	.word	index@(_ZN3cub18CUB_300001_SM_10006detail4scan16DeviceScanKernelINS2_10policy_hubIiiimN4cuda3std3__44plusIvEEE10Policy1000EN6thrust24THRUST_300001_SM_1000_NS6detail15normal_iteratorINSD_10device_ptrIiEEEESI_NS0_13ScanTileStateIiLb1EEES9_NS1_10InputValueIiPiEEmiLb0EiEEvT0_T1_T2_iT3_T4_T5_)
        /*0104*/ 	.word	0x00000000


	//----- nvinfo : EIATTR_REGCOUNT
	.align		4
.L_88:
        /*0108*/ 	.byte	0x04, 0x2f
        /*010a*/ 	.short	(.L_90 - .L_89)
	.align		4
.L_89:
        /*010c*/ 	.word	index@(_ZN3cub18CUB_300001_SM_10006detail10radix_sort31DeviceRadixSortSingleTileKernelINS1_5radix10policy_hubIiiyE10Policy1000ELNS0_9SortOrderE0EiiyNS1_21identity_decomposer_tEEEvPKT1_PSA_PKT2_PSE_T3_iiT4_)
        /*0110*/ 	.word	0x00000099


	//----- nvinfo : EIATTR_FRAME_SIZE
	.align		4
.L_90:
        /*0114*/ 	.byte	0x04, 0x11
        /*0116*/ 	.short	(.L_92 - .L_91)
	.align		4
.L_91:
        /*0118*/ 	.word	index@(_ZN3cub18CUB_300001_SM_10006detail10radix_sort31DeviceRadixSortSingleTileKernelINS1_5radix10policy_hubIiiyE10Policy1000ELNS0_9SortOrderE0EiiyNS1_21identity_decomposer_tEEEvPKT1_PSA_PKT2_PSE_T3_iiT4_)
        /*011c*/ 	.word	0x00000000


	//----- nvinfo : EIATTR_REGCOUNT
	.align		4
.L_92:
        /*0120*/ 	.byte	0x04, 0x2f
        /*0122*/ 	.short	(.L_94 - .L_93)
	.align		4
.L_93:
        /*0124*/ 	.word	index@(_ZN3cub18CUB_300001_SM_10006detail10radix_sort30DeviceRadixSortHistogramKernelINS1_5radix10policy_hubIiiyE10Policy1000ELNS0_9SortOrderE0EiyNS1_21identity_decomposer_tEEEvPT2_PKT1_SA_iiT3_)
        /*0128*/ 	.word	0x00000020


	//----- nvinfo : EIATTR_FRAME_SIZE
	.align		4
.L_94:
        /*012c*/ 	.byte	0x04, 0x11
        /*012e*/ 	.short	(.L_96 - .L_95)
	.align		4
.L_95:
        /*0130*/ 	.word	index@(_ZN3cub18CUB_300001_SM_10006detail10radix_sort30DeviceRadixSortHistogramKernelINS1_5radix10policy_hubIiiyE10Policy1000ELNS0_9SortOrderE0EiyNS1_21identity_decomposer_tEEEvPT2_PKT1_SA_iiT3_)
        /*0134*/ 	.word	0x00000000


	//----- nvinfo : EIATTR_REGCOUNT
	.align		4
.L_96:
        /*0138*/ 	.byte	0x04, 0x2f
        /*013a*/ 	.short	(.L_98 - .L_97)
	.align		4
.L_97:
        /*013c*/ 	.word	index@(_ZN3cub18CUB_300001_SM_10006detail10radix_sort33DeviceRadixSortExclusiveSumKernelINS1_5radix10policy_hubIiiyE10Policy1000EyEEvPT0_)
        /*0140*/ 	.word	0x00000020


	//----- nvinfo : EIATTR_FRAME_SIZE
	.align		4
.L_98:
        /*0144*/ 	.byte	0x04, 0x11
        /*0146*/ 	.short	(.L_100 - .L_99)
	.align		4
.L_99:
        /*0148*/ 	.word	index@(_ZN3cub18CUB_300001_SM_10006detail10radix_sort33DeviceRadixSortExclusiveSumKernelINS1_5radix10policy_hubIiiyE10Policy1000EyEEvPT0_)
        /*014c*/ 	.word	0x00000000


	//----- nvinfo : EIATTR_REGCOUNT
	.align		4
.L_100:
        /*0150*/ 	.byte	0x04, 0x2f
        /*0152*/ 	.short	(.L_102 - .L_101)
	.align		4
.L_101:
        /*0154*/ 	.word	index@(_ZN3cub18CUB_300001_SM_10006detail10radix_sort29DeviceRadixSortOnesweepKernelINS1_5radix10policy_hubIiiyE10Policy1000ELNS0_9SortOrderE0EiiyiiNS1_21identity_decomposer_tEEEvPT5_SB_PT3_PKSC_PT1_PKSG_PT2_PKSK_T4_iiT6_)
        /*0158*/ 	.word	0x00000049


	//----- nvinfo : EIATTR_FRAME_SIZE
	.align		4
.L_102:
        /*015c*/ 	.byte	0x04, 0x11
        /*015e*/ 	.short	(.L_104 - .L_103)
	.align		4
.L_103:
        /*0160*/ 	.word	index@(_ZN3cub18CUB_300001_SM_10006detail10radix_sort29DeviceRadixSortOnesweepKernelINS1_5radix10policy_hubIiiyE10Policy1000ELNS0_9SortOrderE0EiiyiiNS1_21identity_decomposer_tEEEvPT5_SB_PT3_PKSC_PT1_PKSG_PT2_PKSK_T4_iiT6_)
        /*0164*/ 	.word	0x00000000


	//----- nvinfo : EIATTR_MIN_STACK_SIZE
	.align		4
.L_104:
        /*0168*/ 	.byte	0x04, 0x12
        /*016a*/ 	.short	(.L_106 - .L_105)
	.align		4
.L_105:
        /*016c*/ 	.word	index@(_ZN3cub18CUB_300001_SM_10006detail10radix_sort29DeviceRadixSortOnesweepKernelINS1_5radix10policy_hubIiiyE10Policy1000ELNS0_9SortOrderE0EiiyiiNS1_21identity_decomposer_tEEEvPT5_SB_PT3_PKSC_PT1_PKSG_PT2_PKSK_T4_iiT6_)
        /*0170*/ 	.word	0x00000000


	//----- nvinfo : EIATTR_MIN_STACK_SIZE
	.align		4
.L_106:
        /*0174*/ 	.byte	0x04, 0x12
        /*0176*/ 	.short	(.L_108 - .L_107)
	.align		4
.L_107:
        /*0178*/ 	.word	index@(_ZN3cub18CUB_300001_SM_10006detail10radix_sort33DeviceRadixSortExclusiveSumKernelINS1_5radix10policy_hubIiiyE10Policy1000EyEEvPT0_)
        /*017c*/ 	.word	0x00000000


	//----- nvinfo : EIATTR_MIN_STACK_SIZE
	.align		4
.L_108:
        /*0180*/ 	.byte	0x04, 0x12
        /*0182*/ 	.short	(.L_110 - .L_109)
	.align		4
.L_109:
        /*0184*/ 	.word	index@(_ZN3cub18CUB_300001_SM_10006detail10radix_sort30DeviceRadixSortHistogramKernelINS1_5radix10policy_hubIiiyE10Policy1000ELNS0_9SortOrderE0EiyNS1_21identity_decomposer_tEEEvPT2_PKT1_SA_iiT3_)
        /*0188*/ 	.word	0x00000000


	//----- nvinfo : EIATTR_MIN_STACK_SIZE
	.align		4
.L_110:
        /*018c*/ 	.byte	0x04, 0x12
        /*018e*/ 	.short	(.L_112 - .L_111)
	.align		4
.L_111:
        /*0190*/ 	.word	index@(_ZN3cub18CUB_300001_SM_10006detail10radix_sort31DeviceRadixSortSingleTileKernelINS1_5radix10policy_hubIiiyE10Policy1000ELNS0_9SortOrderE0EiiyNS1_21identity_decomposer_tEEEvPKT1_PSA_PKT2_PSE_T3_iiT4_)
        /*0194*/ 	.word	0x00000000


	//----- nvinfo : EIATTR_MIN_STACK_SIZE
	.align		4
.L_112:
        /*0198*/ 	.byte	0x04, 0x12
        /*019a*/ 	.short	(.L_114 - .L_113)
	.align		4
.L_113:
        /*019c*/ 	.word	index@(_ZN3cub18CUB_300001_SM_10006detail4scan16DeviceScanKernelINS2_10policy_hubIiiimN4cuda3std3__44plusIvEEE10Policy1000EN6thrust24THRUST_300001_SM_1000_NS6detail15normal_iteratorINSD_10device_ptrIiEEEESI_NS0_13ScanTileStateIiLb1EEES9_NS1_10InputValueIiPiEEmiLb0EiEEvT0_T1_T2_iT3_T4_T5_)
        /*01a0*/ 	.word	0x00000000


	//----- nvinfo : EIATTR_MIN_STACK_SIZE
	.align		4
.L_114:
        /*01a4*/ 	.byte	0x04, 0x12
        /*01a6*/ 	.short	(.L_116 - .L_115)
	.align		4
.L_115:
        /*01a8*/ 	.word	index@(_ZN3cub18CUB_300001_SM_10006detail4scan16DeviceScanKernelINS2_10policy_hubIiiijN4cuda3std3__44plusIvEEE10Policy1000EN6thrust24THRUST_300001_SM_1000_NS6detail15normal_iteratorINSD_10device_ptrIiEEEESI_NS0_13ScanTileStateIiLb1EEES9_NS1_10InputValueIiPiEEjiLb0EiEEvT0_T1_T2_iT3_T4_T5_)
        /*01ac*/ 	.word	0x00000000


	//----- nvinfo : EIATTR_MIN_STACK_SIZE
	.align		4
.L_116:
        /*01b0*/ 	.byte	0x04, 0x12
        /*01b2*/ 	.short	(.L_118 - .L_117)
	.align		4
.L_117:
        /*01b4*/ 	.word	index@(_ZN3cub18CUB_300001_SM_10006detail4scan20DeviceScanInitKernelINS0_13ScanTileStateIiLb1EEEEEvT_i)
        /*01b8*/ 	.word	0x00000000


	//----- nvinfo : EIATTR_MIN_STACK_SIZE
	.align		4
.L_118:
        /*01bc*/ 	.byte	0x04, 0x12
        /*01be*/ 	.short	(.L_120 - .L_119)
	.align		4
.L_119:
        /*01c0*/ 	.word	index@(_ZN3cub18CUB_300001_SM_10006detail8for_each13static_kernelINS2_12policy_hub_t12policy_500_tElN6thrust24THRUST_300001_SM_1000_NS8cuda_cub20__uninitialized_copy7functorINS7_6detail15normal_iteratorINS7_10device_ptrIiEEEENS7_7pointerIiNS8_3tagENS7_11use_defaultESI_EEEEEEvT0_T1_)
        /*01c4*/ 	.word	0x00000000


	//----- nvinfo : EIATTR_MIN_STACK_SIZE
	.align		4
.L_120:
        /*01c8*/ 	.byte	0x04, 0x12
        /*01ca*/ 	.short	(.L_122 - .L_121)
	.align		4
.L_121:
        /*01cc*/ 	.word	index@(_ZN3cub18CUB_300001_SM_10006detail8for_each13static_kernelINS2_12policy_hub_t12policy_500_tEmN6thrust24THRUST_300001_SM_1000_NS8cuda_cub20__uninitialized_fill7functorINS7_10device_ptrIiEEiEEEEvT0_T1_)
        /*01d0*/ 	.word	0x00000000


	//----- nvinfo : EIATTR_MIN_STACK_SIZE
	.align		4
.L_122:
        /*01d4*/ 	.byte	0x04, 0x12
        /*01d6*/ 	.short	(.L_124 - .L_123)
	.align		4
.L_123:
        /*01d8*/ 	.word	index@(_ZN3cub18CUB_300001_SM_10006detail11EmptyKernelIvEEvv)
        /*01dc*/ 	.word	0x00000000


	//----- nvinfo : EIATTR_MIN_STACK_SIZE
	.align		4
.L_124:
        /*01e0*/ 	.byte	0x04, 0x12
        /*01e2*/ 	.short	(.L_126 - .L_125)
	.align		4
.L_125:
        /*01e4*/ 	.word	index@(_ZN6thrust24THRUST_300001_SM_1000_NS8cuda_cub4core6detail13_kernel_agentINS1_15__reduce_by_key16ReduceByKeyAgentINS0_6detail15normal_iteratorINS0_10device_ptrIiEEEESB_NS0_16discard_iteratorINS0_11use_defaultEEESB_N4cuda3std3__48equal_toIiEENSH_4plusIiEEPllEEJSB_SB_SE_SB_SM_N3cub18CUB_300001_SM_100024ReduceByKeyScanTileStateIilLb1EEESJ_SL_llEEEvDpT0_)
        /*01e8*/ 	.word	0x00000008


	//----- nvinfo : EIATTR_MIN_STACK_SIZE
	.align		4
.L_126:
        /*01ec*/ 	.byte	0x04, 0x12
        /*01ee*/ 	.short	(.L_128 - .L_127)
	.align		4
.L_127:
        /*01f0*/ 	.word	index@(_ZN6thrust24THRUST_300001_SM_1000_NS8cuda_cub4core6detail13_kernel_agentINS1_15__reduce_by_key9InitAgentIN3cub18CUB_300001_SM_100024ReduceByKeyScanTileStateIilLb1EEElPlEEJSA_lSB_EEEvDpT0_)
        /*01f4*/ 	.word	0x00000000


	//----- nvinfo : EIATTR_MIN_STACK_SIZE
	.align		4
.L_128:
        /*01f8*/ 	.byte	0x04, 0x12
        /*01fa*/ 	.short	(.L_130 - .L_129)
	.align		4
.L_129:
        /*01fc*/ 	.word	index@(_ZN6thrust24THRUST_300001_SM_1000_NS8cuda_cub4core6detail13_kernel_agentINS1_15__reduce_by_key16ReduceByKeyAgentINS0_6detail15normal_iteratorINS0_10device_ptrIiEEEESB_NS0_16discard_iteratorINS0_11use_defaultEEESB_N4cuda3std3__48equal_toIiEENSH_4plusIiEEPiiEEJSB_SB_SE_SB_SM_N3cub18CUB_300001_SM_100024ReduceByKeyScanTileStateIiiLb1EEESJ_SL_iiEEEvDpT0_)
        /*0200*/ 	.word	0x00000008


	//----- nvinfo : EIATTR_MIN_STACK_SIZE
	.align		4
.L_130:
        /*0204*/ 	.byte	0x04, 0x12
        /*0206*/ 	.short	(.L_132 - .L_131)
	.align		4
.L_131:
        /*0208*/ 	.word	index@(_ZN6thrust24THRUST_300001_SM_1000_NS8cuda_cub4core6detail13_kernel_agentINS1_15__reduce_by_key9InitAgentIN3cub18CUB_300001_SM_100024ReduceByKeyScanTileStateIiiLb1EEEiPiEEJSA_iSB_EEEvDpT0_)
        /*020c*/ 	.word	0x00000000


	//----- nvinfo : EIATTR_MIN_STACK_SIZE
	.align		4
.L_132:
        /*0210*/ 	.byte	0x04, 0x12
        /*0212*/ 	.short	(.L_134 - .L_133)
	.align		4
.L_133:
        /*0214*/ 	.word	index@(_Z7BFSUtilPiS_S_S_S_S_S_)
        /*0218*/ 	.word	0x00000000
.L_134:


//--------------------- .nv.compat                --------------------------
	.section	.nv.compat,"",@"SHT_CUDA_COMPAT_INFO"
	.align	4
        /*0000*/ 	.byte	0x02, 0x09, 0x00, 0x00, 0x02, 0x02, 0x01, 0x00, 0x02, 0x05, 0x05, 0x00, 0x03, 0x07, 0x01, 0x01
        /*0010*/ 	.byte	0x02, 0x03, 0x00, 0x00, 0x02, 0x06, 0x01, 0x00, 0x04, 0x0b, 0x08, 0x00, 0x09, 0x00, 0x00, 0x00
        /*0020*/ 	.byte	0x00, 0x00, 0x00, 0x00


//--------------------- .nv.info._ZN3cub18CUB_300001_SM_10006detail10radix_sort29DeviceRadixSortOnesweepKernelINS1_5radix10policy_hubIiiyE10Policy1000ELNS0_9SortOrderE0EiiyiiNS1_21identity_decomposer_tEEEvPT5_SB_PT3_PKSC_PT1_PKSG_PT2_PKSK_T4_iiT6_ --------------------------
	.section	.nv.info._ZN3cub18CUB_300001_SM_10006detail10radix_sort29DeviceRadixSortOnesweepKernelINS1_5radix10policy_hubIiiyE10Policy1000ELNS0_9SortOrderE0EiiyiiNS1_21identity_decomposer_tEEEvPT5_SB_PT3_PKSC_PT1_PKSG_PT2_PKSK_T4_iiT6_,"",@"SHT_CUDA_INFO"
	.sectionflags	@""
	.align	4


	//----- nvinfo : EIATTR_CUDA_API_VERSION
	.align		4
        /*0000*/ 	.byte	0x04, 0x37
        /*0002*/ 	.short	(.L_136 - .L_135)
.L_135:
        /*0004*/ 	.word	0x00000082


	//----- nvinfo : EIATTR_KPARAM_INFO
	.align		4
.L_136:
        /*0008*/ 	.byte	0x04, 0x17
        /*000a*/ 	.short	(.L_138 - .L_137)
.L_137:
        /*000c*/ 	.word	0x00000000
        /*0010*/ 	.short	0x000b
        /*0012*/ 	.short	0x004c
        /*0014*/ 	.byte	0x00, 0xf0, 0x05, 0x00


	//----- nvinfo : EIATTR_KPARAM_INFO
	.align		4
.L_138:
        /*0018*/ 	.byte	0x04, 0x17
        /*001a*/ 	.short	(.L_140 - .L_139)
.L_139:
        /*001c*/ 	.word	0x00000000
        /*0020*/ 	.short	0x000a
        /*0022*/ 	.short	0x0048
        /*0024*/ 	.byte	0x00, 0xf0, 0x11, 0x00


	//----- nvinfo : EIATTR_KPARAM_INFO
	.align		4
.L_140:
        /*0028*/ 	.byte	0x04, 0x17
        /*002a*/ 	.short	(.L_142 - .L_141)
.L_141:
        /*002c*/ 	.word	0x00000000
        /*0030*/ 	.short	0x0009
        /*0032*/ 	.short	0x0044
        /*0034*/ 	.byte	0x00, 0xf0, 0x11, 0x00


	//----- nvinfo : EIATTR_KPARAM_INFO
	.align		4
.L_142:
        /*0038*/ 	.byte	0x04, 0x17
        /*003a*/ 	.short	(.L_144 - .L_143)
.L_143:
        /*003c*/ 	.word	0x00000000
        /*0040*/ 	.short	0x0008
        /*0042*/ 	.short	0x0040
        /*0044*/ 	.byte	0x00, 0xf0, 0x11, 0x00


	//----- nvinfo : EIATTR_KPARAM_INFO
	.align		4
.L_144:
        /*0048*/ 	.byte	0x04, 0x17
        /*004a*/ 	.short	(.L_146 - .L_145)
.L_145:
        /*004c*/ 	.word	0x00000000
        /*0050*/ 	.short	0x0007
        /*0052*/ 	.short	0x0038
        /*0054*/ 	.byte	0x00, 0xf5, 0x21, 0x00


	//----- nvinfo : EIATTR_KPARAM_INFO
	.align		4
.L_146:
        /*0058*/ 	.byte	0x04, 0x17
        /*005a*/ 	.short	(.L_148 - .L_147)
.L_147:
        /*005c*/ 	.word	0x00000000
        /*0060*/ 	.short	0x0006
        /*0062*/ 	.short	0x0030
        /*0064*/ 	.byte	0x00, 0xf5, 0x21, 0x00


	//----- nvinfo : EIATTR_KPARAM_INFO
	.align		4
.L_148:
        /*0068*/ 	.byte	0x04, 0x17
        /*006a*/ 	.short	(.L_150 - .L_149)
.L_149:
        /*006c*/ 	.word	0x00000000
        /*0070*/ 	.short	0x0005
        /*0072*/ 	.short	0x0028
        /*0074*/ 	.byte	0x00, 0xf5, 0x21, 0x00


	//----- nvinfo : EIATTR_KPARAM_INFO
	.align		4
.L_150:
        /*0078*/ 	.byte	0x04, 0x17
        /*007a*/ 	.short	(.L_152 - .L_151)
.L_151:
        /*007c*/ 	.word	0x00000000
        /*0080*/ 	.short	0x0004
        /*0082*/ 	.short	0x0020
        /*0084*/ 	.byte	0x00, 0xf5, 0x21, 0x00


	//----- nvinfo : EIATTR_KPARAM_INFO
	.align		4
.L_152:
        /*0088*/ 	.byte	0x04, 0x17
        /*008a*/ 	.short	(.L_154 - .L_153)
.L_153:
        /*008c*/ 	.word	0x00000000
        /*0090*/ 	.short	0x0003
        /*0092*/ 	.short	0x0018
        /*0094*/ 	.byte	0x00, 0xf5, 0x21, 0x00


	//----- nvinfo : EIATTR_KPARAM_INFO
	.align		4
.L_154:
        /*0098*/ 	.byte	0x04, 0x17
        /*009a*/ 	.short	(.L_156 - .L_155)
.L_155:
        /*009c*/ 	.word	0x00000000
        /*00a0*/ 	.short	0x0002
        /*00a2*/ 	.short	0x0010
        /*00a4*/ 	.byte	0x00, 0xf5, 0x21, 0x00


	//----- nvinfo : EIATTR_KPARAM_INFO
	.align		4
.L_156:
        /*00a8*/ 	.byte	0x04, 0x17
        /*00aa*/ 	.short	(.L_158 - .L_157)
.L_157:
        /*00ac*/ 	.word	0x00000000
        /*00b0*/ 	.short	0x0001
        /*00b2*/ 	.short	0x0008
        /*00b4*/ 	.byte	0x00, 0xf5, 0x21, 0x00


	//----- nvinfo : EIATTR_KPARAM_INFO
	.align		4
.L_158:
        /*00b8*/ 	.byte	0x04, 0x17
        /*00ba*/ 	.short	(.L_160 - .L_159)
.L_159:
        /*00bc*/ 	.word	0x00000000
        /*00c0*/ 	.short	0x0000
        /*00c2*/ 	.short	0x0000
        /*00c4*/ 	.byte	0x00, 0xf5, 0x21, 0x00


	//----- nvinfo : EIATTR_SPARSE_MMA_MASK
	.align		4
.L_160:
        /*00c8*/ 	.byte	0x03, 0x50
        /*00ca*/ 	.short	0x0000


	//----- nvinfo : EIATTR_MAXREG_COUNT
	.align		4
        /*00cc*/ 	.byte	0x03, 0x1b
        /*00ce*/ 	.short	0x00a8


	//----- nvinfo : EIATTR_NUM_BARRIERS
	.align		4
        /*00d0*/ 	.byte	0x02, 0x4c
        /*00d2*/ 	.byte	0x01
	.zero		1


	//----- nvinfo : EIATTR_MERCURY_ISA_VERSION
	.align		4
        /*00d4*/ 	.byte	0x03, 0x5f
        /*00d6*/ 	.short	0x0101


	//----- nvinfo : EIATTR_COOP_GROUP_MASK_REGIDS
	.align		4
        /*00d8*/ 	.byte	0x04, 0x29
        /*00da*/ 	.short	(.L_162 - .L_161)


	//   ....[0]....
.L_161:
        /*00dc*/ 	.word	0xffffffff


	//   ....[1]....
        /*00e0*/ 	.word	0x05000006


	//   ....[2]....
        /*00e4*/ 	.word	0xffffffff


	//   ....[3]....
        /*00e8*/ 	.word	0xffffffff


	//   ....[4]....
        /*00ec*/ 	.word	0xffffffff


	//   ....[5]....
        /*00f0*/ 	.word	0xffffffff


	//   ....[6]....
        /*00f4*/ 	.word	0xffffffff


	//   ....[7]....
        /*00f8*/ 	.word	0xffffffff


	//   ....[8]....
        /*00fc*/ 	.word	0xffffffff


	//   ....[9]....
        /*0100*/ 	.word	0xffffffff


	//   ....[10]....
        /*0104*/ 	.word	0xffffffff


	//   ....[11]....
        /*0108*/ 	.word	0xffffffff


	//   ....[12]....
        /*010c*/ 	.word	0xffffffff


	//   ....[13]....
        /*0110*/ 	.word	0xffffffff


	//   ....[14]....
        /*0114*/ 	.word	0xffffffff


	//   ....[15]....
        /*0118*/ 	.word	0xffffffff


	//   ....[16]....
        /*011c*/ 	.word	0xffffffff


	//   ....[17]....
        /*0120*/ 	.word	0xffffffff


	//   ....[18]....
        /*0124*/ 	.word	0xffffffff


	//   ....[19]....
        /*0128*/ 	.word	0xffffffff


	//   ....[20]....
        /*012c*/ 	.word	0xffffffff


	//   ....[21]....
        /*0130*/ 	.word	0xffffffff


	//   ....[22]....
        /*0134*/ 	.word	0xffffffff


	//   ....[23]....
        /*0138*/ 	.word	0xffffffff


	//   ....[24]....
        /*013c*/ 	.word	0xffffffff


	//   ....[25]....
        /*0140*/ 	.word	0xffffffff


	//   ....[26]....
        /*0144*/ 	.word	0xffffffff


	//   ....[27]....
        /*0148*/ 	.word	0xffffffff


	//   ....[28]....
        /*014c*/ 	.word	0xffffffff


	//   ....[29]....
        /*0150*/ 	.word	0xffffffff


	//   ....[30]....
        /*0154*/ 	.word	0xffffffff


	//   ....[31]....
        /*0158*/ 	.word	0xffffffff


	//   ....[32]....
        /*015c*/ 	.word	0xffffffff


	//   ....[33]....
        /*0160*/ 	.word	0xffffffff


	//   ....[34]....
        /*0164*/ 	.word	0xffffffff


	//   ....[35]....
        /*0168*/ 	.word	0xffffffff


	//   ....[36]....
        /*016c*/ 	.word	0xffffffff


	//   ....[37]....
        /*0170*/ 	.word	0xffffffff


	//   ....[38]....
        /*0174*/ 	.word	0xffffffff


	//   ....[39]....
        /*0178*/ 	.word	0xffffffff


	//   ....[40]....
        /*017c*/ 	.word	0xffffffff


	//   ....[41]....
        /*0180*/ 	.word	0xffffffff


	//   ....[42]....
        /*0184*/ 	.word	0xffffffff


	//   ....[43]....
        /*0188*/ 	.word	0xffffffff


	//   ....[44]....
        /*018c*/ 	.word	0xffffffff


	//   ....[45]....
        /*0190*/ 	.word	0xffffffff


	//   ....[46]....
        /*0194*/ 	.word	0xffffffff


	//   ....[47]....
        /*0198*/ 	.word	0xffffffff


	//   ....[48]....
        /*019c*/ 	.word	0xffffffff


	//   ....[49]....
        /*01a0*/ 	.word	0xffffffff


	//   ....[50]....
        /*01a4*/ 	.word	0xffffffff


	//   ....[51]....
        /*01a8*/ 	.word	0xffffffff


	//   ....[52]....
        /*01ac*/ 	.word	0xffffffff


	//   ....[53]....
        /*01b0*/ 	.word	0xffffffff


	//   ....[54]....
        /*01b4*/ 	.word	0xffffffff


	//   ....[55]....
        /*01b8*/ 	.word	0xffffffff


	//   ....[56]....
        /*01bc*/ 	.word	0xffffffff


	//   ....[57]....
        /*01c0*/ 	.word	0xffffffff


	//   ....[58]....
        /*01c4*/ 	.word	0xffffffff


	//   ....[59]....
        /*01c8*/ 	.word	0xffffffff


	//   ....[60]....
        /*01cc*/ 	.word	0xffffffff


	//   ....[61]....
        /*01d0*/ 	.word	0xffffffff


	//   ....[62]....
        /*01d4*/ 	.word	0xffffffff


	//   ....[63]....
        /*01d8*/ 	.word	0xffffffff


	//   ....[64]....
        /*01dc*/ 	.word	0xffffffff


	//   ....[65]....
        /*01e0*/ 	.word	0xffffffff


	//   ....[66]....
        /*01e4*/ 	.word	0xffffffff


	//   ....[67]....
        /*01e8*/ 	.word	0xffffffff


	//   ....[68]....
        /*01ec*/ 	.word	0xffffffff


	//   ....[69]....
        /*01f0*/ 	.word	0xffffffff


	//   ....[70]....
        /*01f4*/ 	.word	0xffffffff


	//   ....[71]....
        /*01f8*/ 	.word	0xffffffff


	//   ....[72]....
        /*01fc*/ 	.word	0xffffffff


	//   ....[73]....
        /*0200*/ 	.word	0xffffffff


	//   ....[74]....
        /*0204*/ 	.word	0xffffffff


	//   ....[75]....
        /*0208*/ 	.word	0xffffffff


	//   ....[76]....
        /*020c*/ 	.word	0xffffffff


	//   ....[77]....
        /*0210*/ 	.word	0xffffffff


	//   ....[78]....
        /*0214*/ 	.word	0xffffffff


	//   ....[79]....
        /*0218*/ 	.word	0xffffffff


	//   ....[80]....
        /*021c*/ 	.word	0xffffffff


	//   ....[81]....
        /*0220*/ 	.word	0xffffffff


	//   ....[82]....
        /*0224*/ 	.word	0xffffffff


	//   ....[83]....
        /*0228*/ 	.word	0xffffffff


	//   ....[84]....
        /*022c*/ 	.word	0xffffffff


	//   ....[85]....
        /*0230*/ 	.word	0xffffffff


	//   ....[86]....
        /*0234*/ 	.word	0xffffffff


	//   ....[87]....
        /*0238*/ 	.word	0xffffffff


	//   ....[88]....
        /*023c*/ 	.word	0xffffffff


	//   ....[89]....
        /*0240*/ 	.word	0xffffffff


	//   ....[90]....
        /*0244*/ 	.word	0xffffffff


	//   ....[91]....
        /*0248*/ 	.word	0xffffffff


	//   ....[92]....
        /*024c*/ 	.word	0xffffffff


	//   ....[93]....
        /*0250*/ 	.word	0xffffffff


	//   ....[94]....
        /*0254*/ 	.word	0xffffffff


	//   ....[95]....
        /*0258*/ 	.word	0xffffffff


	//   ....[96]....
        /*025c*/ 	.word	0xffffffff


	//   ....[97]....
        /*0260*/ 	.word	0xffffffff


	//   ....[98]....
        /*0264*/ 	.word	0xffffffff


	//   ....[99]....
        /*0268*/ 	.word	0xffffffff


	//   ....[100]....
        /*026c*/ 	.word	0xffffffff


	//   ....[101]....
        /*0270*/ 	.word	0xffffffff


	//   ....[102]....
        /*0274*/ 	.word	0xffffffff


	//   ....[103]....
        /*0278*/ 	.word	0xffffffff


	//   ....[104]....
        /*027c*/ 	.word	0xffffffff


	//   ....[105]....
        /*0280*/ 	.word	0xffffffff


	//   ....[106]....
        /*0284*/ 	.word	0xffffffff


	//   ....[107]....
        /*0288*/ 	.word	0xffffffff


	//   ....[108]....
        /*028c*/ 	.word	0xffffffff


	//   ....[109]....
        /*0290*/ 	.word	0xffffffff


	//   ....[110]....
        /*0294*/ 	.word	0xffffffff


	//   ....[111]....
        /*0298*/ 	.word	0xffffffff


	//   ....[112]....
        /*029c*/ 	.word	0xffffffff


	//   ....[113]....
        /*02a0*/ 	.word	0xffffffff


	//   ....[114]....
        /*02a4*/ 	.word	0xffffffff


	//   ....[115]....
        /*02a8*/ 	.word	0xffffffff


	//   ....[116]....
        /*02ac*/ 	.word	0xffffffff


	//   ....[117]....
        /*02b0*/ 	.word	0xffffffff


	//   ....[118]....
        /*02b4*/ 	.word	0xffffffff


	//   ....[119]....
        /*02b8*/ 	.word	0xffffffff


	//   ....[120]....
        /*02bc*/ 	.word	0xffffffff


	//   ....[121]....
        /*02c0*/ 	.word	0xffffffff


	//   ....[122]....
        /*02c4*/ 	.word	0xffffffff


	//   ....[123]....
        /*02c8*/ 	.word	0xffffffff


	//   ....[124]....
        /*02cc*/ 	.word	0xffffffff


	//   ....[125]....
        /*02d0*/ 	.word	0xffffffff


	//   ....[126]....
        /*02d4*/ 	.word	0xffffffff


	//   ....[127]....
        /*02d8*/ 	.word	0xffffffff


	//   ....[128]....
        /*02dc*/ 	.word	0xffffffff


	//   ....[129]....
        /*02e0*/ 	.word	0xffffffff


	//   ....[130]....
        /*02e4*/ 	.word	0xffffffff


	//   ....[131]....
        /*02e8*/ 	.word	0xffffffff


	//   ....[132]....
        /*02ec*/ 	.word	0xffffffff


	//   ....[133]....
        /*02f0*/ 	.word	0xffffffff


	//   ....[134]....
        /*02f4*/ 	.word	0xffffffff


	//   ....[135]....
        /*02f8*/ 	.word	0xffffffff


	//   ....[136]....
        /*02fc*/ 	.word	0xffffffff


	//   ....[137]....
        /*0300*/ 	.word	0xffffffff


	//   ....[138]....
        /*0304*/ 	.word	0xffffffff


	//   ....[139]....
        /*0308*/ 	.word	0xffffffff


	//   ....[140]....
        /*030c*/ 	.word	0xffffffff


	//   ....[141]....
        /*0310*/ 	.word	0xffffffff


	//   ....[142]....
        /*0314*/ 	.word	0xffffffff


	//   ....[143]....
        /*0318*/ 	.word	0xffffffff


	//   ....[144]....
        /*031c*/ 	.word	0xffffffff


	//   ....[145]....
        /*0320*/ 	.word	0xffffffff


	//   ....[146]....
        /*0324*/ 	.word	0xffffffff


	//   ....[147]....
        /*0328*/ 	.word	0xffffffff


	//   ....[148]....
        /*032c*/ 	.word	0xffffffff


	//   ....[149]....
        /*0330*/ 	.word	0xffffffff


	//   ....[150]....
        /*0334*/ 	.word	0xffffffff


	//   ....[151]....
        /*0338*/ 	.word	0xffffffff


	//   ....[152]....
        /*033c*/ 	.word	0xffffffff


	//   ....[153]....
        /*0340*/ 	.word	0xffffffff


	//   ....[154]....
        /*0344*/ 	.word	0xffffffff


	//   ....[155]....
        /*0348*/ 	.word	0xffffffff


	//   ....[156]....
        /*034c*/ 	.word	0xffffffff


	//   ....[157]....
        /*0350*/ 	.word	0xffffffff


	//   ....[158]....
        /*0354*/ 	.word	0xffffffff


	//   ....[159]....
        /*0358*/ 	.word	0xffffffff


	//   ....[160]....
        /*035c*/ 	.word	0x05000006


	//   ....[161]....
        /*0360*/ 	.word	0xffffffff


	//   ....[162]....
        /*0364*/ 	.word	0xffffffff


	//   ....[163]....
        /*0368*/ 	.word	0xffffffff


	//   ....[164]....
        /*036c*/ 	.word	0xffffffff


	//   ....[165]....
        /*0370*/ 	.word	0xffffffff


	//   ....[166]....
        /*0374*/ 	.word	0xffffffff


	//   ....[167]....
        /*0378*/ 	.word	0xffffffff


	//   ....[168]....
        /*037c*/ 	.word	0xffffffff


	//   ....[169]....
        /*0380*/ 	.word	0xffffffff


	//   ....[170]....
        /*0384*/ 	.word	0xffffffff


	//   ....[171]....
        /*0388*/ 	.word	0xffffffff


	//   ....[172]....
        /*038c*/ 	.word	0xffffffff


	//   ....[173]....
        /*0390*/ 	.word	0xffffffff


	//   ....[174]....
        /*0394*/ 	.word	0xffffffff


	//   ....[175]....
        /*0398*/ 	.word	0xffffffff


	//   ....[176]....
        /*039c*/ 	.word	0xffffffff


	//   ....[177]....
        /*03a0*/ 	.word	0xffffffff


	//   ....[178]....
        /*03a4*/ 	.word	0xffffffff


	//   ....[179]....
        /*03a8*/ 	.word	0xffffffff


	//   ....[180]....
        /*03ac*/ 	.word	0xffffffff


	//   ....[181]....
        /*03b0*/ 	.word	0xffffffff


	//   ....[182]....
        /*03b4*/ 	.word	0xffffffff


	//   ....[183]....
        /*03b8*/ 	.word	0xffffffff


	//   ....[184]....
        /*03bc*/ 	.word	0xffffffff


	//   ....[185]....
        /*03c0*/ 	.word	0xffffffff


	//   ....[186]....
        /*03c4*/ 	.word	0xffffffff


	//   ....[187]....
        /*03c8*/ 	.word	0xffffffff


	//   ....[188]....
        /*03cc*/ 	.word	0xffffffff


	//   ....[189]....
        /*03d0*/ 	.word	0xffffffff


	//   ....[190]....
        /*03d4*/ 	.word	0xffffffff


	//   ....[191]....
        /*03d8*/ 	.word	0xffffffff


	//   ....[192]....
        /*03dc*/ 	.word	0xffffffff


	//   ....[193]....
        /*03e0*/ 	.word	0xffffffff


	//   ....[194]....
        /*03e4*/ 	.word	0xffffffff


	//   ....[195]....
        /*03e8*/ 	.word	0xffffffff


	//   ....[196]....
        /*03ec*/ 	.word	0xffffffff


	//   ....[197]....
        /*03f0*/ 	.word	0xffffffff


	//   ....[198]....
        /*03f4*/ 	.word	0xffffffff


	//   ....[199]....
        /*03f8*/ 	.word	0xffffffff


	//   ....[200]....
        /*03fc*/ 	.word	0xffffffff


	//   ....[201]....
        /*0400*/ 	.word	0xffffffff


	//   ....[202]....
        /*0404*/ 	.word	0xffffffff


	//   ....[203]....
        /*0408*/ 	.word	0xffffffff


	//   ....[204]....
        /*040c*/ 	.word	0xffffffff


	//   ....[205]....
        /*0410*/ 	.word	0xffffffff


	//   ....[206]....
        /*0414*/ 	.word	0xffffffff


	//   ....[207]....
        /*0418*/ 	.word	0xffffffff


	//   ....[208]....
        /*041c*/ 	.word	0xffffffff


	//   ....[209]....
        /*0420*/ 	.word	0xffffffff


	//   ....[210]....
        /*0424*/ 	.word	0xffffffff


	//   ....[211]....
        /*0428*/ 	.word	0xffffffff


	//   ....[212]....
        /*042c*/ 	.word	0xffffffff


	//   ....[213]....
        /*0430*/ 	.word	0xffffffff


	//   ....[214]....
        /*0434*/ 	.word	0xffffffff


	//   ....[215]....
        /*0438*/ 	.word	0xffffffff


	//   ....[216]....
        /*043c*/ 	.word	0xffffffff


	//   ....[217]....
        /*0440*/ 	.word	0xffffffff


	//   ....[218]....
        /*0444*/ 	.word	0xffffffff


	//   ....[219]....
        /*0448*/ 	.word	0xffffffff


	//   ....[220]....
        /*044c*/ 	.word	0xffffffff


	//   ....[221]....
        /*0450*/ 	.word	0xffffffff


	//   ....[222]....
        /*0454*/ 	.word	0xffffffff


	//   ....[223]....
        /*0458*/ 	.word	0xffffffff


	//   ....[224]....
        /*045c*/ 	.word	0xffffffff


	//   ....[225]....
        /*0460*/ 	.word	0xffffffff


	//   ....[226]....
        /*0464*/ 	.word	0xffffffff


	//   ....[227]....
        /*0468*/ 	.word	0xffffffff


	//   ....[228]....
        /*046c*/ 	.word	0xffffffff


	//   ....[229]....
        /*0470*/ 	.word	0x0500002f


	//   ....[230]....
        /*0474*/ 	.word	0x0500002f


	//   ....[231]....
        /*0478*/ 	.word	0x0500002f


	//   ....[232]....
        /*047c*/ 	.word	0x0500002f


	//   ....[233]....
        /*0480*/ 	.word	0x0500002f


	//----- nvinfo : EIATTR_COOP_GROUP_INSTR_OFFSETS
	.align		4
.L_162:
        /*0484*/ 	.byte	0x04, 0x28
        /*0486*/ 	.short	(.L_164 - .L_163)


	//   ....[0]....
.L_163:
        /*0488*/ 	.word	0x00000e40


	//   ....[1]....
        /*048c*/ 	.word	0x00001890


	//   ....[2]....
        /*0490*/ 	.word	0x00002ad0


	//   ....[3]....
        /*0494*/ 	.word	0x00002af0


	//   ....[4]....
        /*0498*/ 	.word	0x00002b10


	//   ....[5]....
        /*049c*/ 	.word	0x00002b30


	//   ....[6]....
        /*04a0*/ 	.word	0x00002b50


	//   ....[7]....
        /*04a4*/ 	.word	0x00003000


	//   ....[8]....
        /*04a8*/ 	.word	0x00003010


	//   ....[9]....
        /*04ac*/ 	.word	0x00003030


	//   ....[10]....
        /*04b0*/ 	.word	0x00003050


	//   ....[11]....
        /*04b4*/ 	.word	0x000030a0


	//   ....[12]....
        /*04b8*/ 	.word	0x000030d0


	//   ....[13]....
        /*04bc*/ 	.word	0x00003120


	//   ....[14]....
        /*04c0*/ 	.word	0x00003160


	//   ....[15]....
        /*04c4*/ 	.word	0x00003250


	//   ....[16]....
        /*04c8*/ 	.word	0x00003280


	//   ....[17]....
        /*04cc*/ 	.word	0x00003290


	//   ....[18]....
        /*04d0*/ 	.word	0x000032b0


	//   ....[19]....
        /*04d4*/ 	.word	0x000032f0


	//   ....[20]....
        /*04d8*/ 	.word	0x00003320


	//   ....[21]....
        /*04dc*/ 	.word	0x00003360


	//   ....[22]....
        /*04e0*/ 	.word	0x00003380


	//   ....[23]....
        /*04e4*/ 	.word	0x000033a0


	//   ....[24]....
        /*04e8*/ 	.word	0x00003490


	//   ....[25]....
        /*04ec*/ 	.word	0x000034c0


	//   ....[26]....
        /*04f0*/ 	.word	0x000034d0


	//   ....[27]....
        /*04f4*/ 	.word	0x000034f0


	//   ....[28]....
        /*04f8*/ 	.word	0x00003530


	//   ....[29]....
        /*04fc*/ 	.word	0x00003560


	//   ....[30]....
        /*0500*/ 	.word	0x000035a0


	//   ....[31]....
        /*0504*/ 	.word	0x000035c0


	//   ....[32]....
        /*0508*/ 	.word	0x000035e0


	//   ....[33]....
        /*050c*/ 	.word	0x000036d0


	//   ....[34]....
        /*0510*/ 	.word	0x00003700


	//   ....[35]....
        /*0514*/ 	.word	0x00003710


	//   ....[36]....
        /*0518*/ 	.word	0x00003730


	//   ....[37]....
        /*051c*/ 	.word	0x00003770


	//   ....[38]....
        /*0520*/ 	.word	0x000037a0


	//   ....[39]....
        /*0524*/ 	.word	0x000037e0


	//   ....[40]....
        /*0528*/ 	.word	0x00003800


	//   ....[41]....
        /*052c*/ 	.word	0x00003820


	//   ....[42]....
        /*0530*/ 	.word	0x00003930


	//   ....[43]....
        /*0534*/ 	.word	0x00003960


	//   ....[44]....
        /*0538*/ 	.word	0x00003970


	//   ....[45]....
        /*053c*/ 	.word	0x00003990


	//   ....[46]....
        /*0540*/ 	.word	0x000039d0


	//   ....[47]....
        /*0544*/ 	.word	0x00003a00


	//   ....[48]....
        /*0548*/ 	.word	0x00003a40


	//   ....[49]....
        /*054c*/ 	.word	0x00003a60


	//   ....[50]....
        /*0550*/ 	.word	0x00003a80


	//   ....[51]....
        /*0554*/ 	.word	0x00003b90


	//   ....[52]....
        /*0558*/ 	.word	0x00003bc0


	//   ....[53]....
        /*055c*/ 	.word	0x00003bd0


	//   ....[54]....
        /*0560*/ 	.word	0x00003bf0


	//   ....[55]....
        /*0564*/ 	.word	0x00003c30


	//   ....[56]....
        /*0568*/ 	.word	0x00003c60


	//   ....[57]....
        /*056c*/ 	.word	0x00003ca0


	//   ....[58]....
        /*0570*/ 	.word	0x00003cc0


	//   ....[59]....
        /*0574*/ 	.word	0x00003ce0


	//   ....[60]....
        /*0578*/ 	.word	0x00003df0


	//   ....[61]....
        /*057c*/ 	.word	0x00003e20


	//   ....[62]....
        /*0580*/ 	.word	0x00003e30


	//   ....[63]....
        /*0584*/ 	.word	0x00003e50


	//   ....[64]....
        /*0588*/ 	.word	0x00003e90


	//   ....[65]....
        /*058c*/ 	.word	0x00003ec0


	//   ....[66]....
        /*0590*/ 	.word	0x00003f00


	//   ....[67]....
        /*0594*/ 	.word	0x00003f20


	//   ....[68]....
        /*0598*/ 	.word	0x00003f40


	//   ....[69]....
        /*059c*/ 	.word	0x00004050


	//   ....[70]....
        /*05a0*/ 	.word	0x00004080


	//   ....[71]....
        /*05a4*/ 	.word	0x00004090


	//   ....[72]....
        /*05a8*/ 	.word	0x000040b0


	//   ....[73]....
        /*05ac*/ 	.word	0x000040f0


	//   ....[74]....
        /*05b0*/ 	.word	0x00004120


	//   ....[75]....
        /*05b4*/ 	.word	0x00004160


	//   ....[76]....
        /*05b8*/ 	.word	0x00004180


	//   ....[77]....
        /*05bc*/ 	.word	0x000041a0


	//   ....[78]....
        /*05c0*/ 	.word	0x000042b0


	//   ....[79]....
        /*05c4*/ 	.word	0x00004300


	//   ....[80]....
        /*05c8*/ 	.word	0x00004310


	//   ....[81]....
        /*05cc*/ 	.word	0x00004330


	//   ....[82]....
        /*05d0*/ 	.word	0x00004370


	//   ....[83]....
        /*05d4*/ 	.word	0x000043a0


	//   ....[84]....
        /*05d8*/ 	.word	0x000043e0


	//   ....[85]....
        /*05dc*/ 	.word	0x00004400


	//   ....[86]....
        /*05e0*/ 	.word	0x00004420


	//   ....[87]....
        /*05e4*/ 	.word	0x00004510


	//   ....[88]....
        /*05e8*/ 	.word	0x00004560


	//   ....[89]....
        /*05ec*/ 	.word	0x00004570


	//   ....[90]....
        /*05f0*/ 	.word	0x000045a0


	//   ....[91]....
        /*05f4*/ 	.word	0x000045c0


	//   ....[92]....
        /*05f8*/ 	.word	0x00004610


	//   ....[93]....
        /*05fc*/ 	.word	0x00004630


	//   ....[94]....
        /*0600*/ 	.word	0x00004670


	//   ....[95]....
        /*0604*/ 	.word	0x00004690


	//   ....[96]....
        /*0608*/ 	.word	0x00004770


	//   ....[97]....
        /*060c*/ 	.word	0x000047c0


	//   ....[98]....
        /*0610*/ 	.word	0x000047d0


	//   ....[99]....
        /*0614*/ 	.word	0x00004820


	//   ....[100]....
        /*0618*/ 	.word	0x00004850


	//   ....[101]....
        /*061c*/ 	.word	0x00004880


	//   ....[102]....
        /*0620*/ 	.word	0x000048b0


	//   ....[103]....
        /*0624*/ 	.word	0x000048e0


	//   ....[104]....
        /*0628*/ 	.word	0x00004910


	//   ....[105]....
        /*062c*/ 	.word	0x000049d0


	//   ....[106]....
        /*0630*/ 	.word	0x00004a20


	//   ....[107]....
        /*0634*/ 	.word	0x00004a30


	//   ....[108]....
        /*0638*/ 	.word	0x00004a80


	//   ....[109]....
        /*063c*/ 	.word	0x00004ab0


	//   ....[110]....
        /*0640*/ 	.word	0x00004ae0


	//   ....[111]....
        /*0644*/ 	.word	0x00004b10


	//   ....[112]....
        /*0648*/ 	.word	0x00004b40


	//   ....[113]....
        /*064c*/ 	.word	0x00004b70


	//   ....[114]....
        /*0650*/ 	.word	0x00004c60


	//   ....[115]....
        /*0654*/ 	.word	0x00004c80


	//   ....[116]....
        /*0658*/ 	.word	0x00004c90


	//   ....[117]....
        /*065c*/ 	.word	0x00004ce0


	//   ....[118]....
        /*0660*/ 	.word	0x00004d10


	//   ....[119]....
        /*0664*/ 	.word	0x00004d40


	//   ....[120]....
        /*0668*/ 	.word	0x00004d70


	//   ....[121]....
        /*066c*/ 	.word	0x00004da0


	//   ....[122]....
        /*0670*/ 	.word	0x00004dd0


	//   ....[123]....
        /*0674*/ 	.word	0x00004ec0


	//   ....[124]....
        /*0678*/ 	.word	0x00004f00


	//   ....[125]....
        /*067c*/ 	.word	0x00004f10


	//   ....[126]....
        /*0680*/ 	.word	0x00004f60


	//   ....[127]....
        /*0684*/ 	.word	0x00004f90


	//   ....[128]....
        /*0688*/ 	.word	0x00004fc0


	//   ....[129]....
        /*068c*/ 	.word	0x00004ff0


	//   ....[130]....
        /*0690*/ 	.word	0x00005020


	//   ....[131]....
        /*0694*/ 	.word	0x00005050


	//   ....[132]....
        /*0698*/ 	.word	0x00005140


	//   ....[133]....
        /*069c*/ 	.word	0x00005170


	//   ....[134]....
        /*06a0*/ 	.word	0x00005180


	//   ....[135]....
        /*06a4*/ 	.word	0x000051d0


	//   ....[136]....
        /*06a8*/ 	.word	0x00005200


	//   ....[137]....
        /*06ac*/ 	.word	0x00005230


	//   ....[138]....
        /*06b0*/ 	.word	0x00005260


	//   ....[139]....
        /*06b4*/ 	.word	0x00005290


	//   ....[140]....
        /*06b8*/ 	.word	0x000052c0


	//   ....[141]....
        /*06bc*/ 	.word	0x000053e0


	//   ....[142]....
        /*06c0*/ 	.word	0x000053f0


	//   ....[143]....
        /*06c4*/ 	.word	0x00005440


	//   ....[144]....
        /*06c8*/ 	.word	0x00005470


	//   ....[145]....
        /*06cc*/ 	.word	0x000054a0


	//   ....[146]....
        /*06d0*/ 	.word	0x000054d0


	//   ....[147]....
        /*06d4*/ 	.word	0x00005500


	//   ....[148]....
        /*06d8*/ 	.word	0x00005530


	//   ....[149]....
        /*06dc*/ 	.word	0x00005560


	//   ....[150]....
        /*06e0*/ 	.word	0x00005600


	//   ....[151]....
        /*06e4*/ 	.word	0x00005620


	//   ....[152]....
        /*06e8*/ 	.word	0x00005630


	//   ....[153]....
        /*06ec*/ 	.word	0x00005680


	//   ....[154]....
        /*06f0*/ 	.word	0x000056b0


	//   ....[155]....
        /*06f4*/ 	.word	0x000056e0


	//   ....[156]....
        /*06f8*/ 	.word	0x00005710


	//   ....[157]....
        /*06fc*/ 	.word	0x00005740


	//   ....[158]....
        /*0700*/ 	.word	0x00005770


	//   ....[159]....
        /*0704*/ 	.word	0x000058a0


	//   ....[160]....
        /*0708*/ 	.word	0x00005d40


	//   ....[161]....
        /*070c*/ 	.word	0x00006070


	//   ....[162]....
        /*0710*/ 	.word	0x00006130


	//   ....[163]....
        /*0714*/ 	.word	0x000061f0


	//   ....[164]....
        /*0718*/ 	.word	0x000062b0


	//   ....[165]....
        /*071c*/ 	.word	0x00006370


	//   ....[166]....
        /*0720*/ 	.word	0x00006430


	//   ....[167]....
        /*0724*/ 	.word	0x000064f0


	//   ....[168]....
        /*0728*/ 	.word	0x000065b0


	//   ....[169]....
        /*072c*/ 	.word	0x00006670


	//   ....[170]....
        /*0730*/ 	.word	0x00006730


	//   ....[171]....
        /*0734*/ 	.word	0x000067f0


	//   ....[172]....
        /*0738*/ 	.word	0x000068b0


	//   ....[173]....
        /*073c*/ 	.word	0x00006970


	//   ....[174]....
        /*0740*/ 	.word	0x00006a30


	//   ....[175]....
        /*0744*/ 	.word	0x00006af0


	//   ....[176]....
        /*0748*/ 	.word	0x00006bb0


	//   ....[177]....
        /*074c*/ 	.word	0x00006c70


	//   ....[178]....
        /*0750*/ 	.word	0x00006e60


	//   ....[179]....
        /*0754*/ 	.word	0x00006f90


	//   ....[180]....
        /*0758*/ 	.word	0x000070c0


	//   ....[181]....
        /*075c*/ 	.word	0x000071f0


	//   ....[182]....
        /*0760*/ 	.word	0x00007320


	//   ....[183]....
        /*0764*/ 	.word	0x00007450


	//   ....[184]....
        /*0768*/ 	.word	0x00007580


	//   ....[185]....
        /*076c*/ 	.word	0x000076b0


	//   ....[186]....
        /*0770*/ 	.word	0x000077e0


	//   ....[187]....
        /*0774*/ 	.word	0x00007910


	//   ....[188]....
        /*0778*/ 	.word	0x00007a40


	//   ....[189]....
        /*077c*/ 	.word	0x00007b60


	//   ....[190]....
        /*0780*/ 	.word	0x00007c70


	//   ....[191]....
        /*0784*/ 	.word	0x00007d80


	//   ....[192]....
        /*0788*/ 	.word	0x00007e90


	//   ....[193]....
        /*078c*/ 	.word	0x00007fa0


	//   ....[194]....
        /*0790*/ 	.word	0x000080b0


	//   ....[195]....
        /*0794*/ 	.word	0x00008eb0


	//   ....[196]....
        /*0798*/ 	.word	0x00008f40


	//   ....[197]....
        /*079c*/ 	.word	0x00008fc0


	//   ....[198]....
        /*07a0*/ 	.word	0x00009050


	//   ....[199]....
        /*07a4*/ 	.word	0x000090d0


	//   ....[200]....
        /*07a8*/ 	.word	0x00009160


	//   ....[201]....
        /*07ac*/ 	.word	0x000091e0


	//   ....[202]....
        /*07b0*/ 	.word	0x00009270


	//   ....[203]....
        /*07b4*/ 	.word	0x000092f0


	//   ....[204]....
        /*07b8*/ 	.word	0x00009380


	//   ....[205]....
        /*07bc*/ 	.word	0x00009400


	//   ....[206]....
        /*07c0*/ 	.word	0x00009490


	//   ....[207]....
        /*07c4*/ 	.word	0x00009510


	//   ....[208]....
        /*07c8*/ 	.word	0x000095a0


	//   ....[209]....
        /*07cc*/ 	.word	0x00009620


	//   ....[210]....
        /*07d0*/ 	.word	0x000096b0


	//   ....[211]....
        /*07d4*/ 	.word	0x00009730


	//   ....[212]....
        /*07d8*/ 	.word	0x00009890


	//   ....[213]....
        /*07dc*/ 	.word	0x00009960


	//   ....[214]....
        /*07e0*/ 	.word	0x00009a10


	//   ....[215]....
        /*07e4*/ 	.word	0x00009ad0


	//   ....[216]....
        /*07e8*/ 	.word	0x00009b80


	//   ....[217]....
        /*07ec*/ 	.word	0x00009c40


	//   ....[218]....
        /*07f0*/ 	.word	0x00009cf0


	//   ....[219]....
        /*07f4*/ 	.word	0x00009db0


	//   ....[220]....
        /*07f8*/ 	.word	0x00009e60


	//   ....[221]....
        /*07fc*/ 	.word	0x00009f20


	//   ....[222]....
        /*0800*/ 	.word	0x00009fd0


	//   ....[223]....
        /*0804*/ 	.word	0x0000a090


	//   ....[224]....
        /*0808*/ 	.word	0x0000a140


	//   ....[225]....
        /*080c*/ 	.word	0x0000a200


	//   ....[226]....
        /*0810*/ 	.word	0x0000a2a0


	//   ....[227]....
        /*0814*/ 	.word	0x0000a360


	//   ....[228]....
        /*0818*/ 	.word	0x0000a400


	//   ....[229]....
        /*081c*/ 	.word	0x0000a470


	//   ....[230]....
        /*0820*/ 	.word	0x0000a4e0


	//   ....[231]....
        /*0824*/ 	.word	0x0000a550


	//   ....[232]....
        /*0828*/ 	.word	0x0000a5c0


	//   ....[233]....
        /*082c*/ 	.word	0x0000a630


	//----- nvinfo : EIATTR_VRC_CTA_INIT_COUNT
	.align		4
.L_164:
        /*0830*/ 	.byte	0x02, 0x4a
	.zero		1
	.zero		1


	//----- nvinfo : EIATTR_EXIT_INSTR_OFFSETS
	.align		4
        /*0834*/ 	.byte	0x04, 0x1c
        /*0836*/ 	.short	(.L_166 - .L_165)


	//   ....[0]....
.L_165:
        /*0838*/ 	.word	0x00002570


	//   ....[1]....
        /*083c*/ 	.word	0x000028d0


	//   ....[2]....
        /*0840*/ 	.word	0x000028f0


	//   ....[3]....
        /*0844*/ 	.word	0x00009740


	//   ....[4]....
        /*0848*/ 	.word	0x0000a410


	//----- nvinfo : EIATTR_MAX_THREADS
	.align		4
.L_166:
        /*084c*/ 	.byte	0x04, 0x05
        /*084e*/ 	.short	(.L_168 - .L_167)
.L_167:
        /*0850*/ 	.word	0x00000180
        /*0854*/ 	.word	0x00000001
        /*0858*/ 	.word	0x00000001


	//----- nvinfo : EIATTR_CRS_STACK_SIZE
	.align		4
.L_168:
        /*085c*/ 	.byte	0x04, 0x1e
        /*085e*/ 	.short	(.L_170 - .L_169)
.L_169:
        /*0860*/ 	.word	0x00000000


	//----- nvinfo : EIATTR_CBANK_PARAM_SIZE
	.align		4
.L_170:
        /*0864*/ 	.byte	0x03, 0x19
        /*0866*/ 	.short	0x004d


	//----- nvinfo : EIATTR_PARAM_CBANK
	.align		4
        /*0868*/ 	.byte	0x04, 0x0a
        /*086a*/ 	.short	(.L_172 - .L_171)
	.align		4
.L_171:
        /*086c*/ 	.word	index@(.nv.constant0._ZN3cub18CUB_300001_SM_10006detail10radix_sort29DeviceRadixSortOnesweepKernelINS1_5radix10policy_hubIiiyE10Policy1000ELNS0_9SortOrderE0EiiyiiNS1_21identity_decomposer_tEEEvPT5_SB_PT3_PKSC_PT1_PKSG_PT2_PKSK_T4_iiT6_)
        /*0870*/ 	.short	0x0380
        /*0872*/ 	.short	0x004d


	//----- nvinfo : EIATTR_SW_WAR
	.align		4
.L_172:
        /*0874*/ 	.byte	0x04, 0x36
        /*0876*/ 	.short	(.L_174 - .L_173)
.L_173:
        /*0878*/ 	.word	0x00000008
.L_174:


//--------------------- .nv.info._ZN3cub18CUB_300001_SM_10006detail10radix_sort33DeviceRadixSortExclusiveSumKernelINS1_5radix10policy_hubIiiyE10Policy1000EyEEvPT0_ --------------------------
	.section	.nv.info._ZN3cub18CUB_300001_SM_10006detail10radix_sort33DeviceRadixSortExclusiveSumKernelINS1_5radix10policy_hubIiiyE10Policy1000EyEEvPT0_,"",@"SHT_CUDA_INFO"
	.sectionflags	@""
	.align	4


	//----- nvinfo : EIATTR_CUDA_API_VERSION
	.align		4
        /*0000*/ 	.byte	0x04, 0x37
        /*0002*/ 	.short	(.L_176 - .L_175)
.L_175:
        /*0004*/ 	.word	0x00000082


	//----- nvinfo : EIATTR_KPARAM_INFO
	.align		4
.L_176:
        /*0008*/ 	.byte	0x04, 0x17
        /*000a*/ 	.short	(.L_178 - .L_177)
.L_177:
        /*000c*/ 	.word	0x00000000
        /*0010*/ 	.short	0x0000
        /*0012*/ 	.short	0x0000
        /*0014*/ 	.byte	0x00, 0xf5, 0x21, 0x00


	//----- nvinfo : EIATTR_SPARSE_MMA_MASK
	.align		4
.L_178:
        /*0018*/ 	.byte	0x03, 0x50
        /*001a*/ 	.short	0x0000


	//----- nvinfo : EIATTR_MAXREG_COUNT
	.align		4
        /*001c*/ 	.byte	0x03, 0x1b
        /*001e*/ 	.short	0x00ff


	//----- nvinfo : EIATTR_NUM_BARRIERS
	.align		4
        /*0020*/ 	.byte	0x02, 0x4c
        /*0022*/ 	.byte	0x01
	.zero		1


	//----- nvinfo : EIATTR_MERCURY_ISA_VERSION
	.align		4
        /*0024*/ 	.byte	0x03, 0x5f
        /*0026*/ 	.short	0x0101


	//----- nvinfo : EIATTR_COOP_GROUP_MASK_REGIDS
	.align		4
        /*0028*/ 	.byte	0x04, 0x29
        /*002a*/ 	.short	(.L_180 - .L_179)


	//   ....[0]....
.L_179:
        /*002c*/ 	.word	0xffffffff


	//   ....[1]....
        /*0030*/ 	.word	0xffffffff


	//   ....[2]....
        /*0034*/ 	.word	0xffffffff


	//   ....[3]....
        /*0038*/ 	.word	0xffffffff


	//   ....[4]....
        /*003c*/ 	.word	0xffffffff


	//   ....[5]....
        /*0040*/ 	.word	0xffffffff


	//   ....[6]....
        /*0044*/ 	.word	0xffffffff


	//   ....[7]....
        /*0048*/ 	.word	0xffffffff


	//   ....[8]....
        /*004c*/ 	.word	0xffffffff


	//   ....[9]....
        /*0050*/ 	.word	0xffffffff


	//   ....[10]....
        /*0054*/ 	.word	0x05000015


	//   ....[11]....
        /*0058*/ 	.word	0x05000015


	//   ....[12]....
        /*005c*/ 	.word	0x05000015


	//   ....[13]....
        /*0060*/ 	.word	0x05000015


	//   ....[14]....
        /*0064*/ 	.word	0x05000015


	//   ....[15]....
        /*0068*/ 	.word	0x05000015


	//   ....[16]....
        /*006c*/ 	.word	0x05000015


	//   ....[17]....
        /*0070*/ 	.word	0x05000015


	//   ....[18]....
        /*0074*/ 	.word	0x05000015


	//   ....[19]....
        /*0078*/ 	.word	0x05000015


	//----- nvinfo : EIATTR_COOP_GROUP_INSTR_OFFSETS
	.align		4
.L_180:
        /*007c*/ 	.byte	0x04, 0x28
        /*007e*/ 	.short	(.L_182 - .L_181)


	//   ....[0]....
.L_181:
        /*0080*/ 	.word	0x00000250


	//   ....[1]....
        /*0084*/ 	.word	0x00000260


	//   ....[2]....
        /*0088*/ 	.word	0x000002a0


	//   ....[3]....
        /*008c*/ 	.word	0x000002c0


	//   ....[4]....
        /*0090*/ 	.word	0x00000310


	//   ....[5]....
        /*0094*/ 	.word	0x00000320


	//   ....[6]....
        /*0098*/ 	.word	0x00000360


	//   ....[7]....
        /*009c*/ 	.word	0x00000380


	//   ....[8]....
        /*00a0*/ 	.word	0x000003d0


	//   ....[9]....
        /*00a4*/ 	.word	0x000003e0


	//   ....[10]....
        /*00a8*/ 	.word	0x00000660


	//   ....[11]....
        /*00ac*/ 	.word	0x000006b0


	//   ....[12]....
        /*00b0*/ 	.word	0x00000740


	//   ....[13]....
        /*00b4*/ 	.word	0x00000790


	//   ....[14]....
        /*00b8*/ 	.word	0x00000820


	//   ....[15]....
        /*00bc*/ 	.word	0x00000870


	//   ....[16]....
        /*00c0*/ 	.word	0x00000900


	//   ....[17]....
        /*00c4*/ 	.word	0x00000950


	//   ....[18]....
        /*00c8*/ 	.word	0x000009e0


	//   ....[19]....
        /*00cc*/ 	.word	0x00000a30


	//----- nvinfo : EIATTR_VRC_CTA_INIT_COUNT
	.align		4
.L_182:
        /*00d0*/ 	.byte	0x02, 0x4a
	.zero		1
	.zero		1


	//----- nvinfo : EIATTR_EXIT_INSTR_OFFSETS
	.align		4
        /*00d4*/ 	.byte	0x04, 0x1c
        /*00d6*/ 	.short	(.L_184 - .L_183)


	//   ....[0]....
.L_183:
        /*00d8*/ 	.word	0x000005d0


	//   ....[1]....
        /*00dc*/ 	.word	0x00000600


	//----- nvinfo : EIATTR_CRS_STACK_SIZE
	.align		4
.L_184:
        /*00e0*/ 	.byte	0x04, 0x1e
        /*00e2*/ 	.short	(.L_186 - .L_185)
.L_185:
        /*00e4*/ 	.word	0x00000000


	//----- nvinfo : EIATTR_CBANK_PARAM_SIZE
	.align		4
.L_186:
        /*00e8*/ 	.byte	0x03, 0x19
        /*00ea*/ 	.short	0x0008


	//----- nvinfo : EIATTR_PARAM_CBANK
	.align		4
        /*00ec*/ 	.byte	0x04, 0x0a
        /*00ee*/ 	.short	(.L_188 - .L_187)
	.align		4
.L_187:
        /*00f0*/ 	.word	index@(.nv.constant0._ZN3cub18CUB_300001_SM_10006detail10radix_sort33DeviceRadixSortExclusiveSumKernelINS1_5radix10policy_hubIiiyE10Policy1000EyEEvPT0_)
        /*00f4*/ 	.short	0x0380
        /*00f6*/ 	.short	0x0008


	//----- nvinfo : EIATTR_SW_WAR
	.align		4
.L_188:
        /*00f8*/ 	.byte	0x04, 0x36
        /*00fa*/ 	.short	(.L_190 - .L_189)
.L_189:
        /*00fc*/ 	.word	0x00000008
.L_190:


//--------------------- .nv.info._ZN3cub18CUB_300001_SM_10006detail10radix_sort30DeviceRadixSortHistogramKernelINS1_5radix10policy_hubIiiyE10Policy1000ELNS0_9SortOrderE0EiyNS1_21identity_decomposer_tEEEvPT2_PKT1_SA_iiT3_ --------------------------
	.section	.nv.info._ZN3cub18CUB_300001_SM_10006detail10radix_sort30DeviceRadixSortHistogramKernelINS1_5radix10policy_hubIiiyE10Policy1000ELNS0_9SortOrderE0EiyNS1_21identity_decomposer_tEEEvPT2_PKT1_SA_iiT3_,"",@"SHT_CUDA_INFO"
	.sectionflags	@""
	.align	4


	//----- nvinfo : EIATTR_CUDA_API_VERSION
	.align		4
        /*0000*/ 	.byte	0x04, 0x37
        /*0002*/ 	.short	(.L_192 - .L_191)
.L_191:
        /*0004*/ 	.word	0x00000082


	//----- nvinfo : EIATTR_KPARAM_INFO
	.align		4
.L_192:
        /*0008*/ 	.byte	0x04, 0x17
        /*000a*/ 	.short	(.L_194 - .L_193)
.L_193:
        /*000c*/ 	.word	0x00000000
        /*0010*/ 	.short	0x0005
        /*0012*/ 	.short	0x0020
        /*0014*/ 	.byte	0x00, 0xf0, 0x05, 0x00


	//----- nvinfo : EIATTR_KPARAM_INFO
	.align		4
.L_194:
        /*0018*/ 	.byte	0x04, 0x17
        /*001a*/ 	.short	(.L_196 - .L_195)
.L_195:
        /*001c*/ 	.word	0x00000000
        /*0020*/ 	.short	0x0004
        /*0022*/ 	.short	0x001c
        /*0024*/ 	.byte	0x00, 0xf0, 0x11, 0x00


	//----- nvinfo : EIATTR_KPARAM_INFO
	.align		4
.L_196:
        /*0028*/ 	.byte	0x04, 0x17
        /*002a*/ 	.short	(.L_198 - .L_197)
.L_197:
        /*002c*/ 	.word	0x00000000
        /*0030*/ 	.short	0x0003
        /*0032*/ 	.short	0x0018
        /*0034*/ 	.byte	0x00, 0xf0, 0x11, 0x00


	//----- nvinfo : EIATTR_KPARAM_INFO
	.align		4
.L_198:
        /*0038*/ 	.byte	0x04, 0x17
        /*003a*/ 	.short	(.L_200 - .L_199)
.L_199:
        /*003c*/ 	.word	0x00000000
        /*0040*/ 	.short	0x0002
        /*0042*/ 	.short	0x0010
        /*0044*/ 	.byte	0x00, 0xf0, 0x21, 0x00


	//----- nvinfo : EIATTR_KPARAM_INFO
	.align		4
.L_200:
        /*0048*/ 	.byte	0x04, 0x17
        /*004a*/ 	.short	(.L_202 - .L_201)
.L_201:
        /*004c*/ 	.word	0x00000000
        /*0050*/ 	.short	0x0001
        /*0052*/ 	.short	0x0008
        /*0054*/ 	.byte	0x00, 0xf5, 0x21, 0x00


	//----- nvinfo : EIATTR_KPARAM_INFO
	.align		4
.L_202:
        /*0058*/ 	.byte	0x04, 0x17
        /*005a*/ 	.short	(.L_204 - .L_203)
.L_203:
        /*005c*/ 	.word	0x00000000
        /*0060*/ 	.short	0x0000
        /*0062*/ 	.short	0x0000
        /*0064*/ 	.byte	0x00, 0xf5, 0x21, 0x00


	//----- nvinfo : EIATTR_SPARSE_MMA_MASK
	.align		4
.L_204:
        /*0068*/ 	.byte	0x03, 0x50
        /*006a*/ 	.short	0x0000


	//----- nvinfo : EIATTR_MAXREG_COUNT
	.align		4
        /*006c*/ 	.byte	0x03, 0x1b
        /*006e*/ 	.short	0x00ff


	//----- nvinfo : EIATTR_NUM_BARRIERS
	.align		4
        /*0070*/ 	.byte	0x02, 0x4c
        /*0072*/ 	.byte	0x01
	.zero		1


	//----- nvinfo : EIATTR_MERCURY_ISA_VERSION
	.align		4
        /*0074*/ 	.byte	0x03, 0x5f
        /*0076*/ 	.short	0x0101


	//----- nvinfo : EIATTR_VRC_CTA_INIT_COUNT
	.align		4
        /*0078*/ 	.byte	0x02, 0x4a
	.zero		1
	.zero		1


	//----- nvinfo : EIATTR_EXIT_INSTR_OFFSETS
	.align		4
        /*007c*/ 	.byte	0x04, 0x1c
        /*007e*/ 	.short	(.L_206 - .L_205)


	//   ....[0]....
.L_205:
        /*0080*/ 	.word	0x00000040


	//   ....[1]....
        /*0084*/ 	.word	0x00002ee0


	//----- nvinfo : EIATTR_MAX_THREADS
	.align		4
.L_206:
        /*0088*/ 	.byte	0x04, 0x05
        /*008a*/ 	.short	(.L_208 - .L_207)
.L_207:
        /*008c*/ 	.word	0x00000080
        /*0090*/ 	.word	0x00000001
        /*0094*/ 	.word	0x00000001


	//----- nvinfo : EIATTR_CRS_STACK_SIZE
	.align		4
.L_208:
        /*0098*/ 	.byte	0x04, 0x1e
        /*009a*/ 	.short	(.L_210 - .L_209)
.L_209:
        /*009c*/ 	.word	0x00000000


	//----- nvinfo : EIATTR_CBANK_PARAM_SIZE
	.align		4
.L_210:
        /*00a0*/ 	.byte	0x03, 0x19
        /*00a2*/ 	.short	0x0021


	//----- nvinfo : EIATTR_PARAM_CBANK
	.align		4
        /*00a4*/ 	.byte	0x04, 0x0a
        /*00a6*/ 	.short	(.L_212 - .L_211)
	.align		4
.L_211:
        /*00a8*/ 	.word	index@(.nv.constant0._ZN3cub18CUB_300001_SM_10006detail10radix_sort30DeviceRadixSortHistogramKernelINS1_5radix10policy_hubIiiyE10Policy1000ELNS0_9SortOrderE0EiyNS1_21identity_decomposer_tEEEvPT2_PKT1_SA_iiT3_)
        /*00ac*/ 	.short	0x0380
        /*00ae*/ 	.short	0x0021


	//----- nvinfo : EIATTR_SW_WAR
	.align		4
.L_212:
        /*00b0*/ 	.byte	0x04, 0x36
        /*00b2*/ 	.short	(.L_214 - .L_213)
.L_213:
        /*00b4*/ 	.word	0x00000008
.L_214:


//--------------------- .nv.info._ZN3cub18CUB_300001_SM_10006detail10radix_sort31DeviceRadixSortSingleTileKernelINS1_5radix10policy_hubIiiyE10Policy1000ELNS0_9SortOrderE0EiiyNS1_21identity_decomposer_tEEEvPKT1_PSA_PKT2_PSE_T3_iiT4_ --------------------------
	.section	.nv.info._ZN3cub18CUB_300001_SM_10006detail10radix_sort31DeviceRadixSortSingleTileKernelINS1_5radix10policy_hubIiiyE10Policy1000ELNS0_9SortOrderE0EiiyNS1_21identity_decomposer_tEEEvPKT1_PSA_PKT2_PSE_T3_iiT4_,"",@"SHT_CUDA_INFO"
	.sectionflags	@""
	.align	4


	//----- nvinfo : EIATTR_CUDA_API_VERSION
	.align		4
        /*0000*/ 	.byte	0x04, 0x37
        /*0002*/ 	.short	(.L_216 - .L_215)
.L_215:
        /*0004*/ 	.word	0x00000082


	//----- nvinfo : EIATTR_KPARAM_INFO
	.align		4
.L_216:
        /*0008*/ 	.byte	0x04, 0x17
        /*000a*/ 	.short	(.L_218 - .L_217)
.L_217:
        /*000c*/ 	.word	0x00000000
        /*0010*/ 	.short	0x0007
        /*0012*/ 	.short	0x0030
        /*0014*/ 	.byte	0x00, 0xf0, 0x05, 0x00


	//----- nvinfo : EIATTR_KPARAM_INFO
	.align		4
.L_218:
        /*0018*/ 	.byte	0x04, 0x17
        /*001a*/ 	.short	(.L_220 - .L_219)
.L_219:
        /*001c*/ 	.word	0x00000000
        /*0020*/ 	.short	0x0006
        /*0022*/ 	.short	0x002c
        /*0024*/ 	.byte	0x00, 0xf0, 0x11, 0x00


	//----- nvinfo : EIATTR_KPARAM_INFO
	.align		4
.L_220:
        /*0028*/ 	.byte	0x04, 0x17
        /*002a*/ 	.short	(.L_222 - .L_221)
.L_221:
        /*002c*/ 	.word	0x00000000
        /*0030*/ 	.short	0x0005
        /*0032*/ 	.short	0x0028
        /*0034*/ 	.byte	0x00, 0xf0, 0x11, 0x00


	//----- nvinfo : EIATTR_KPARAM_INFO
	.align		4
.L_222:
        /*0038*/ 	.byte	0x04, 0x17
        /*003a*/ 	.short	(.L_224 - .L_223)
.L_223:
        /*003c*/ 	.word	0x00000000
        /*0040*/ 	.short	0x0004
        /*0042*/ 	.short	0x0020
        /*0044*/ 	.byte	0x00, 0xf0, 0x21, 0x00


	//----- nvinfo : EIATTR_KPARAM_INFO
	.align		4
.L_224:
        /*0048*/ 	.byte	0x04, 0x17
        /*004a*/ 	.short	(.L_226 - .L_225)
.L_225:
        /*004c*/ 	.word	0x00000000
        /*0050*/ 	.short	0x0003
        /*0052*/ 	.short	0x0018
        /*0054*/ 	.byte	0x00, 0xf5, 0x21, 0x00


	//----- nvinfo : EIATTR_KPARAM_INFO
	.align		4
.L_226:
        /*0058*/ 	.byte	0x04, 0x17
        /*005a*/ 	.short	(.L_228 - .L_227)
.L_227:
        /*005c*/ 	.word	0x00000000
        /*0060*/ 	.short	0x0002
        /*0062*/ 	.short	0x0010
        /*0064*/ 	.byte	0x00, 0xf5, 0x21, 0x00


	//----- nvinfo : EIATTR_KPARAM_INFO
	.align		4
.L_228:
        /*0068*/ 	.byte	0x04, 0x17
        /*006a*/ 	.short	(.L_230 - .L_229)
.L_229:
        /*006c*/ 	.word	0x00000000
        /*0070*/ 	.short	0x0001
        /*0072*/ 	.short	0x0008
        /*0074*/ 	.byte	0x00, 0xf5, 0x21, 0x00


	//----- nvinfo : EIATTR_KPARAM_INFO
	.align		4
.L_230:
        /*0078*/ 	.byte	0x04, 0x17
        /*007a*/ 	.short	(.L_232 - .L_231)
.L_231:
        /*007c*/ 	.word	0x00000000
        /*0080*/ 	.short	0x0000
        /*0082*/ 	.short	0x0000
        /*0084*/ 	.byte	0x00, 0xf5, 0x21, 0x00


	//----- nvinfo : EIATTR_SPARSE_MMA_MASK
	.align		4
.L_232:
        /*0088*/ 	.byte	0x03, 0x50
        /*008a*/ 	.short	0x0000


	//----- nvinfo : EIATTR_MAXREG_COUNT
	.align		4
        /*008c*/ 	.byte	0x03, 0x1b
        /*008e*/ 	.short	0x00ff


	//----- nvinfo : EIATTR_NUM_BARRIERS
	.align		4
        /*0090*/ 	.byte	0x02, 0x4c
        /*0092*/ 	.byte	0x01
	.zero		1


	//----- nvinfo : EIATTR_MERCURY_ISA_VERSION
	.align		4
        /*0094*/ 	.byte	0x03, 0x5f
        /*0096*/ 	.short	0x0101


	//----- nvinfo : EIATTR_COOP_GROUP_MASK_REGIDS
	.align		4
        /*0098*/ 	.byte	0x04, 0x29
        /*009a*/ 	.short	(.L_234 - .L_233)


	//   ....[0]....
.L_233:
        /*009c*/ 	.word	0xffffffff


	//   ....[1]....
        /*00a0*/ 	.word	0xffffffff


	//   ....[2]....
        /*00a4*/ 	.word	0xffffffff


	//   ....[3]....
        /*00a8*/ 	.word	0xffffffff


	//   ....[4]....
        /*00ac*/ 	.word	0xffffffff


	//----- nvinfo : EIATTR_COOP_GROUP_INSTR_OFFSETS
	.align		4
.L_234:
        /*00b0*/ 	.byte	0x04, 0x28
        /*00b2*/ 	.short	(.L_236 - .L_235)


	//   ....[0]....
.L_235:
        /*00b4*/ 	.word	0x00001e20


	//   ....[1]....
        /*00b8*/ 	.word	0x00001e40


	//   ....[2]....
        /*00bc*/ 	.word	0x00001e60


	//   ....[3]....
        /*00c0*/ 	.word	0x00001e80


	//   ....[4]....
        /*00c4*/ 	.word	0x00001ea0


	//----- nvinfo : EIATTR_VRC_CTA_INIT_COUNT
	.align		4
.L_236:
        /*00c8*/ 	.byte	0x02, 0x4a
	.zero		1
	.zero		1


	//----- nvinfo : EIATTR_EXIT_INSTR_OFFSETS
	.align		4
        /*00cc*/ 	.byte	0x04, 0x1c
        /*00ce*/ 	.short	(.L_238 - .L_237)


	//   ....[0]....
.L_237:
        /*00d0*/ 	.word	0x00003bf0


	//   ....[1]....
        /*00d4*/ 	.word	0x00003c40


	//----- nvinfo : EIATTR_MAX_THREADS
	.align		4
.L_238:
        /*00d8*/ 	.byte	0x04, 0x05
        /*00da*/ 	.short	(.L_240 - .L_239)
.L_239:
        /*00dc*/ 	.word	0x00000100
        /*00e0*/ 	.word	0x00000001
        /*00e4*/ 	.word	0x00000001


	//----- nvinfo : EIATTR_CBANK_PARAM_SIZE
	.align		4
.L_240:
        /*00e8*/ 	.byte	0x03, 0x19
        /*00ea*/ 	.short	0x0031


	//----- nvinfo : EIATTR_PARAM_CBANK
	.align		4
        /*00ec*/ 	.byte	0x04, 0x0a
        /*00ee*/ 	.short	(.L_242 - .L_241)
	.align		4
.L_241:
        /*00f0*/ 	.word	index@(.nv.constant0._ZN3cub18CUB_300001_SM_10006detail10radix_sort31DeviceRadixSortSingleTileKernelINS1_5radix10policy_hubIiiyE10Policy1000ELNS0_9SortOrderE0EiiyNS1_21identity_decomposer_tEEEvPKT1_PSA_PKT2_PSE_T3_iiT4_)
        /*00f4*/ 	.short	0x0380
        /*00f6*/ 	.short	0x0031


	//----- nvinfo : EIATTR_SW_WAR
	.align		4
.L_242:
        /*00f8*/ 	.byte	0x04, 0x36
        /*00fa*/ 	.short	(.L_244 - .L_243)
.L_243:
        /*00fc*/ 	.word	0x00000008
.L_244:


//--------------------- .nv.info._ZN3cub18CUB_300001_SM_10006detail4scan16DeviceScanKernelINS2_10policy_hubIiiimN4cuda3std3__44plusIvEEE10Policy1000EN6thrust24THRUST_300001_SM_1000_NS6detail15normal_iteratorINSD_10device_ptrIiEEEESI_NS0_13ScanTileStateIiLb1EEES9_NS1_10InputValueIiPiEEmiLb0EiEEvT0_T1_T2_iT3_T4_T5_ --------------------------
	.section	.nv.info._ZN3cub18CUB_300001_SM_10006detail4scan16DeviceScanKernelINS2_10policy_hubIiiimN4cuda3std3__44plusIvEEE10Policy1000EN6thrust24THRUST_300001_SM_1000_NS6detail15normal_iteratorINSD_10device_ptrIiEEEESI_NS0_13ScanTileStateIiLb1EEES9_NS1_10InputValueIiPiEEmiLb0EiEEvT0_T1_T2_iT3_T4_T5_,"",@"SHT_CUDA_INFO"
	.sectionflags	@""
	.align	4


	//----- nvinfo : EIATTR_CUDA_API_VERSION
	.align		4
        /*0000*/ 	.byte	0x04, 0x37
        /*0002*/ 	.short	(.L_246 - .L_245)
.L_245:
        /*0004*/ 	.word	0x00000082


	//----- nvinfo : EIATTR_KPARAM_INFO
	.align		4
.L_246:
        /*0008*/ 	.byte	0x04, 0x17
        /*000a*/ 	.short	(.L_248 - .L_247)
.L_247:
        /*000c*/ 	.word	0x00000000
        /*0010*/ 	.short	0x0006
        /*0012*/ 	.short	0x0030
        /*0014*/ 	.byte	0x00, 0xf0, 0x21, 0x00


	//----- nvinfo : EIATTR_KPARAM_INFO
	.align		4
.L_248:
        /*0018*/ 	.byte	0x04, 0x17
        /*001a*/ 	.short	(.L_250 - .L_249)
.L_249:
        /*001c*/ 	.word	0x00000000
        /*0020*/ 	.short	0x0005
        /*0022*/ 	.short	0x0020
        /*0024*/ 	.byte	0x00, 0xf0, 0x41, 0x00


	//----- nvinfo : EIATTR_KPARAM_INFO
	.align		4
.L_250:
        /*0028*/ 	.byte	0x04, 0x17
        /*002a*/ 	.short	(.L_252 - .L_251)
.L_251:
        /*002c*/ 	.word	0x00000000
        /*0030*/ 	.short	0x0004
        /*0032*/ 	.short	0x001c
        /*0034*/ 	.byte	0x00, 0xf0, 0x05, 0x00


	//----- nvinfo : EIATTR_KPARAM_INFO
	.align		4
.L_252:
        /*0038*/ 	.byte	0x04, 0x17
        /*003a*/ 	.short	(.L_254 - .L_253)
.L_253:
        /*003c*/ 	.word	0x00000000
        /*0040*/ 	.short	0x0003
        /*0042*/ 	.short	0x0018
        /*0044*/ 	.byte	0x00, 0xf0, 0x11, 0x00


	//----- nvinfo : EIATTR_KPARAM_INFO
	.align		4
.L_254:
        /*0048*/ 	.byte	0x04, 0x17
        /*004a*/ 	.short	(.L_256 - .L_255)
.L_255:
        /*004c*/ 	.word	0x00000000
        /*0050*/ 	.short	0x0002
        /*0052*/ 	.short	0x0010
        /*0054*/ 	.byte	0x00, 0xf0, 0x21, 0x00


	//----- nvinfo : EIATTR_KPARAM_INFO
	.align		4
.L_256:
        /*0058*/ 	.byte	0x04, 0x17
        /*005a*/ 	.short	(.L_258 - .L_257)
.L_257:
        /*005c*/ 	.word	0x00000000
        /*0060*/ 	.short	0x0001
        /*0062*/ 	.short	0x0008
        /*0064*/ 	.byte	0x00, 0xf0, 0x21, 0x00


	//----- nvinfo : EIATTR_KPARAM_INFO
	.align		4
.L_258:
        /*0068*/ 	.byte	0x04, 0x17
        /*006a*/ 	.short	(.L_260 - .L_259)
.L_259:
        /*006c*/ 	.word	0x00000000
        /*0070*/ 	.short	0x0000
        /*0072*/ 	.short	0x0000
        /*0074*/ 	.byte	0x00, 0xf0, 0x21, 0x00


	//----- nvinfo : EIATTR_SPARSE_MMA_MASK
	.align		4
.L_260:
        /*0078*/ 	.byte	0x03, 0x50
        /*007a*/ 	.short	0x0000


	//----- nvinfo : EIATTR_MAXREG_COUNT
	.align		4
        /*007c*/ 	.byte	0x03, 0x1b
        /*007e*/ 	.short	0x0080


	//----- nvinfo : EIATTR_NUM_BARRIERS
	.align		4
        /*0080*/ 	.byte	0x02, 0x4c
        /*0082*/ 	.byte	0x01
	.zero		1


	//----- nvinfo : EIATTR_MERCURY_ISA_VERSION
	.align		4
        /*0084*/ 	.byte	0x03, 0x5f
        /*0086*/ 	.short	0x0101


	//----- nvinfo : EIATTR_COOP_GROUP_MASK_REGIDS
	.align		4
        /*0088*/ 	.byte	0x04, 0x29
        /*008a*/ 	.short	(.L_262 - .L_261)


	//   ....[0]....
.L_261:
        /*008c*/ 	.word	0xffffffff


	//   ....[1]....
        /*0090*/ 	.word	0xffffffff


	//   ....[2]....
        /*0094*/ 	.word	0xffffffff


	//   ....[3]....
        /*0098*/ 	.word	0xffffffff


	//   ....[4]....
        /*009c*/ 	.word	0xffffffff


	//   ....[5]....
        /*00a0*/ 	.word	0xffffffff


	//   ....[6]....
        /*00a4*/ 	.word	0xffffffff


	//   ....[7]....
        /*00a8*/ 	.word	0xffffffff


	//   ....[8]....
        /*00ac*/ 	.word	0xffffffff


	//   ....[9]....
        /*00b0*/ 	.word	0xffffffff


	//   ....[10]....
        /*00b4*/ 	.word	0xffffffff


	//   ....[11]....
        /*00b8*/ 	.word	0xffffffff


	//   ....[12]....
        /*00bc*/ 	.word	0xffffffff


	//   ....[13]....
        /*00c0*/ 	.word	0xffffffff


	//   ....[14]....
        /*00c4*/ 	.word	0xffffffff


	//   ....[15]....
        /*00c8*/ 	.word	0xffffffff


	//   ....[16]....
        /*00cc*/ 	.word	0xffffffff


	//   ....[17]....
        /*00d0*/ 	.word	0xffffffff


	//   ....[18]....
        /*00d4*/ 	.word	0xffffffff


	//   ....[19]....
        /*00d8*/ 	.word	0xffffffff


	//   ....[20]....
        /*00dc*/ 	.word	0xffffffff


	//   ....[21]....
        /*00e0*/ 	.word	0xffffffff


	//   ....[22]....
        /*00e4*/ 	.word	0xffffffff


	//   ....[23]....
        /*00e8*/ 	.word	0xffffffff


	//   ....[24]....
        /*00ec*/ 	.word	0xffffffff


	//   ....[25]....
        /*00f0*/ 	.word	0xffffffff


	//   ....[26]....
        /*00f4*/ 	.word	0xffffffff


	//   ....[27]....
        /*00f8*/ 	.word	0xffffffff


	//   ....[28]....
        /*00fc*/ 	.word	0xffffffff


	//   ....[29]....
        /*0100*/ 	.word	0xffffffff


	//   ....[30]....
        /*0104*/ 	.word	0xffffffff


	//   ....[31]....
        /*0108*/ 	.word	0xffffffff


	//   ....[32]....
        /*010c*/ 	.word	0xffffffff


	//   ....[33]....
        /*0110*/ 	.word	0xffffffff


	//   ....[34]....
        /*0114*/ 	.word	0xffffffff


	//   ....[35]....
        /*0118*/ 	.word	0xffffffff


	//   ....[36]....
        /*011c*/ 	.word	0xffffffff


	//   ....[37]....
        /*0120*/ 	.word	0xffffffff


	//   ....[38]....
        /*0124*/ 	.word	0xffffffff


	//   ....[39]....
        /*0128*/ 	.word	0xffffffff


	//   ....[40]....
        /*012c*/ 	.word	0xffffffff


	//   ....[41]....
        /*0130*/ 	.word	0xffffffff


	//   ....[42]....
        /*0134*/ 	.word	0xffffffff


	//   ....[43]....
        /*0138*/ 	.word	0xffffffff


	//   ....[44]....
        /*013c*/ 	.word	0xffffffff


	//   ....[45]....
        /*0140*/ 	.word	0xffffffff


	//   ....[46]....
        /*0144*/ 	.word	0xffffffff


	//   ....[47]....
        /*0148*/ 	.word	0xffffffff


	//   ....[48]....
        /*014c*/ 	.word	0xffffffff


	//   ....[49]....
        /*0150*/ 	.word	0xffffffff


	//   ....[50]....
        /*0154*/ 	.word	0xffffffff


	//   ....[51]....
        /*0158*/ 	.word	0xffffffff


	//   ....[52]....
        /*015c*/ 	.word	0xffffffff


	//   ....[53]....
        /*0160*/ 	.word	0xffffffff


	//   ....[54]....
        /*0164*/ 	.word	0xffffffff


	//   ....[55]....
        /*0168*/ 	.word	0xffffffff


	//   ....[56]....
        /*016c*/ 	.word	0xffffffff


	//   ....[57]....
        /*0170*/ 	.word	0xffffffff


	//   ....[58]....
        /*0174*/ 	.word	0xffffffff


	//   ....[59]....
        /*0178*/ 	.word	0xffffffff


	//   ....[60]....
        /*017c*/ 	.word	0x0500000a


	//   ....[61]....
        /*0180*/ 	.word	0x0500000a


	//   ....[62]....
        /*0184*/ 	.word	0x0500000a


	//   ....[63]....
        /*0188*/ 	.word	0x0500000a


	//   ....[64]....
        /*018c*/ 	.word	0x0500000a


	//   ....[65]....
        /*0190*/ 	.word	0x0500000a


	//   ....[66]....
        /*0194*/ 	.word	0x0500000a


	//   ....[67]....
        /*0198*/ 	.word	0x0500000a


	//   ....[68]....
        /*019c*/ 	.word	0x0500000a


	//   ....[69]....
        /*01a0*/ 	.word	0x0500000a


	//   ....[70]....
        /*01a4*/ 	.word	0x0500000a


	//   ....[71]....
        /*01a8*/ 	.word	0x0500000a


	//   ....[72]....
        /*01ac*/ 	.word	0x0500000a


	//   ....[73]....
        /*01b0*/ 	.word	0x0500000a


	//   ....[74]....
        /*01b4*/ 	.word	0x0500000a


	//   ....[75]....
        /*01b8*/ 	.word	0x0500000a


	//   ....[76]....
        /*01bc*/ 	.word	0x0500000a


	//   ....[77]....
        /*01c0*/ 	.word	0x0500000a


	//   ....[78]....
        /*01c4*/ 	.word	0x0500000a


	//   ....[79]....
        /*01c8*/ 	.word	0x0500000a


	//   ....[80]....
        /*01cc*/ 	.word	0x0500000a


	//   ....[81]....
        /*01d0*/ 	.word	0x0500000a


	//   ....[82]....
        /*01d4*/ 	.word	0x0500000a


	//   ....[83]....
        /*01d8*/ 	.word	0x0500000a


	//   ....[84]....
        /*01dc*/ 	.word	0x0500000a


	//   ....[85]....
        /*01e0*/ 	.word	0x0500000a


	//   ....[86]....
        /*01e4*/ 	.word	0x0500000a


	//   ....[87]....
        /*01e8*/ 	.word	0x0500000a


	//   ....[88]....
        /*01ec*/ 	.word	0x0500000a


	//   ....[89]....
        /*01f0*/ 	.word	0x0500000a


	//   ....[90]....
        /*01f4*/ 	.word	0x0500000a


	//   ....[91]....
        /*01f8*/ 	.word	0x0500000a


	//   ....[92]....
        /*01fc*/ 	.word	0x0500000a


	//   ....[93]....
        /*0200*/ 	.word	0x0500000a


	//   ....[94]....
        /*0204*/ 	.word	0x0500000a


	//   ....[95]....
        /*0208*/ 	.word	0x0500000a


	//----- nvinfo : EIATTR_COOP_GROUP_INSTR_OFFSETS
	.align		4
.L_262:
        /*020c*/ 	.byte	0x04, 0x28
        /*020e*/ 	.short	(.L_264 - .L_263)


	//   ....[0]....
.L_263:
        /*0210*/ 	.word	0x000004d0


	//   ....[1]....
        /*0214*/ 	.word	0x000006f0


	//   ....[2]....
        /*0218*/ 	.word	0x00000710


	//   ....[3]....
        /*021c*/ 	.word	0x00000730


	//   ....[4]....
        /*0220*/ 	.word	0x00000750


	//   ....[5]....
        /*0224*/ 	.word	0x00000770


	//   ....[6]....
        /*0228*/ 	.word	0x00000b80


	//   ....[7]....
        /*022c*/ 	.word	0x00000ba0


	//   ....[8]....
        /*0230*/ 	.word	0x00000bc0


	//   ....[9]....
        /*0234*/ 	.word	0x00000be0


	//   ....[10]....
        /*0238*/ 	.word	0x00000c00


	//   ....[11]....
        /*023c*/ 	.word	0x00001000


	//   ....[12]....
        /*0240*/ 	.word	0x00001090


	//   ....[13]....
        /*0244*/ 	.word	0x000010f0


	//   ....[14]....
        /*0248*/ 	.word	0x00001160


	//   ....[15]....
        /*024c*/ 	.word	0x000011c0


	//   ....[16]....
        /*0250*/ 	.word	0x00001210


	//   ....[17]....
        /*0254*/ 	.word	0x00001270


	//   ....[18]....
        /*0258*/ 	.word	0x000012c0


	//   ....[19]....
        /*025c*/ 	.word	0x000012e0


	//   ....[20]....
        /*0260*/ 	.word	0x000013a0


	//   ....[21]....
        /*0264*/ 	.word	0x00001430


	//   ....[22]....
        /*0268*/ 	.word	0x00001480


	//   ....[23]....
        /*026c*/ 	.word	0x000014e0


	//   ....[24]....
        /*0270*/ 	.word	0x00001540


	//   ....[25]....
        /*0274*/ 	.word	0x00001580


	//   ....[26]....
        /*0278*/ 	.word	0x000015c0


	//   ....[27]....
        /*027c*/ 	.word	0x00001600


	//   ....[28]....
        /*0280*/ 	.word	0x00001610


	//   ....[29]....
        /*0284*/ 	.word	0x00001a50


	//   ....[30]....
        /*0288*/ 	.word	0x00002430


	//   ....[31]....
        /*028c*/ 	.word	0x00002650


	//   ....[32]....
        /*0290*/ 	.word	0x00002670


	//   ....[33]....
        /*0294*/ 	.word	0x00002690


	//   ....[34]....
        /*0298*/ 	.word	0x000026b0


	//   ....[35]....
        /*029c*/ 	.word	0x000026d0


	//   ....[36]....
        /*02a0*/ 	.word	0x00002a60


	//   ....[37]....
        /*02a4*/ 	.word	0x00002a80


	//   ....[38]....
        /*02a8*/ 	.word	0x00002aa0


	//   ....[39]....
        /*02ac*/ 	.word	0x00002ac0


	//   ....[40]....
        /*02b0*/ 	.word	0x00002ae0


	//   ....[41]....
        /*02b4*/ 	.word	0x00002ee0


	//   ....[42]....
        /*02b8*/ 	.word	0x00002f70


	//   ....[43]....
        /*02bc*/ 	.word	0x00002fd0


	//   ....[44]....
        /*02c0*/ 	.word	0x00003030


	//   ....[45]....
        /*02c4*/ 	.word	0x00003090


	//   ....[46]....
        /*02c8*/ 	.word	0x000030f0


	//   ....[47]....
        /*02cc*/ 	.word	0x00003140


	//   ....[48]....
        /*02d0*/ 	.word	0x000031b0


	//   ....[49]....
        /*02d4*/ 	.word	0x000031c0


	//   ....[50]....
        /*02d8*/ 	.word	0x00003280


	//   ....[51]....
        /*02dc*/ 	.word	0x00003310


	//   ....[52]....
        /*02e0*/ 	.word	0x00003360


	//   ....[53]....
        /*02e4*/ 	.word	0x000033d0


	//   ....[54]....
        /*02e8*/ 	.word	0x00003430


	//   ....[55]....
        /*02ec*/ 	.word	0x00003480


	//   ....[56]....
        /*02f0*/ 	.word	0x000034c0


	//   ....[57]....
        /*02f4*/ 	.word	0x00003520


	//   ....[58]....
        /*02f8*/ 	.word	0x00003530


	//   ....[59]....
        /*02fc*/ 	.word	0x000039a0


	//   ....[60]....
        /*0300*/ 	.word	0x00003f30


	//   ....[61]....
        /*0304*/ 	.word	0x00003fb0


	//   ....[62]....
        /*0308*/ 	.word	0x00004040


	//   ....[63]....
        /*030c*/ 	.word	0x00004120


	//   ....[64]....
        /*0310*/ 	.word	0x000041a0


	//   ....[65]....
        /*0314*/ 	.word	0x00004230


	//   ....[66]....
        /*0318*/ 	.word	0x000042b0


	//   ....[67]....
        /*031c*/ 	.word	0x00004330


	//   ....[68]....
        /*0320*/ 	.word	0x00004360


	//   ....[69]....
        /*0324*/ 	.word	0x00004430


	//   ....[70]....
        /*0328*/ 	.word	0x000044b0


	//   ....[71]....
        /*032c*/ 	.word	0x00004530


	//   ....[72]....
        /*0330*/ 	.word	0x000045e0


	//   ....[73]....
        /*0334*/ 	.word	0x00004670


	//   ....[74]....
        /*0338*/ 	.word	0x000046f0


	//   ....[75]....
        /*033c*/ 	.word	0x00004760


	//   ....[76]....
        /*0340*/ 	.word	0x000047e0


	//   ....[77]....
        /*0344*/ 	.word	0x00004840


	//   ....[78]....
        /*0348*/ 	.word	0x000048b0


	//   ....[79]....
        /*034c*/ 	.word	0x00004930


	//   ....[80]....
        /*0350*/ 	.word	0x000049d0


	//   ....[81]....
        /*0354*/ 	.word	0x00004a90


	//   ....[82]....
        /*0358*/ 	.word	0x00004b30


	//   ....[83]....
        /*035c*/ 	.word	0x00004bc0


	//   ....[84]....
        /*0360*/ 	.word	0x00004c50


	//   ....[85]....
        /*0364*/ 	.word	0x00004cc0


	//   ....[86]....
        /*0368*/ 	.word	0x00004cf0


	//   ....[87]....
        /*036c*/ 	.word	0x00004dc0


	//   ....[88]....
        /*0370*/ 	.word	0x00004e40


	//   ....[89]....
        /*0374*/ 	.word	0x00004ec0


	//   ....[90]....
        /*0378*/ 	.word	0x00004f80


	//   ....[91]....
        /*037c*/ 	.word	0x00005020


	//   ....[92]....
        /*0380*/ 	.word	0x000050b0


	//   ....[93]....
        /*0384*/ 	.word	0x00005140


	//   ....[94]....
        /*0388*/ 	.word	0x000051d0


	//   ....[95]....
        /*038c*/ 	.word	0x00005230


	//----- nvinfo : EIATTR_VRC_CTA_INIT_COUNT
	.align		4
.L_264:
        /*0390*/ 	.byte	0x02, 0x4a
	.zero		1
	.zero		1


	//----- nvinfo : EIATTR_EXIT_INSTR_OFFSETS
	.align		4
        /*0394*/ 	.byte	0x04, 0x1c
        /*0396*/ 	.short	(.L_266 - .L_265)


	//   ....[0]....
.L_265:
        /*0398*/ 	.word	0x00001ce0


	//   ....[1]....
        /*039c*/ 	.word	0x00001d10


	//   ....[2]....
        /*03a0*/ 	.word	0x00003ec0


	//   ....[3]....
        /*03a4*/ 	.word	0x00003ee0


	//----- nvinfo : EIATTR_MAX_THREADS
	.align		4
.L_266:
        /*03a8*/ 	.byte	0x04, 0x05
        /*03aa*/ 	.short	(.L_268 - .L_267)
.L_267:
        /*03ac*/ 	.word	0x000001a0
        /*03b0*/ 	.word	0x00000001
        /*03b4*/ 	.word	0x00000001


	//----- nvinfo : EIATTR_CRS_STACK_SIZE
	.align		4
.L_268:
        /*03b8*/ 	.byte	0x04, 0x1e
        /*03ba*/ 	.short	(.L_270 - .L_269)
.L_269:
        /*03bc*/ 	.word	0x00000000


	//----- nvinfo : EIATTR_CBANK_PARAM_SIZE
	.align		4
.L_270:
        /*03c0*/ 	.byte	0x03, 0x19
        /*03c2*/ 	.short	0x0038


	//----- nvinfo : EIATTR_PARAM_CBANK
	.align		4
        /*03c4*/ 	.byte	0x04, 0x0a
        /*03c6*/ 	.short	(.L_272 - .L_271)
	.align		4
.L_271:
        /*03c8*/ 	.word	index@(.nv.constant0._ZN3cub18CUB_300001_SM_10006detail4scan16DeviceScanKernelINS2_10policy_hubIiiimN4cuda3std3__44plusIvEEE10Policy1000EN6thrust24THRUST_300001_SM_1000_NS6detail15normal_iteratorINSD_10device_ptrIiEEEESI_NS0_13ScanTileStateIiLb1EEES9_NS1_10InputValueIiPiEEmiLb0EiEEvT0_T1_T2_iT3_T4_T5_)
        /*03cc*/ 	.short	0x0380
        /*03ce*/ 	.short	0x0038


	//----- nvinfo : EIATTR_SW_WAR
	.align		4
.L_272:
        /*03d0*/ 	.byte	0x04, 0x36
        /*03d2*/ 	.short	(.L_274 - .L_273)
.L_273:
        /*03d4*/ 	.word	0x00000008
.L_274:


//--------------------- .nv.info._ZN3cub18CUB_300001_SM_10006detail4scan16DeviceScanKernelINS2_10policy_hubIiiijN4cuda3std3__44plusIvEEE10Policy1000EN6thrust24THRUST_300001_SM_1000_NS6detail15normal_iteratorINSD_10device_ptrIiEEEESI_NS0_13ScanTileStateIiLb1EEES9_NS1_10InputValueIiPiEEjiLb0EiEEvT0_T1_T2_iT3_T4_T5_ --------------------------
	.section	.nv.info._ZN3cub18CUB_300001_SM_10006detail4scan16DeviceScanKernelINS2_10policy_hubIiiijN4cuda3std3__44plusIvEEE10Policy1000EN6thrust24THRUST_300001_SM_1000_NS6detail15normal_iteratorINSD_10device_ptrIiEEEESI_NS0_13ScanTileStateIiLb1EEES9_NS1_10InputValueIiPiEEjiLb0EiEEvT0_T1_T2_iT3_T4_T5_,"",@"SHT_CUDA_INFO"
	.sectionflags	@""
	.align	4


	//----- nvinfo : EIATTR_CUDA_API_VERSION
	.align		4
        /*0000*/ 	.byte	0x04, 0x37
        /*0002*/ 	.short	(.L_276 - .L_275)
.L_275:
        /*0004*/ 	.word	0x00000082


	//----- nvinfo : EIATTR_KPARAM_INFO
	.align		4
.L_276:
        /*0008*/ 	.byte	0x04, 0x17
        /*000a*/ 	.short	(.L_278 - .L_277)
.L_277:
        /*000c*/ 	.word	0x00000000
        /*0010*/ 	.short	0x0006
        /*0012*/ 	.short	0x0030
        /*0014*/ 	.byte	0x00, 0xf0, 0x11, 0x00


	//----- nvinfo : EIATTR_KPARAM_INFO
	.align		4
.L_278:
        /*0018*/ 	.byte	0x04, 0x17
        /*001a*/ 	.short	(.L_280 - .L_279)
.L_279:
        /*001c*/ 	.word	0x00000000
        /*0020*/ 	.short	0x0005
        /*0022*/ 	.short	0x0020
        /*0024*/ 	.byte	0x00, 0xf0, 0x41, 0x00


	//----- nvinfo : EIATTR_KPARAM_INFO
	.align		4
.L_280:
        /*0028*/ 	.byte	0x04, 0x17
        /*002a*/ 	.short	(.L_282 - .L_281)
.L_281:
        /*002c*/ 	.word	0x00000000
        /*0030*/ 	.short	0x0004
        /*0032*/ 	.short	0x001c
        /*0034*/ 	.byte	0x00, 0xf0, 0x05, 0x00


	//----- nvinfo : EIATTR_KPARAM_INFO
	.align		4
.L_282:
        /*0038*/ 	.byte	0x04, 0x17
        /*003a*/ 	.short	(.L_284 - .L_283)
.L_283:
        /*003c*/ 	.word	0x00000000
        /*0040*/ 	.short	0x0003
        /*0042*/ 	.short	0x0018
        /*0044*/ 	.byte	0x00, 0xf0, 0x11, 0x00


	//----- nvinfo : EIATTR_KPARAM_INFO
	.align		4
.L_284:
        /*0048*/ 	.byte	0x04, 0x17
        /*004a*/ 	.short	(.L_286 - .L_285)
.L_285:
        /*004c*/ 	.word	0x00000000
        /*0050*/ 	.short	0x0002
        /*0052*/ 	.short	0x0010
        /*0054*/ 	.byte	0x00, 0xf0, 0x21, 0x00


	//----- nvinfo : EIATTR_KPARAM_INFO
	.align		4
.L_286:
        /*0058*/ 	.byte	0x04, 0x17
        /*005a*/ 	.short	(.L_288 - .L_287)
.L_287:
        /*005c*/ 	.word	0x00000000
        /*0060*/ 	.short	0x0001
        /*0062*/ 	.short	0x0008
        /*0064*/ 	.byte	0x00, 0xf0, 0x21, 0x00


	//----- nvinfo : EIATTR_KPARAM_INFO
	.align		4
.L_288:
        /*0068*/ 	.byte	0x04, 0x17
        /*006a*/ 	.short	(.L_290 - .L_289)
.L_289:
        /*006c*/ 	.word	0x00000000
        /*0070*/ 	.short	0x0000
        /*0072*/ 	.short	0x0000
        /*0074*/ 	.byte	0x00, 0xf0, 0x21, 0x00


	//----- nvinfo : EIATTR_SPARSE_MMA_MASK
	.align		4
.L_290:
        /*0078*/ 	.byte	0x03, 0x50
        /*007a*/ 	.short	0x0000


	//----- nvinfo : EIATTR_MAXREG_COUNT
	.align		4
        /*007c*/ 	.byte	0x03, 0x1b
        /*007e*/ 	.short	0x00a8


	//----- nvinfo : EIATTR_NUM_BARRIERS
	.align		4
        /*0080*/ 	.byte	0x02, 0x4c
        /*0082*/ 	.byte	0x01
	.zero		1


	//----- nvinfo : EIATTR_MERCURY_ISA_VERSION
	.align		4
        /*0084*/ 	.byte	0x03, 0x5f
        /*0086*/ 	.short	0x0101


	//----- nvinfo : EIATTR_UNUSED_LOAD_BYTE_OFFSET
	.align		4
        /*0088*/ 	.byte	0x04, 0x44
        /*008a*/ 	.short	(.L_292 - .L_291)


	//   ....[0]....
.L_291:
        /*008c*/ 	.word	0x00002a80
        /*0090*/ 	.word	0x00000fff


	//----- nvinfo : EIATTR_COOP_GROUP_MASK_REGIDS
	.align		4
.L_292:
        /*0094*/ 	.byte	0x04, 0x29
        /*0096*/ 	.short	(.L_294 - .L_293)


	//   ....[0]....
.L_293:
        /*0098*/ 	.word	0xffffffff


	//   ....[1]....
        /*009c*/ 	.word	0xffffffff


	//   ....[2]....
        /*00a0*/ 	.word	0xffffffff


	//   ....[3]....
        /*00a4*/ 	.word	0xffffffff


	//   ....[4]....
        /*00a8*/ 	.word	0xffffffff


	//   ....[5]....
        /*00ac*/ 	.word	0xffffffff


	//   ....[6]....
        /*00b0*/ 	.word	0xffffffff


	//   ....[7]....
        /*00b4*/ 	.word	0xffffffff


	//   ....[8]....
        /*00b8*/ 	.word	0xffffffff


	//   ....[9]....
        /*00bc*/ 	.word	0xffffffff


	//   ....[10]....
        /*00c0*/ 	.word	0xffffffff


	//   ....[11]....
        /*00c4*/ 	.word	0xffffffff


	//   ....[12]....
        /*00c8*/ 	.word	0xffffffff


	//   ....[13]....
        /*00cc*/ 	.word	0xffffffff


	//   ....[14]....
        /*00d0*/ 	.word	0xffffffff


	//   ....[15]....
        /*00d4*/ 	.word	0xffffffff


	//   ....[16]....
        /*00d8*/ 	.word	0xffffffff


	//   ....[17]....
        /*00dc*/ 	.word	0xffffffff


	//   ....[18]....
        /*00e0*/ 	.word	0xffffffff


	//   ....[19]....
        /*00e4*/ 	.word	0xffffffff


	//   ....[20]....
        /*00e8*/ 	.word	0xffffffff


	//   ....[21]....
        /*00ec*/ 	.word	0xffffffff


	//   ....[22]....
        /*00f0*/ 	.word	0xffffffff


	//   ....[23]....
        /*00f4*/ 	.word	0xffffffff


	//   ....[24]....
        /*00f8*/ 	.word	0xffffffff


	//   ....[25]....
        /*00fc*/ 	.word	0xffffffff


	//   ....[26]....
        /*0100*/ 	.word	0xffffffff


	//   ....[27]....
        /*0104*/ 	.word	0xffffffff


	//   ....[28]....
        /*0108*/ 	.word	0xffffffff


	//   ....[29]....
        /*010c*/ 	.word	0xffffffff


	//   ....[30]....
        /*0110*/ 	.word	0xffffffff


	//   ....[31]....
        /*0114*/ 	.word	0xffffffff


	//   ....[32]....
        /*0118*/ 	.word	0xffffffff


	//   ....[33]....
        /*011c*/ 	.word	0xffffffff


	//   ....[34]....
        /*0120*/ 	.word	0xffffffff


	//   ....[35]....
        /*0124*/ 	.word	0xffffffff


	//   ....[36]....
        /*0128*/ 	.word	0xffffffff


	//   ....[37]....
        /*012c*/ 	.word	0xffffffff


	//   ....[38]....
        /*0130*/ 	.word	0xffffffff


	//   ....[39]....
        /*0134*/ 	.word	0xffffffff


	//   ....[40]....
        /*0138*/ 	.word	0xffffffff


	//   ....[41]....
        /*013c*/ 	.word	0xffffffff


	//   ....[42]....
        /*0140*/ 	.word	0xffffffff


	//   ....[43]....
        /*0144*/ 	.word	0xffffffff


	//   ....[44]....
        /*0148*/ 	.word	0xffffffff


	//   ....[45]....
        /*014c*/ 	.word	0xffffffff


	//   ....[46]....
        /*0150*/ 	.word	0xffffffff


	//   ....[47]....
        /*0154*/ 	.word	0xffffffff


	//   ....[48]....
        /*0158*/ 	.word	0xffffffff


	//   ....[49]....
        /*015c*/ 	.word	0xffffffff


	//   ....[50]....
        /*0160*/ 	.word	0xffffffff


	//   ....[51]....
        /*0164*/ 	.word	0xffffffff


	//   ....[52]....
        /*0168*/ 	.word	0xffffffff


	//   ....[53]....
        /*016c*/ 	.word	0xffffffff


	//   ....[54]....
        /*0170*/ 	.word	0xffffffff


	//   ....[55]....
        /*0174*/ 	.word	0xffffffff


	//   ....[56]....
        /*0178*/ 	.word	0xffffffff


	//   ....[57]....
        /*017c*/ 	.word	0xffffffff


	//   ....[58]....
        /*0180*/ 	.word	0xffffffff


	//   ....[59]....
        /*0184*/ 	.word	0xffffffff


	//   ....[60]....
        /*0188*/ 	.word	0x05000015


	//   ....[61]....
        /*018c*/ 	.word	0x05000015


	//   ....[62]....
        /*0190*/ 	.word	0x05000015


	//   ....[63]....
        /*0194*/ 	.word	0x05000015


	//   ....[64]....
        /*0198*/ 	.word	0x05000015


	//   ....[65]....
        /*019c*/ 	.word	0x05000015


	//   ....[66]....
        /*01a0*/ 	.word	0x05000015


	//   ....[67]....
        /*01a4*/ 	.word	0x05000015


	//   ....[68]....
        /*01a8*/ 	.word	0x05000015


	//   ....[69]....
        /*01ac*/ 	.word	0x05000015


	//   ....[70]....
        /*01b0*/ 	.word	0x05000015


	//   ....[71]....
        /*01b4*/ 	.word	0x05000015


	//   ....[72]....
        /*01b8*/ 	.word	0x05000015


	//   ....[73]....
        /*01bc*/ 	.word	0x05000015


	//   ....[74]....
        /*01c0*/ 	.word	0x05000015


	//   ....[75]....
        /*01c4*/ 	.word	0x05000015


	//   ....[76]....
        /*01c8*/ 	.word	0x05000015


	//   ....[77]....
        /*01cc*/ 	.word	0x05000015


	//   ....[78]....
        /*01d0*/ 	.word	0x05000015


	//   ....[79]....
        /*01d4*/ 	.word	0x05000015


	//   ....[80]....
        /*01d8*/ 	.word	0x05000015


	//   ....[81]....
        /*01dc*/ 	.word	0x05000015


	//   ....[82]....
        /*01e0*/ 	.word	0x05000015


	//   ....[83]....
        /*01e4*/ 	.word	0x05000015


	//   ....[84]....
        /*01e8*/ 	.word	0x05000015


	//   ....[85]....
        /*01ec*/ 	.word	0x05000015


	//   ....[86]....
        /*01f0*/ 	.word	0x05000015


	//   ....[87]....
        /*01f4*/ 	.word	0x05000015


	//   ....[88]....
        /*01f8*/ 	.word	0x05000015


	//   ....[89]....
        /*01fc*/ 	.word	0x05000015


	//   ....[90]....
        /*0200*/ 	.word	0x05000015


	//   ....[91]....
        /*0204*/ 	.word	0x05000015


	//   ....[92]....
        /*0208*/ 	.word	0x05000015


	//   ....[93]....
        /*020c*/ 	.word	0x05000015


	//   ....[94]....
        /*0210*/ 	.word	0x05000015


	//   ....[95]....
        /*0214*/ 	.word	0x05000015


	//----- nvinfo : EIATTR_COOP_GROUP_INSTR_OFFSETS
	.align		4
.L_294:
        /*0218*/ 	.byte	0x04, 0x28
        /*021a*/ 	.short	(.L_296 - .L_295)


	//   ....[0]....
.L_295:
        /*021c*/ 	.word	0x00000510


	//   ....[1]....
        /*0220*/ 	.word	0x000006d0


	//   ....[2]....
        /*0224*/ 	.word	0x000006f0


	//   ....[3]....
        /*0228*/ 	.word	0x00000710


	//   ....[4]....
        /*022c*/ 	.word	0x00000730


	//   ....[5]....
        /*0230*/ 	.word	0x00000750


	//   ....[6]....
        /*0234*/ 	.word	0x00000b40


	//   ....[7]....
        /*0238*/ 	.word	0x00000b60


	//   ....[8]....
        /*023c*/ 	.word	0x00000b80


	//   ....[9]....
        /*0240*/ 	.word	0x00000ba0


	//   ....[10]....
        /*0244*/ 	.word	0x00000bc0


	//   ....[11]....
        /*0248*/ 	.word	0x00000f70


	//   ....[12]....
        /*024c*/ 	.word	0x00001140


	//   ....[13]....
        /*0250*/ 	.word	0x000011a0


	//   ....[14]....
        /*0254*/ 	.word	0x00001240


	//   ....[15]....
        /*0258*/ 	.word	0x000012b0


	//   ....[16]....
        /*025c*/ 	.word	0x00001300


	//   ....[17]....
        /*0260*/ 	.word	0x00001340


	//   ....[18]....
        /*0264*/ 	.word	0x00001380


	//   ....[19]....
        /*0268*/ 	.word	0x00001390


	//   ....[20]....
        /*026c*/ 	.word	0x00001470


	//   ....[21]....
        /*0270*/ 	.word	0x00001640


	//   ....[22]....
        /*0274*/ 	.word	0x00001690


	//   ....[23]....
        /*0278*/ 	.word	0x000016f0


	//   ....[24]....
        /*027c*/ 	.word	0x00001750


	//   ....[25]....
        /*0280*/ 	.word	0x00001790


	//   ....[26]....
        /*0284*/ 	.word	0x000017d0


	//   ....[27]....
        /*0288*/ 	.word	0x00001810


	//   ....[28]....
        /*028c*/ 	.word	0x00001820


	//   ....[29]....
        /*0290*/ 	.word	0x00001cd0


	//   ....[30]....
        /*0294*/ 	.word	0x000027b0


	//   ....[31]....
        /*0298*/ 	.word	0x00002970


	//   ....[32]....
        /*029c*/ 	.word	0x00002990


	//   ....[33]....
        /*02a0*/ 	.word	0x000029b0


	//   ....[34]....
        /*02a4*/ 	.word	0x000029d0


	//   ....[35]....
        /*02a8*/ 	.word	0x000029f0


	//   ....[36]....
        /*02ac*/ 	.word	0x00002d70


	//   ....[37]....
        /*02b0*/ 	.word	0x00002d90


	//   ....[38]....
        /*02b4*/ 	.word	0x00002db0


	//   ....[39]....
        /*02b8*/ 	.word	0x00002dd0


	//   ....[40]....
        /*02bc*/ 	.word	0x00002df0


	//   ....[41]....
        /*02c0*/ 	.word	0x000031a0


	//   ....[42]....
        /*02c4*/ 	.word	0x00003370


	//   ....[43]....
        /*02c8*/ 	.word	0x000033d0


	//   ....[44]....
        /*02cc*/ 	.word	0x00003440


	//   ....[45]....
        /*02d0*/ 	.word	0x000034b0


	//   ....[46]....
        /*02d4*/ 	.word	0x00003500


	//   ....[47]....
        /*02d8*/ 	.word	0x00003550


	//   ....[48]....
        /*02dc*/ 	.word	0x000035b0


	//   ....[49]....
        /*02e0*/ 	.word	0x000035c0


	//   ....[50]....
        /*02e4*/ 	.word	0x00003680


	//   ....[51]....
        /*02e8*/ 	.word	0x00003850


	//   ....[52]....
        /*02ec*/ 	.word	0x000038a0


	//   ....[53]....
        /*02f0*/ 	.word	0x00003910


	//   ....[54]....
        /*02f4*/ 	.word	0x00003970


	//   ....[55]....
        /*02f8*/ 	.word	0x000039c0


	//   ....[56]....
        /*02fc*/ 	.word	0x00003a20


	//   ....[57]....
        /*0300*/ 	.word	0x00003a60


	//   ....[58]....
        /*0304*/ 	.word	0x00003a70


	//   ....[59]....
        /*0308*/ 	.word	0x00003ee0


	//   ....[60]....
        /*030c*/ 	.word	0x00004560


	//   ....[61]....
        /*0310*/ 	.word	0x000045e0


	//   ....[62]....
        /*0314*/ 	.word	0x00004670


	//   ....[63]....
        /*0318*/ 	.word	0x00004760


	//   ....[64]....
        /*031c*/ 	.word	0x00004800


	//   ....[65]....
        /*0320*/ 	.word	0x00004880


	//   ....[66]....
        /*0324*/ 	.word	0x00004910


	//   ....[67]....
        /*0328*/ 	.word	0x00004990


	//   ....[68]....
        /*032c*/ 	.word	0x000049c0


	//   ....[69]....
        /*0330*/ 	.word	0x00004a70


	//   ....[70]....
        /*0334*/ 	.word	0x00004af0


	//   ....[71]....
        /*0338*/ 	.word	0x00004b70


	//   ....[72]....
        /*033c*/ 	.word	0x00004c30


	//   ....[73]....
        /*0340*/ 	.word	0x00004cc0


	//   ....[74]....
        /*0344*/ 	.word	0x00004d40


	//   ....[75]....
        /*0348*/ 	.word	0x00004dc0


	//   ....[76]....
        /*034c*/ 	.word	0x00004e40


	//   ....[77]....
        /*0350*/ 	.word	0x00004ea0


	//   ....[78]....
        /*0354*/ 	.word	0x00004f10


	//   ....[79]....
        /*0358*/ 	.word	0x00004f90


	//   ....[80]....
        /*035c*/ 	.word	0x00005020


	//   ....[81]....
        /*0360*/ 	.word	0x000050d0


	//   ....[82]....
        /*0364*/ 	.word	0x00005180


	//   ....[83]....
        /*0368*/ 	.word	0x00005210


	//   ....[84]....
        /*036c*/ 	.word	0x000052a0


	//   ....[85]....
        /*0370*/ 	.word	0x00005340


	//   ....[86]....
        /*0374*/ 	.word	0x00005370


	//   ....[87]....
        /*0378*/ 	.word	0x00005420


	//   ....[88]....
        /*037c*/ 	.word	0x000054a0


	//   ....[89]....
        /*0380*/ 	.word	0x00005520


	//   ....[90]....
        /*0384*/ 	.word	0x000055e0


	//   ....[91]....
        /*0388*/ 	.word	0x00005690


	//   ....[92]....
        /*038c*/ 	.word	0x00005720


	//   ....[93]....
        /*0390*/ 	.word	0x000057a0


	//   ....[94]....
        /*0394*/ 	.word	0x00005830


	//   ....[95]....
        /*0398*/ 	.word	0x00005890


	//----- nvinfo : EIATTR_VRC_CTA_INIT_COUNT
	.align		4
.L_296:
        /*039c*/ 	.byte	0x02, 0x4a
	.zero		1
	.zero		1


	//----- nvinfo : EIATTR_EXIT_INSTR_OFFSETS
	.align		4
        /*03a0*/ 	.byte	0x04, 0x1c
        /*03a2*/ 	.short	(.L_298 - .L_297)


	//   ....[0]....
.L_297:
        /*03a4*/ 	.word	0x00001fa0


	//   ....[1]....
        /*03a8*/ 	.word	0x00001fc0


	//   ....[2]....
        /*03ac*/ 	.word	0x000044f0


	//   ....[3]....
        /*03b0*/ 	.word	0x00004510


	//----- nvinfo : EIATTR_MAX_THREADS
	.align		4
.L_298:
        /*03b4*/ 	.byte	0x04, 0x05
        /*03b6*/ 	.short	(.L_300 - .L_299)
.L_299:
        /*03b8*/ 	.word	0x00000180
        /*03bc*/ 	.word	0x00000001
        /*03c0*/ 	.word	0x00000001


	//----- nvinfo : EIATTR_CRS_STACK_SIZE
	.align		4
.L_300:
        /*03c4*/ 	.byte	0x04, 0x1e
        /*03c6*/ 	.short	(.L_302 - .L_301)
.L_301:
        /*03c8*/ 	.word	0x00000000


	//----- nvinfo : EIATTR_CBANK_PARAM_SIZE
	.align		4
.L_302:
        /*03cc*/ 	.byte	0x03, 0x19
        /*03ce*/ 	.short	0x0034


	//----- nvinfo : EIATTR_PARAM_CBANK
	.align		4
        /*03d0*/ 	.byte	0x04, 0x0a
        /*03d2*/ 	.short	(.L_304 - .L_303)
	.align		4
.L_303:
        /*03d4*/ 	.word	index@(.nv.constant0._ZN3cub18CUB_300001_SM_10006detail4scan16DeviceScanKernelINS2_10policy_hubIiiijN4cuda3std3__44plusIvEEE10Policy1000EN6thrust24THRUST_300001_SM_1000_NS6detail15normal_iteratorINSD_10device_ptrIiEEEESI_NS0_13ScanTileStateIiLb1EEES9_NS1_10InputValueIiPiEEjiLb0EiEEvT0_T1_T2_iT3_T4_T5_)
        /*03d8*/ 	.short	0x0380
        /*03da*/ 	.short	0x0034


	//----- nvinfo : EIATTR_SW_WAR
	.align		4
.L_304:
        /*03dc*/ 	.byte	0x04, 0x36
        /*03de*/ 	.short	(.L_306 - .L_305)
.L_305:
        /*03e0*/ 	.word	0x00000008
.L_306:


//--------------------- .nv.info._ZN3cub18CUB_300001_SM_10006detail4scan20DeviceScanInitKernelINS0_13ScanTileStateIiLb1EEEEEvT_i --------------------------
	.section	.nv.info._ZN3cub18CUB_300001_SM_10006detail4scan20DeviceScanInitKernelINS0_13ScanTileStateIiLb1EEEEEvT_i,"",@"SHT_CUDA_INFO"
	.sectionflags	@""
	.align	4


	//----- nvinfo : EIATTR_CUDA_API_VERSION
	.align		4
        /*0000*/ 	.byte	0x04, 0x37
        /*0002*/ 	.short	(.L_308 - .L_307)
.L_307:
        /*0004*/ 	.word	0x00000082


	//----- nvinfo : EIATTR_KPARAM_INFO
	.align		4
.L_308:
        /*0008*/ 	.byte	0x04, 0x17
        /*000a*/ 	.short	(.L_310 - .L_309)
.L_309:
        /*000c*/ 	.word	0x00000000
        /*0010*/ 	.short	0x0001
        /*0012*/ 	.short	0x0008
        /*0014*/ 	.byte	0x00, 0xf0, 0x11, 0x00


	//----- nvinfo : EIATTR_KPARAM_INFO
	.align		4
.L_310:
        /*0018*/ 	.byte	0x04, 0x17
        /*001a*/ 	.short	(.L_312 - .L_311)
.L_311:
        /*001c*/ 	.word	0x00000000
        /*0020*/ 	.short	0x0000
        /*0022*/ 	.short	0x0000
        /*0024*/ 	.byte	0x00, 0xf0, 0x21, 0x00


	//----- nvinfo : EIATTR_SPARSE_MMA_MASK
	.align		4
.L_312:
        /*0028*/ 	.byte	0x03, 0x50
        /*002a*/ 	.short	0x0000


	//----- nvinfo : EIATTR_MAXREG_COUNT
	.align		4
        /*002c*/ 	.byte	0x03, 0x1b
        /*002e*/ 	.short	0x00ff


	//----- nvinfo : EIATTR_MERCURY_ISA_VERSION
	.align		4
        /*0030*/ 	.byte	0x03, 0x5f
        /*0032*/ 	.short	0x0101


	//----- nvinfo : EIATTR_VRC_CTA_INIT_COUNT
	.align		4
        /*0034*/ 	.byte	0x02, 0x4a
	.zero		1
	.zero		1


	//----- nvinfo : EIATTR_EXIT_INSTR_OFFSETS
	.align		4
        /*0038*/ 	.byte	0x04, 0x1c
        /*003a*/ 	.short	(.L_314 - .L_313)


	//   ....[0]....
.L_313:
        /*003c*/ 	.word	0x000000f0


	//   ....[1]....
        /*0040*/ 	.word	0x00000130


	//----- nvinfo : EIATTR_CBANK_PARAM_SIZE
	.align		4
.L_314:
        /*0044*/ 	.byte	0x03, 0x19
        /*0046*/ 	.short	0x000c


	//----- nvinfo : EIATTR_PARAM_CBANK
	.align		4
        /*0048*/ 	.byte	0x04, 0x0a
        /*004a*/ 	.short	(.L_316 - .L_315)
	.align		4
.L_315:
        /*004c*/ 	.word	index@(.nv.constant0._ZN3cub18CUB_300001_SM_10006detail4scan20DeviceScanInitKernelINS0_13ScanTileStateIiLb1EEEEEvT_i)
        /*0050*/ 	.short	0x0380
        /*0052*/ 	.short	0x000c


	//----- nvinfo : EIATTR_SW_WAR
	.align		4
.L_316:
        /*0054*/ 	.byte	0x04, 0x36
        /*0056*/ 	.short	(.L_318 - .L_317)
.L_317:
        /*0058*/ 	.word	0x00000008
.L_318:


//--------------------- .nv.info._ZN3cub18CUB_300001_SM_10006detail8for_each13static_kernelINS2_12policy_hub_t12policy_500_tElN6thrust24THRUST_300001_SM_1000_NS8cuda_cub20__uninitialized_copy7functorINS7_6detail15normal_iteratorINS7_10device_ptrIiEEEENS7_7pointerIiNS8_3tagENS7_11use_defaultESI_EEEEEEvT0_T1_ --------------------------
	.section	.nv.info._ZN3cub18CUB_300001_SM_10006detail8for_each13static_kernelINS2_12policy_hub_t12policy_500_tElN6thrust24THRUST_300001_SM_1000_NS8cuda_cub20__uninitialized_copy7functorINS7_6detail15normal_iteratorINS7_10device_ptrIiEEEENS7_7pointerIiNS8_3tagENS7_11use_defaultESI_EEEEEEvT0_T1_,"",@"SHT_CUDA_INFO"
	.sectionflags	@""
	.align	4


	//----- nvinfo : EIATTR_CUDA_API_VERSION
	.align		4
        /*0000*/ 	.byte	0x04, 0x37
        /*0002*/ 	.short	(.L_320 - .L_319)
.L_319:
        /*0004*/ 	.word	0x00000082


	//----- nvinfo : EIATTR_KPARAM_INFO
	.align		4
.L_320:
        /*0008*/ 	.byte	0x04, 0x17
        /*000a*/ 	.short	(.L_322 - .L_321)
.L_321:
        /*000c*/ 	.word	0x00000000
        /*0010*/ 	.short	0x0001
        /*0012*/ 	.short	0x0008
        /*0014*/ 	.byte	0x00, 0xf0, 0x41, 0x00


	//----- nvinfo : EIATTR_KPARAM_INFO
	.align		4
.L_322:
        /*0018*/ 	.byte	0x04, 0x17
        /*001a*/ 	.short	(.L_324 - .L_323)
.L_323:
        /*001c*/ 	.word	0x00000000
        /*0020*/ 	.short	0x0000
        /*0022*/ 	.short	0x0000
        /*0024*/ 	.byte	0x00, 0xf0, 0x21, 0x00


	//----- nvinfo : EIATTR_SPARSE_MMA_MASK
	.align		4
.L_324:
        /*0028*/ 	.byte	0x03, 0x50
        /*002a*/ 	.short	0x0000


	//----- nvinfo : EIATTR_MAXREG_COUNT
	.align		4
        /*002c*/ 	.byte	0x03, 0x1b
        /*002e*/ 	.short	0x00ff


	//----- nvinfo : EIATTR_MERCURY_ISA_VERSION
	.align		4
        /*0030*/ 	.byte	0x03, 0x5f
        /*0032*/ 	.short	0x0101


	//----- nvinfo : EIATTR_VRC_CTA_INIT_COUNT
	.align		4
        /*0034*/ 	.byte	0x02, 0x4a
	.zero		1
	.zero		1


	//----- nvinfo : EIATTR_EXIT_INSTR_OFFSETS
	.align		4
        /*0038*/ 	.byte	0x04, 0x1c
        /*003a*/ 	.short	(.L_326 - .L_325)


	//   ....[0]....
.L_325:
        /*003c*/ 	.word	0x00000190


	//   ....[1]....
        /*0040*/ 	.word	0x00000320


	//   ....[2]....
        /*0044*/ 	.word	0x000003f0


	//----- nvinfo : EIATTR_MAX_THREADS
	.align		4
.L_326:
        /*0048*/ 	.byte	0x04, 0x05
        /*004a*/ 	.short	(.L_328 - .L_327)
.L_327:
        /*004c*/ 	.word	0x00000100
        /*0050*/ 	.word	0x00000001
        /*0054*/ 	.word	0x00000001


	//----- nvinfo : EIATTR_CRS_STACK_SIZE
	.align		4
.L_328:
        /*0058*/ 	.byte	0x04, 0x1e
        /*005a*/ 	.short	(.L_330 - .L_329)
.L_329:
        /*005c*/ 	.word	0x00000000


	//----- nvinfo : EIATTR_CBANK_PARAM_SIZE
	.align		4
.L_330:
        /*0060*/ 	.byte	0x03, 0x19
        /*0062*/ 	.short	0x0018


	//----- nvinfo : EIATTR_PARAM_CBANK
	.align		4
        /*0064*/ 	.byte	0x04, 0x0a
        /*0066*/ 	.short	(.L_332 - .L_331)
	.align		4
.L_331:
        /*0068*/ 	.word	index@(.nv.constant0._ZN3cub18CUB_300001_SM_10006detail8for_each13static_kernelINS2_12policy_hub_t12policy_500_tElN6thrust24THRUST_300001_SM_1000_NS8cuda_cub20__uninitialized_copy7functorINS7_6detail15normal_iteratorINS7_10device_ptrIiEEEENS7_7pointerIiNS8_3tagENS7_11use_defaultESI_EEEEEEvT0_T1_)
        /*006c*/ 	.short	0x0380
        /*006e*/ 	.short	0x0018


	//----- nvinfo : EIATTR_SW_WAR
	.align		4
.L_332:
        /*0070*/ 	.byte	0x04, 0x36
        /*0072*/ 	.short	(.L_334 - .L_333)
.L_333:
        /*0074*/ 	.word	0x00000008
.L_334:


//--------------------- .nv.info._ZN3cub18CUB_300001_SM_10006detail8for_each13static_kernelINS2_12policy_hub_t12policy_500_tEmN6thrust24THRUST_300001_SM_1000_NS8cuda_cub20__uninitialized_fill7functorINS7_10device_ptrIiEEiEEEEvT0_T1_ --------------------------
	.section	.nv.info._ZN3cub18CUB_300001_SM_10006detail8for_each13static_kernelINS2_12policy_hub_t12policy_500_tEmN6thrust24THRUST_300001_SM_1000_NS8cuda_cub20__uninitialized_fill7functorINS7_10device_ptrIiEEiEEEEvT0_T1_,"",@"SHT_CUDA_INFO"
	.sectionflags	@""
	.align	4


	//----- nvinfo : EIATTR_CUDA_API_VERSION
	.align		4
        /*0000*/ 	.byte	0x04, 0x37
        /*0002*/ 	.short	(.L_336 - .L_335)
.L_335:
        /*0004*/ 	.word	0x00000082


	//----- nvinfo : EIATTR_KPARAM_INFO
	.align		4
.L_336:
        /*0008*/ 	.byte	0x04, 0x17
        /*000a*/ 	.short	(.L_338 - .L_337)
.L_337:
        /*000c*/ 	.word	0x00000000
        /*0010*/ 	.short	0x0001
        /*0012*/ 	.short	0x0008
        /*0014*/ 	.byte	0x00, 0xf0, 0x41, 0x00


	//----- nvinfo : EIATTR_KPARAM_INFO
	.align		4
.L_338:
        /*0018*/ 	.byte	0x04, 0x17
        /*001a*/ 	.short	(.L_340 - .L_339)
.L_339:
        /*001c*/ 	.word	0x00000000
        /*0020*/ 	.short	0x0000
        /*0022*/ 	.short	0x0000
        /*0024*/ 	.byte	0x00, 0xf0, 0x21, 0x00


	//----- nvinfo : EIATTR_SPARSE_MMA_MASK
	.align		4
.L_340:
        /*0028*/ 	.byte	0x03, 0x50
        /*002a*/ 	.short	0x0000


	//----- nvinfo : EIATTR_MAXREG_COUNT
	.align		4
        /*002c*/ 	.byte	0x03, 0x1b
        /*002e*/ 	.short	0x00ff


	//----- nvinfo : EIATTR_MERCURY_ISA_VERSION
	.align		4
        /*0030*/ 	.byte	0x03, 0x5f
        /*0032*/ 	.short	0x0101


	//----- nvinfo : EIATTR_VRC_CTA_INIT_COUNT
	.align		4
        /*0034*/ 	.byte	0x02, 0x4a
	.zero		1
	.zero		1


	//----- nvinfo : EIATTR_EXIT_INSTR_OFFSETS
	.align		4
        /*0038*/ 	.byte	0x04, 0x1c
        /*003a*/ 	.short	(.L_342 - .L_341)


	//   ....[0]....
.L_341:
        /*003c*/ 	.word	0x00000130


	//   ....[1]....
        /*0040*/ 	.word	0x00000230


	//   ....[2]....
        /*0044*/ 	.word	0x00000260


	//----- nvinfo : EIATTR_MAX_THREADS
	.align		4
.L_342:
        /*0048*/ 	.byte	0x04, 0x05
        /*004a*/ 	.short	(.L_344 - .L_343)
.L_343:
        /*004c*/ 	.word	0x00000100
        /*0050*/ 	.word	0x00000001
        /*0054*/ 	.word	0x00000001


	//----- nvinfo : EIATTR_CBANK_PARAM_SIZE
	.align		4
.L_344:
        /*0058*/ 	.byte	0x03, 0x19
        /*005a*/ 	.short	0x0018


	//----- nvinfo : EIATTR_PARAM_CBANK
	.align		4
        /*005c*/ 	.byte	0x04, 0x0a
        /*005e*/ 	.short	(.L_346 - .L_345)
	.align		4
.L_345:
        /*0060*/ 	.word	index@(.nv.constant0._ZN3cub18CUB_300001_SM_10006detail8for_each13static_kernelINS2_12policy_hub_t12policy_500_tEmN6thrust24THRUST_300001_SM_1000_NS8cuda_cub20__uninitialized_fill7functorINS7_10device_ptrIiEEiEEEEvT0_T1_)
        /*0064*/ 	.short	0x0380
        /*0066*/ 	.short	0x0018


	//----- nvinfo : EIATTR_SW_WAR
	.align		4
.L_346:
        /*0068*/ 	.byte	0x04, 0x36
        /*006a*/ 	.short	(.L_348 - .L_347)
.L_347:
        /*006c*/ 	.word	0x00000008
.L_348:


//--------------------- .nv.info._ZN3cub18CUB_300001_SM_10006detail11EmptyKernelIvEEvv --------------------------
	.section	.nv.info._ZN3cub18CUB_300001_SM_10006detail11EmptyKernelIvEEvv,"",@"SHT_CUDA_INFO"
	.sectionflags	@""
	.align	4


	//----- nvinfo : EIATTR_CUDA_API_VERSION
	.align		4
        /*0000*/ 	.byte	0x04, 0x37
        /*0002*/ 	.short	(.L_350 - .L_349)
.L_349:
        /*0004*/ 	.word	0x00000082


	//----- nvinfo : EIATTR_SPARSE_MMA_MASK
	.align		4
.L_350:
        /*0008*/ 	.byte	0x03, 0x50
        /*000a*/ 	.short	0x0000


	//----- nvinfo : EIATTR_MAXREG_COUNT
	.align		4
        /*000c*/ 	.byte	0x03, 0x1b
        /*000e*/ 	.short	0x00ff


	//----- nvinfo : EIATTR_MERCURY_ISA_VERSION
	.align		4
        /*0010*/ 	.byte	0x03, 0x5f
        /*0012*/ 	.short	0x0101


	//----- nvinfo : EIATTR_VRC_CTA_INIT_COUNT
	.align		4
        /*0014*/ 	.byte	0x02, 0x4a
	.zero		1
	.zero		1


	//----- nvinfo : EIATTR_EXIT_INSTR_OFFSETS
	.align		4
        /*0018*/ 	.byte	0x04, 0x1c
        /*001a*/ 	.short	(.L_352 - .L_351)


	//   ....[0]....
.L_351:
        /*001c*/ 	.word	0x00000010


	//----- nvinfo : EIATTR_SW_WAR
	.align		4
.L_352:
        /*0020*/ 	.byte	0x04, 0x36
        /*0022*/ 	.short	(.L_354 - .L_353)
.L_353:
        /*0024*/ 	.word	0x00000008
.L_354:


//--------------------- .nv.info._ZN6thrust24THRUST_300001_SM_1000_NS8cuda_cub4core6detail13_kernel_agentINS1_15__reduce_by_key16ReduceByKeyAgentINS0_6detail15normal_iteratorINS0_10device_ptrIiEEEESB_NS0_16discard_iteratorINS0_11use_defaultEEESB_N4cuda3std3__48equal_toIiEENSH_4plusIiEEPllEEJSB_SB_SE_SB_SM_N3cub18CUB_300001_SM_100024ReduceByKeyScanTileStateIilLb1EEESJ_SL_llEEEvDpT0_ --------------------------
	.section	.nv.info._ZN6thrust24THRUST_300001_SM_1000_NS8cuda_cub4core6detail13_kernel_agentINS1_15__reduce_by_key16ReduceByKeyAgentINS0_6detail15normal_iteratorINS0_10device_ptrIiEEEESB_NS0_16discard_iteratorINS0_11use_defaultEEESB_N4cuda3std3__48equal_toIiEENSH_4plusIiEEPllEEJSB_SB_SE_SB_SM_N3cub18CUB_300001_SM_100024ReduceByKeyScanTileStateIilLb1EEESJ_SL_llEEEvDpT0_,"",@"SHT_CUDA_INFO"
	.sectionflags	@""
	.align	4


	//----- nvinfo : EIATTR_CUDA_API_VERSION
	.align		4
        /*0000*/ 	.byte	0x04, 0x37
        /*0002*/ 	.short	(.L_356 - .L_355)
.L_355:
        /*0004*/ 	.word	0x00000082


	//----- nvinfo : EIATTR_KPARAM_INFO
	.align		4
.L_356:
        /*0008*/ 	.byte	0x04, 0x17
        /*000a*/ 	.short	(.L_358 - .L_357)
.L_357:
        /*000c*/ 	.word	0x00000000
        /*0010*/ 	.short	0x0009
        /*0012*/ 	.short	0x0048
        /*0014*/ 	.byte	0x00, 0xf0, 0x21, 0x00


	//----- nvinfo : EIATTR_KPARAM_INFO
	.align		4
.L_358:
        /*0018*/ 	.byte	0x04, 0x17
        /*001a*/ 	.short	(.L_360 - .L_359)
.L_359:
        /*001c*/ 	.word	0x00000000
        /*0020*/ 	.short	0x0008
        /*0022*/ 	.short	0x0040
        /*0024*/ 	.byte	0x00, 0xf0, 0x21, 0x00


	//----- nvinfo : EIATTR_KPARAM_INFO
	.align		4
.L_360:
        /*0028*/ 	.byte	0x04, 0x17
        /*002a*/ 	.short	(.L_362 - .L_361)
.L_361:
        /*002c*/ 	.word	0x00000000
        /*0030*/ 	.short	0x0007
        /*0032*/ 	.short	0x0039
        /*0034*/ 	.byte	0x00, 0xf0, 0x05, 0x00


	//----- nvinfo : EIATTR_KPARAM_INFO
	.align		4
.L_362:
        /*0038*/ 	.byte	0x04, 0x17
        /*003a*/ 	.short	(.L_364 - .L_363)
.L_363:
        /*003c*/ 	.word	0x00000000
        /*0040*/ 	.short	0x0006
        /*0042*/ 	.short	0x0038
        /*0044*/ 	.byte	0x00, 0xf0, 0x05, 0x00


	//----- nvinfo : EIATTR_KPARAM_INFO
	.align		4
.L_364:
        /*0048*/ 	.byte	0x04, 0x17
        /*004a*/ 	.short	(.L_366 - .L_365)
.L_365:
        /*004c*/ 	.word	0x00000000
        /*0050*/ 	.short	0x0005
        /*0052*/ 	.short	0x0030
        /*0054*/ 	.byte	0x00, 0xf0, 0x21, 0x00


	//----- nvinfo : EIATTR_KPARAM_INFO
	.align		4
.L_366:
        /*0058*/ 	.byte	0x04, 0x17
        /*005a*/ 	.short	(.L_368 - .L_367)
.L_367:
        /*005c*/ 	.word	0x00000000
        /*0060*/ 	.short	0x0004
        /*0062*/ 	.short	0x0028
        /*0064*/ 	.byte	0x00, 0xf5, 0x21, 0x00


	//----- nvinfo : EIATTR_KPARAM_INFO
	.align		4
.L_368:
        /*0068*/ 	.byte	0x04, 0x17
        /*006a*/ 	.short	(.L_370 - .L_369)
.L_369:
        /*006c*/ 	.word	0x00000000
        /*0070*/ 	.short	0x0003
        /*0072*/ 	.short	0x0020
        /*0074*/ 	.byte	0x00, 0xf0, 0x21, 0x00


	//----- nvinfo : EIATTR_KPARAM_INFO
	.align		4
.L_370:
        /*0078*/ 	.byte	0x04, 0x17
        /*007a*/ 	.short	(.L_372 - .L_371)
.L_371:
        /*007c*/ 	.word	0x00000000
        /*0080*/ 	.short	0x0002
        /*0082*/ 	.short	0x0010
        /*0084*/ 	.byte	0x00, 0xf0, 0x41, 0x00


	//----- nvinfo : EIATTR_KPARAM_INFO
	.align		4
.L_372:
        /*0088*/ 	.byte	0x04, 0x17
        /*008a*/ 	.short	(.L_374 - .L_373)
.L_373:
        /*008c*/ 	.word	0x00000000
        /*0090*/ 	.short	0x0001
        /*0092*/ 	.short	0x0008
        /*0094*/ 	.byte	0x00, 0xf0, 0x21, 0x00


	//----- nvinfo : EIATTR_KPARAM_INFO
	.align		4
.L_374:
        /*0098*/ 	.byte	0x04, 0x17
        /*009a*/ 	.short	(.L_376 - .L_375)
.L_375:
        /*009c*/ 	.word	0x00000000
        /*00a0*/ 	.short	0x0000
        /*00a2*/ 	.short	0x0000
        /*00a4*/ 	.byte	0x00, 0xf0, 0x21, 0x00


	//----- nvinfo : EIATTR_SPARSE_MMA_MASK
	.align		4
.L_376:
        /*00a8*/ 	.byte	0x03, 0x50
        /*00aa*/ 	.short	0x0000


	//----- nvinfo : EIATTR_MAXREG_COUNT
	.align		4
        /*00ac*/ 	.byte	0x03, 0x1b
        /*00ae*/ 	.short	0x00ff


	//----- nvinfo : EIATTR_NUM_BARRIERS
	.align		4
        /*00b0*/ 	.byte	0x02, 0x4c
        /*00b2*/ 	.byte	0x01
	.zero		1


	//----- nvinfo : EIATTR_ANNOTATIONS
	.align		4
        /*00b4*/ 	.byte	0x04, 0x55
        /*00b6*/ 	.short	(.L_378 - .L_377)


	//   ....[0]....
.L_377:
        /*00b8*/ 	.word	0x00000001
        /*00bc*/ 	.byte	0x00, 0x5f, 0x00, 0x00, 0x01, 0x00, 0x00, 0x00, 0x00, 0x67, 0x00, 0x00


	//----- nvinfo : EIATTR_MERCURY_ISA_VERSION
	.align		4
.L_378:
        /*00c8*/ 	.byte	0x03, 0x5f
        /*00ca*/ 	.short	0x0101


	//----- nvinfo : EIATTR_COOP_GROUP_MASK_REGIDS
	.align		4
        /*00cc*/ 	.byte	0x04, 0x29
        /*00ce*/ 	.short	(.L_380 - .L_379)


	//   ....[0]....
.L_379:
        /*00d0*/ 	.word	0xffffffff


	//   ....[1]....
        /*00d4*/ 	.word	0xffffffff


	//   ....[2]....
        /*00d8*/ 	.word	0xffffffff


	//   ....[3]....
        /*00dc*/ 	.word	0xffffffff


	//   ....[4]....
        /*00e0*/ 	.word	0xffffffff


	//   ....[5]....
        /*00e4*/ 	.word	0xffffffff


	//   ....[6]....
        /*00e8*/ 	.word	0xffffffff


	//   ....[7]....
        /*00ec*/ 	.word	0xffffffff


	//   ....[8]....
        /*00f0*/ 	.word	0xffffffff


	//   ....[9]....
        /*00f4*/ 	.word	0xffffffff


	//   ....[10]....
        /*00f8*/ 	.word	0xffffffff


	//   ....[11]....
        /*00fc*/ 	.word	0xffffffff


	//   ....[12]....
        /*0100*/ 	.word	0xffffffff


	//   ....[13]....
        /*0104*/ 	.word	0xffffffff


	//   ....[14]....
        /*0108*/ 	.word	0xffffffff


	//   ....[15]....
        /*010c*/ 	.word	0xffffffff


	//   ....[16]....
        /*0110*/ 	.word	0xffffffff


	//   ....[17]....
        /*0114*/ 	.word	0xffffffff


	//   ....[18]....
        /*0118*/ 	.word	0xffffffff


	//   ....[19]....
        /*011c*/ 	.word	0xffffffff


	//   ....[20]....
        /*0120*/ 	.word	0xffffffff


	//   ....[21]....
        /*0124*/ 	.word	0xffffffff


	//   ....[22]....
        /*0128*/ 	.word	0xffffffff


	//   ....[23]....
        /*012c*/ 	.word	0xffffffff


	//   ....[24]....
        /*0130*/ 	.word	0xffffffff


	//   ....[25]....
        /*0134*/ 	.word	0xffffffff


	//   ....[26]....
        /*0138*/ 	.word	0xffffffff


	//   ....[27]....
        /*013c*/ 	.word	0xffffffff


	//   ....[28]....
        /*0140*/ 	.word	0xffffffff


	//   ....[29]....
        /*0144*/ 	.word	0xffffffff


	//   ....[30]....
        /*0148*/ 	.word	0xffffffff


	//   ....[31]....
        /*014c*/ 	.word	0xffffffff


	//   ....[32]....
        /*0150*/ 	.word	0xffffffff


	//   ....[33]....
        /*0154*/ 	.word	0xffffffff


	//   ....[34]....
        /*0158*/ 	.word	0xffffffff


	//   ....[35]....
        /*015c*/ 	.word	0xffffffff


	//   ....[36]....
        /*0160*/ 	.word	0xffffffff


	//   ....[37]....
        /*0164*/ 	.word	0xffffffff


	//   ....[38]....
        /*0168*/ 	.word	0xffffffff


	//   ....[39]....
        /*016c*/ 	.word	0xffffffff


	//   ....[40]....
        /*0170*/ 	.word	0xffffffff


	//   ....[41]....
        /*0174*/ 	.word	0xffffffff


	//   ....[42]....
        /*0178*/ 	.word	0xffffffff


	//   ....[43]....
        /*017c*/ 	.word	0xffffffff


	//   ....[44]....
        /*0180*/ 	.word	0xffffffff


	//   ....[45]....
        /*0184*/ 	.word	0xffffffff


	//   ....[46]....
        /*0188*/ 	.word	0xffffffff


	//   ....[47]....
        /*018c*/ 	.word	0xffffffff


	//   ....[48]....
        /*0190*/ 	.word	0xffffffff


	//   ....[49]....
        /*0194*/ 	.word	0xffffffff


	//   ....[50]....
        /*0198*/ 	.word	0xffffffff


	//   ....[51]....
        /*019c*/ 	.word	0xffffffff


	//   ....[52]....
        /*01a0*/ 	.word	0xffffffff


	//   ....[53]....
        /*01a4*/ 	.word	0xffffffff


	//   ....[54]....
        /*01a8*/ 	.word	0xffffffff


	//   ....[55]....
        /*01ac*/ 	.word	0xffffffff


	//   ....[56]....
        /*01b0*/ 	.word	0xffffffff


	//   ....[57]....
        /*01b4*/ 	.word	0xffffffff


	//   ....[58]....
        /*01b8*/ 	.word	0xffffffff


	//   ....[59]....
        /*01bc*/ 	.word	0xffffffff


	//   ....[60]....
        /*01c0*/ 	.word	0xffffffff


	//   ....[61]....
        /*01c4*/ 	.word	0xffffffff


	//   ....[62]....
        /*01c8*/ 	.word	0xffffffff


	//   ....[63]....
        /*01cc*/ 	.word	0xffffffff


	//   ....[64]....
        /*01d0*/ 	.word	0xffffffff


	//   ....[65]....
        /*01d4*/ 	.word	0xffffffff


	//   ....[66]....
        /*01d8*/ 	.word	0xffffffff


	//   ....[67]....
        /*01dc*/ 	.word	0xffffffff


	//   ....[68]....
        /*01e0*/ 	.word	0xffffffff


	//   ....[69]....
        /*01e4*/ 	.word	0xffffffff


	//   ....[70]....
        /*01e8*/ 	.word	0xffffffff


	//   ....[71]....
        /*01ec*/ 	.word	0xffffffff


	//   ....[72]....
        /*01f0*/ 	.word	0xffffffff


	//   ....[73]....
        /*01f4*/ 	.word	0xffffffff


	//   ....[74]....
        /*01f8*/ 	.word	0xffffffff


	//   ....[75]....
        /*01fc*/ 	.word	0xffffffff


	//   ....[76]....
        /*0200*/ 	.word	0xffffffff


	//   ....[77]....
        /*0204*/ 	.word	0xffffffff


	//   ....[78]....
        /*0208*/ 	.word	0xffffffff


	//   ....[79]....
        /*020c*/ 	.word	0xffffffff


	//   ....[80]....
        /*0210*/ 	.word	0xffffffff


	//   ....[81]....
        /*0214*/ 	.word	0xffffffff


	//   ....[82]....
        /*0218*/ 	.word	0xffffffff


	//   ....[83]....
        /*021c*/ 	.word	0xffffffff


	//   ....[84]....
        /*0220*/ 	.word	0xffffffff


	//   ....[85]....
        /*0224*/ 	.word	0xffffffff


	//   ....[86]....
        /*0228*/ 	.word	0xffffffff


	//   ....[87]....
        /*022c*/ 	.word	0xffffffff


	//   ....[88]....
        /*0230*/ 	.word	0xffffffff


	//   ....[89]....
        /*0234*/ 	.word	0xffffffff


	//   ....[90]....
        /*0238*/ 	.word	0xffffffff


	//   ....[91]....
        /*023c*/ 	.word	0xffffffff


	//   ....[92]....
        /*0240*/ 	.word	0xffffffff


	//   ....[93]....
        /*0244*/ 	.word	0xffffffff


	//   ....[94]....
        /*0248*/ 	.word	0xffffffff


	//   ....[95]....
        /*024c*/ 	.word	0xffffffff


	//   ....[96]....
        /*0250*/ 	.word	0xffffffff


	//   ....[97]....
        /*0254*/ 	.word	0xffffffff


	//   ....[98]....
        /*0258*/ 	.word	0xffffffff


	//   ....[99]....
        /*025c*/ 	.word	0xffffffff


	//   ....[100]....
        /*0260*/ 	.word	0xffffffff


	//   ....[101]....
        /*0264*/ 	.word	0xffffffff


	//   ....[102]....
        /*0268*/ 	.word	0xffffffff


	//   ....[103]....
        /*026c*/ 	.word	0xffffffff


	//   ....[104]....
        /*0270*/ 	.word	0xffffffff


	//   ....[105]....
        /*0274*/ 	.word	0xffffffff


	//   ....[106]....
        /*0278*/ 	.word	0xffffffff


	//   ....[107]....
        /*027c*/ 	.word	0xffffffff


	//   ....[108]....
        /*0280*/ 	.word	0xffffffff


	//   ....[109]....
        /*0284*/ 	.word	0xffffffff


	//   ....[110]....
        /*0288*/ 	.word	0xffffffff


	//   ....[111]....
        /*028c*/ 	.word	0xffffffff


	//   ....[112]....
        /*0290*/ 	.word	0xffffffff


	//   ....[113]....
        /*0294*/ 	.word	0xffffffff


	//   ....[114]....
        /*0298*/ 	.word	0xffffffff


	//   ....[115]....
        /*029c*/ 	.word	0xffffffff


	//   ....[116]....
        /*02a0*/ 	.word	0xffffffff


	//   ....[117]....
        /*02a4*/ 	.word	0xffffffff


	//   ....[118]....
        /*02a8*/ 	.word	0xffffffff


	//   ....[119]....
        /*02ac*/ 	.word	0xffffffff


	//   ....[120]....
        /*02b0*/ 	.word	0xffffffff


	//   ....[121]....
        /*02b4*/ 	.word	0xffffffff


	//   ....[122]....
        /*02b8*/ 	.word	0xffffffff


	//   ....[123]....
        /*02bc*/ 	.word	0xffffffff


	//   ....[124]....
        /*02c0*/ 	.word	0xffffffff


	//   ....[125]....
        /*02c4*/ 	.word	0xffffffff


	//   ....[126]....
        /*02c8*/ 	.word	0xffffffff


	//   ....[127]....
        /*02cc*/ 	.word	0xffffffff


	//   ....[128]....
        /*02d0*/ 	.word	0xffffffff


	//   ....[129]....
        /*02d4*/ 	.word	0xffffffff


	//   ....[130]....
        /*02d8*/ 	.word	0xffffffff


	//   ....[131]....
        /*02dc*/ 	.word	0xffffffff


	//   ....[132]....
        /*02e0*/ 	.word	0xffffffff


	//   ....[133]....
        /*02e4*/ 	.word	0xffffffff


	//   ....[134]....
        /*02e8*/ 	.word	0xffffffff


	//   ....[135]....
        /*02ec*/ 	.word	0xffffffff


	//   ....[136]....
        /*02f0*/ 	.word	0xffffffff


	//   ....[137]....
        /*02f4*/ 	.word	0xffffffff


	//   ....[138]....
        /*02f8*/ 	.word	0xffffffff


	//   ....[139]....
        /*02fc*/ 	.word	0xffffffff


	//   ....[140]....
        /*0300*/ 	.word	0xffffffff


	//   ....[141]....
        /*0304*/ 	.word	0xffffffff


	//   ....[142]....
        /*0308*/ 	.word	0xffffffff


	//   ....[143]....
        /*030c*/ 	.word	0xffffffff


	//   ....[144]....
        /*0310*/ 	.word	0xffffffff


	//   ....[145]....
        /*0314*/ 	.word	0xffffffff


	//   ....[146]....
        /*0318*/ 	.word	0xffffffff


	//   ....[147]....
        /*031c*/ 	.word	0xffffffff


	//   ....[148]....
        /*0320*/ 	.word	0xffffffff


	//   ....[149]....
        /*0324*/ 	.word	0xffffffff


	//   ....[150]....
        /*0328*/ 	.word	0xffffffff


	//   ....[151]....
        /*032c*/ 	.word	0xffffffff


	//   ....[152]....
        /*0330*/ 	.word	0x05000029


	//   ....[153]....
        /*0334*/ 	.word	0x05000029


	//   ....[154]....
        /*0338*/ 	.word	0x05000029


	//   ....[155]....
        /*033c*/ 	.word	0x05000029


	//   ....[156]....
        /*0340*/ 	.word	0x05000029


	//   ....[157]....
        /*0344*/ 	.word	0x05000029


	//   ....[158]....
        /*0348*/ 	.word	0x05000029


	//   ....[159]....
        /*034c*/ 	.word	0x05000029


	//   ....[160]....
        /*0350*/ 	.word	0x05000029


	//   ....[161]....
        /*0354*/ 	.word	0x05000029


	//   ....[162]....
        /*0358*/ 	.word	0x05000029


	//   ....[163]....
        /*035c*/ 	.word	0x05000029


	//   ....[164]....
        /*0360*/ 	.word	0x05000029


	//   ....[165]....
        /*0364*/ 	.word	0x05000029


	//   ....[166]....
        /*0368*/ 	.word	0x05000029


	//   ....[167]....
        /*036c*/ 	.word	0x05000029


	//   ....[168]....
        /*0370*/ 	.word	0x05000029


	//   ....[169]....
        /*0374*/ 	.word	0x05000029


	//   ....[170]....
        /*0378*/ 	.word	0x05000029


	//   ....[171]....
        /*037c*/ 	.word	0x05000029


	//   ....[172]....
        /*0380*/ 	.word	0x05000029


	//   ....[173]....
        /*0384*/ 	.word	0x05000029


	//   ....[174]....
        /*0388*/ 	.word	0x05000029


	//   ....[175]....
        /*038c*/ 	.word	0x05000029


	//   ....[176]....
        /*0390*/ 	.word	0x05000029


	//   ....[177]....
        /*0394*/ 	.word	0x05000029


	//   ....[178]....
        /*0398*/ 	.word	0x05000029


	//   ....[179]....
        /*039c*/ 	.word	0x05000029


	//   ....[180]....
        /*03a0*/ 	.word	0x05000029


	//   ....[181]....
        /*03a4*/ 	.word	0x05000029


	//   ....[182]....
        /*03a8*/ 	.word	0x05000029


	//   ....[183]....
        /*03ac*/ 	.word	0x05000029


	//   ....[184]....
        /*03b0*/ 	.word	0x05000029


	//   ....[185]....
        /*03b4*/ 	.word	0x05000029


	//   ....[186]....
        /*03b8*/ 	.word	0x05000029


	//   ....[187]....
        /*03bc*/ 	.word	0x05000029


	//   ....[188]....
        /*03c0*/ 	.word	0x05000029


	//   ....[189]....
        /*03c4*/ 	.word	0x05000029


	//   ....[190]....
        /*03c8*/ 	.word	0x05000029


	//   ....[191]....
        /*03cc*/ 	.word	0x05000029


	//   ....[192]....
        /*03d0*/ 	.word	0x05000029


	//   ....[193]....
        /*03d4*/ 	.word	0x05000029


	//   ....[194]....
        /*03d8*/ 	.word	0x05000029


	//   ....[195]....
        /*03dc*/ 	.word	0x05000029


	//   ....[196]....
        /*03e0*/ 	.word	0x05000029


	//   ....[197]....
        /*03e4*/ 	.word	0x05000029


	//   ....[198]....
        /*03e8*/ 	.word	0x05000029


	//   ....[199]....
        /*03ec*/ 	.word	0x05000029


	//   ....[200]....
        /*03f0*/ 	.word	0x05000029


	//   ....[201]....
        /*03f4*/ 	.word	0x05000029


	//   ....[202]....
        /*03f8*/ 	.word	0x05000029


	//   ....[203]....
        /*03fc*/ 	.word	0x05000029


	//   ....[204]....
        /*0400*/ 	.word	0x05000029


	//   ....[205]....
        /*0404*/ 	.word	0x05000029


	//   ....[206]....
        /*0408*/ 	.word	0x05000029


	//   ....[207]....
        /*040c*/ 	.word	0x05000029


	//   ....[208]....
        /*0410*/ 	.word	0x05000029


	//   ....[209]....
        /*0414*/ 	.word	0x05000029


	//   ....[210]....
        /*0418*/ 	.word	0x05000029


	//   ....[211]....
        /*041c*/ 	.word	0x05000029


	//   ....[212]....
        /*0420*/ 	.word	0x05000029


	//   ....[213]....
        /*0424*/ 	.word	0x05000029


	//   ....[214]....
        /*0428*/ 	.word	0x05000029


	//   ....[215]....
        /*042c*/ 	.word	0x05000029


	//   ....[216]....
        /*0430*/ 	.word	0x05000029


	//   ....[217]....
        /*0434*/ 	.word	0x05000029


	//   ....[218]....
        /*0438*/ 	.word	0x05000029


	//   ....[219]....
        /*043c*/ 	.word	0x05000029


	//   ....[220]....
        /*0440*/ 	.word	0x05000029


	//   ....[221]....
        /*0444*/ 	.word	0x05000029


	//   ....[222]....
        /*0448*/ 	.word	0x05000029


	//   ....[223]....
        /*044c*/ 	.word	0x05000029


	//   ....[224]....
        /*0450*/ 	.word	0x05000029


	//   ....[225]....
        /*0454*/ 	.word	0x05000029


	//   ....[226]....
        /*0458*/ 	.word	0x05000029


	//   ....[227]....
        /*045c*/ 	.word	0x05000029


	//   ....[228]....
        /*0460*/ 	.word	0x05000029


	//   ....[229]....
        /*0464*/ 	.word	0x05000029


	//   ....[230]....
        /*0468*/ 	.word	0x05000029


	//   ....[231]....
        /*046c*/ 	.word	0x05000029


	//   ....[232]....
        /*0470*/ 	.word	0x05000029


	//   ....[233]....
        /*0474*/ 	.word	0x05000029


	//   ....[234]....
        /*0478*/ 	.word	0x05000029


	//   ....[235]....
        /*047c*/ 	.word	0x05000029


	//   ....[236]....
        /*0480*/ 	.word	0x05000029


	//   ....[237]....
        /*0484*/ 	.word	0x05000029


	//   ....[238]....
        /*0488*/ 	.word	0x05000029


	//   ....[239]....
        /*048c*/ 	.word	0x05000029


	//   ....[240]....
        /*0490*/ 	.word	0x05000029


	//   ....[241]....
        /*0494*/ 	.word	0x05000029


	//   ....[242]....
        /*0498*/ 	.word	0x05000029


	//   ....[243]....
        /*049c*/ 	.word	0x05000029


	//----- nvinfo : EIATTR_COOP_GROUP_INSTR_OFFSETS
	.align		4
.L_380:
        /*04a0*/ 	.byte	0x04, 0x28
        /*04a2*/ 	.short	(.L_382 - .L_381)


	//   ....[0]....
.L_381:
        /*04a4*/ 	.word	0x00000410


	//   ....[1]....
        /*04a8*/ 	.word	0x000005d0


	//   ....[2]....
        /*04ac*/ 	.word	0x000009c0


	//   ....[3]....
        /*04b0*/ 	.word	0x000009e0


	//   ....[4]....
        /*04b4*/ 	.word	0x00000a00


	//   ....[5]....
        /*04b8*/ 	.word	0x00000a50


	//   ....[6]....
        /*04bc*/ 	.word	0x00000ab0


	//   ....[7]....
        /*04c0*/ 	.word	0x00000ad0


	//   ....[8]....
        /*04c4*/ 	.word	0x00000b40


	//   ....[9]....
        /*04c8*/ 	.word	0x00000b80


	//   ....[10]....
        /*04cc*/ 	.word	0x00000ba0


	//   ....[11]....
        /*04d0*/ 	.word	0x00000c10


	//   ....[12]....
        /*04d4*/ 	.word	0x00000c50


	//   ....[13]....
        /*04d8*/ 	.word	0x00000c70


	//   ....[14]....
        /*04dc*/ 	.word	0x00000ce0


	//   ....[15]....
        /*04e0*/ 	.word	0x00000d20


	//   ....[16]....
        /*04e4*/ 	.word	0x00000d40


	//   ....[17]....
        /*04e8*/ 	.word	0x00001130


	//   ....[18]....
        /*04ec*/ 	.word	0x00001250


	//   ....[19]....
        /*04f0*/ 	.word	0x000012b0


	//   ....[20]....
        /*04f4*/ 	.word	0x00002310


	//   ....[21]....
        /*04f8*/ 	.word	0x000024b0


	//   ....[22]....
        /*04fc*/ 	.word	0x00002820


	//   ....[23]....
        /*0500*/ 	.word	0x00002860


	//   ....[24]....
        /*0504*/ 	.word	0x000028a0


	//   ....[25]....
        /*0508*/ 	.word	0x00002920


	//   ....[26]....
        /*050c*/ 	.word	0x00002950


	//   ....[27]....
        /*0510*/ 	.word	0x00002970


	//   ....[28]....
        /*0514*/ 	.word	0x00002a00


	//   ....[29]....
        /*0518*/ 	.word	0x00002a30


	//   ....[30]....
        /*051c*/ 	.word	0x00002a50


	//   ....[31]....
        /*0520*/ 	.word	0x00002ad0


	//   ....[32]....
        /*0524*/ 	.word	0x00002b00


	//   ....[33]....
        /*0528*/ 	.word	0x00002b20


	//   ....[34]....
        /*052c*/ 	.word	0x00002ba0


	//   ....[35]....
        /*0530*/ 	.word	0x00002bd0


	//   ....[36]....
        /*0534*/ 	.word	0x00002bf0


	//   ....[37]....
        /*0538*/ 	.word	0x00002cc0


	//   ....[38]....
        /*053c*/ 	.word	0x00002fe0


	//   ....[39]....
        /*0540*/ 	.word	0x00003090


	//   ....[40]....
        /*0544*/ 	.word	0x00003420


	//   ....[41]....
        /*0548*/ 	.word	0x000034b0


	//   ....[42]....
        /*054c*/ 	.word	0x00003500


	//   ....[43]....
        /*0550*/ 	.word	0x00003510


	//   ....[44]....
        /*0554*/ 	.word	0x00003520


	//   ....[45]....
        /*0558*/ 	.word	0x00003600


	//   ....[46]....
        /*055c*/ 	.word	0x00003610


	//   ....[47]....
        /*0560*/ 	.word	0x00003620


	//   ....[48]....
        /*0564*/ 	.word	0x00003710


	//   ....[49]....
        /*0568*/ 	.word	0x00003720


	//   ....[50]....
        /*056c*/ 	.word	0x00003730


	//   ....[51]....
        /*0570*/ 	.word	0x00003820


	//   ....[52]....
        /*0574*/ 	.word	0x00003830


	//   ....[53]....
        /*0578*/ 	.word	0x00003840


	//   ....[54]....
        /*057c*/ 	.word	0x00003930


	//   ....[55]....
        /*0580*/ 	.word	0x00003940


	//   ....[56]....
        /*0584*/ 	.word	0x00003950


	//   ....[57]....
        /*0588*/ 	.word	0x00003a90


	//   ....[58]....
        /*058c*/ 	.word	0x00003b10


	//   ....[59]....
        /*0590*/ 	.word	0x00003b90


	//   ....[60]....
        /*0594*/ 	.word	0x00003be0


	//   ....[61]....
        /*0598*/ 	.word	0x00003bf0


	//   ....[62]....
        /*059c*/ 	.word	0x00003c00


	//   ....[63]....
        /*05a0*/ 	.word	0x00003ce0


	//   ....[64]....
        /*05a4*/ 	.word	0x00003cf0


	//   ....[65]....
        /*05a8*/ 	.word	0x00003d00


	//   ....[66]....
        /*05ac*/ 	.word	0x00003de0


	//   ....[67]....
        /*05b0*/ 	.word	0x00003df0


	//   ....[68]....
        /*05b4*/ 	.word	0x00003e00


	//   ....[69]....
        /*05b8*/ 	.word	0x00003ee0


	//   ....[70]....
        /*05bc*/ 	.word	0x00003ef0


	//   ....[71]....
        /*05c0*/ 	.word	0x00003f00


	//   ....[72]....
        /*05c4*/ 	.word	0x00003fe0


	//   ....[73]....
        /*05c8*/ 	.word	0x00003ff0


	//   ....[74]....
        /*05cc*/ 	.word	0x00004000


	//   ....[75]....
        /*05d0*/ 	.word	0x00004160


	//   ....[76]....
        /*05d4*/ 	.word	0x00005730


	//   ....[77]....
        /*05d8*/ 	.word	0x00005880


	//   ....[78]....
        /*05dc*/ 	.word	0x00005f30


	//   ....[79]....
        /*05e0*/ 	.word	0x00005f60


	//   ....[80]....
        /*05e4*/ 	.word	0x00005f80


	//   ....[81]....
        /*05e8*/ 	.word	0x00005fc0


	//   ....[82]....
        /*05ec*/ 	.word	0x00006040


	//   ....[83]....
        /*05f0*/ 	.word	0x00006050


	//   ....[84]....
        /*05f4*/ 	.word	0x000060c0


	//   ....[85]....
        /*05f8*/ 	.word	0x00006100


	//   ....[86]....
        /*05fc*/ 	.word	0x00006120


	//   ....[87]....
        /*0600*/ 	.word	0x00006190


	//   ....[88]....
        /*0604*/ 	.word	0x000061d0


	//   ....[89]....
        /*0608*/ 	.word	0x000061f0


	//   ....[90]....
        /*060c*/ 	.word	0x00006260


	//   ....[91]....
        /*0610*/ 	.word	0x000062a0


	//   ....[92]....
        /*0614*/ 	.word	0x000062c0


	//   ....[93]....
        /*0618*/ 	.word	0x00006740


	//   ....[94]....
        /*061c*/ 	.word	0x00006750


	//   ....[95]....
        /*0620*/ 	.word	0x00006a20


	//   ....[96]....
        /*0624*/ 	.word	0x00007bf0


	//   ....[97]....
        /*0628*/ 	.word	0x00007d40


	//   ....[98]....
        /*062c*/ 	.word	0x00008300


	//   ....[99]....
        /*0630*/ 	.word	0x00008340


	//   ....[100]....
        /*0634*/ 	.word	0x00008360


	//   ....[101]....
        /*0638*/ 	.word	0x000083a0


	//   ....[102]....
        /*063c*/ 	.word	0x00008400


	//   ....[103]....
        /*0640*/ 	.word	0x00008420


	//   ....[104]....
        /*0644*/ 	.word	0x00008490


	//   ....[105]....
        /*0648*/ 	.word	0x000084d0


	//   ....[106]....
        /*064c*/ 	.word	0x000084f0


	//   ....[107]....
        /*0650*/ 	.word	0x00008560


	//   ....[108]....
        /*0654*/ 	.word	0x000085a0


	//   ....[109]....
        /*0658*/ 	.word	0x000085c0


	//   ....[110]....
        /*065c*/ 	.word	0x00008630


	//   ....[111]....
        /*0660*/ 	.word	0x00008670


	//   ....[112]....
        /*0664*/ 	.word	0x00008690


	//   ....[113]....
        /*0668*/ 	.word	0x00008c90


	//   ....[114]....
        /*066c*/ 	.word	0x00008ca0


	//   ....[115]....
        /*0670*/ 	.word	0x00008cc0


	//   ....[116]....
        /*0674*/ 	.word	0x00008f10


	//   ....[117]....
        /*0678*/ 	.word	0x00008fa0


	//   ....[118]....
        /*067c*/ 	.word	0x00008ff0


	//   ....[119]....
        /*0680*/ 	.word	0x00009000


	//   ....[120]....
        /*0684*/ 	.word	0x00009010


	//   ....[121]....
        /*0688*/ 	.word	0x000090f0


	//   ....[122]....
        /*068c*/ 	.word	0x00009100


	//   ....[123]....
        /*0690*/ 	.word	0x00009110


	//   ....[124]....
        /*0694*/ 	.word	0x00009200


	//   ....[125]....
        /*0698*/ 	.word	0x00009210


	//   ....[126]....
        /*069c*/ 	.word	0x00009220


	//   ....[127]....
        /*06a0*/ 	.word	0x00009310


	//   ....[128]....
        /*06a4*/ 	.word	0x00009320


	//   ....[129]....
        /*06a8*/ 	.word	0x00009330


	//   ....[130]....
        /*06ac*/ 	.word	0x00009420


	//   ....[131]....
        /*06b0*/ 	.word	0x00009430


	//   ....[132]....
        /*06b4*/ 	.word	0x00009440


	//   ....[133]....
        /*06b8*/ 	.word	0x00009580


	//   ....[134]....
        /*06bc*/ 	.word	0x00009600


	//   ....[135]....
        /*06c0*/ 	.word	0x00009650


	//   ....[136]....
        /*06c4*/ 	.word	0x000096a0


	//   ....[137]....
        /*06c8*/ 	.word	0x000096b0


	//   ....[138]....
        /*06cc*/ 	.word	0x000096c0


	//   ....[139]....
        /*06d0*/ 	.word	0x000097a0


	//   ....[140]....
        /*06d4*/ 	.word	0x000097b0


	//   ....[141]....
        /*06d8*/ 	.word	0x000097c0


	//   ....[142]....
        /*06dc*/ 	.word	0x000098a0


	//   ....[143]....
        /*06e0*/ 	.word	0x000098b0


	//   ....[144]....
        /*06e4*/ 	.word	0x000098c0


	//   ....[145]....
        /*06e8*/ 	.word	0x000099a0


	//   ....[146]....
        /*06ec*/ 	.word	0x000099c0


	//   ....[147]....
        /*06f0*/ 	.word	0x000099d0


	//   ....[148]....
        /*06f4*/ 	.word	0x00009ac0


	//   ....[149]....
        /*06f8*/ 	.word	0x00009ad0


	//   ....[150]....
        /*06fc*/ 	.word	0x00009ae0


	//   ....[151]....
        /*0700*/ 	.word	0x00009c60


	//   ....[152]....
        /*0704*/ 	.word	0x0000ae30


	//   ....[153]....
        /*0708*/ 	.word	0x0000aec0


	//   ....[154]....
        /*070c*/ 	.word	0x0000af70


	//   ....[155]....
        /*0710*/ 	.word	0x0000afc0


	//   ....[156]....
        /*0714*/ 	.word	0x0000b010


	//   ....[157]....
        /*0718*/ 	.word	0x0000b080


	//   ....[158]....
        /*071c*/ 	.word	0x0000b110


	//   ....[159]....
        /*0720*/ 	.word	0x0000b190


	//   ....[160]....
        /*0724*/ 	.word	0x0000b1e0


	//   ....[161]....
        /*0728*/ 	.word	0x0000b250


	//   ....[162]....
        /*072c*/ 	.word	0x0000b2e0


	//   ....[163]....
        /*0730*/ 	.word	0x0000b360


	//   ....[164]....
        /*0734*/ 	.word	0x0000b3b0


	//   ....[165]....
        /*0738*/ 	.word	0x0000b420


	//   ....[166]....
        /*073c*/ 	.word	0x0000b4b0


	//   ....[167]....
        /*0740*/ 	.word	0x0000b530


	//   ....[168]....
        /*0744*/ 	.word	0x0000b580


	//   ....[169]....
        /*0748*/ 	.word	0x0000b5f0


	//   ....[170]....
        /*074c*/ 	.word	0x0000b680


	//   ....[171]....
        /*0750*/ 	.word	0x0000b700


	//   ....[172]....
        /*0754*/ 	.word	0x0000b750


	//   ....[173]....
        /*0758*/ 	.word	0x0000b7c0


	//   ....[174]....
        /*075c*/ 	.word	0x0000b840


	//   ....[175]....
        /*0760*/ 	.word	0x0000b8c0


	//   ....[176]....
        /*0764*/ 	.word	0x0000b940


	//   ....[177]....
        /*0768*/ 	.word	0x0000b9f0


	//   ....[178]....
        /*076c*/ 	.word	0x0000ba40


	//   ....[179]....
        /*0770*/ 	.word	0x0000ba90


	//   ....[180]....
        /*0774*/ 	.word	0x0000bb00


	//   ....[181]....
        /*0778*/ 	.word	0x0000bb90


	//   ....[182]....
        /*077c*/ 	.word	0x0000bc10


	//   ....[183]....
        /*0780*/ 	.word	0x0000bc60


	//   ....[184]....
        /*0784*/ 	.word	0x0000bcd0


	//   ....[185]....
        /*0788*/ 	.word	0x0000bd60


	//   ....[186]....
        /*078c*/ 	.word	0x0000bde0


	//   ....[187]....
        /*0790*/ 	.word	0x0000be30


	//   ....[188]....
        /*0794*/ 	.word	0x0000bea0


	//   ....[189]....
        /*0798*/ 	.word	0x0000bf30


	//   ....[190]....
        /*079c*/ 	.word	0x0000bfb0


	//   ....[191]....
        /*07a0*/ 	.word	0x0000c000


	//   ....[192]....
        /*07a4*/ 	.word	0x0000c070


	//   ....[193]....
        /*07a8*/ 	.word	0x0000c100


	//   ....[194]....
        /*07ac*/ 	.word	0x0000c180


	//   ....[195]....
        /*07b0*/ 	.word	0x0000c1d0


	//   ....[196]....
        /*07b4*/ 	.word	0x0000c240


	//   ....[197]....
        /*07b8*/ 	.word	0x0000c2c0


	//   ....[198]....
        /*07bc*/ 	.word	0x0000c340


	//   ....[199]....
        /*07c0*/ 	.word	0x0000c3c0


	//   ....[200]....
        /*07c4*/ 	.word	0x0000c480


	//   ....[201]....
        /*07c8*/ 	.word	0x0000c4d0


	//   ....[202]....
        /*07cc*/ 	.word	0x0000c520


	//   ....[203]....
        /*07d0*/ 	.word	0x0000c590


	//   ....[204]....
        /*07d4*/ 	.word	0x0000c620


	//   ....[205]....
        /*07d8*/ 	.word	0x0000c6a0


	//   ....[206]....
        /*07dc*/ 	.word	0x0000c6f0


	//   ....[207]....
        /*07e0*/ 	.word	0x0000c760


	//   ....[208]....
        /*07e4*/ 	.word	0x0000c7f0


	//   ....[209]....
        /*07e8*/ 	.word	0x0000c870


	//   ....[210]....
        /*07ec*/ 	.word	0x0000c8c0


	//   ....[211]....
        /*07f0*/ 	.word	0x0000c930


	//   ....[212]....
        /*07f4*/ 	.word	0x0000c9c0


	//   ....[213]....
        /*07f8*/ 	.word	0x0000ca40


	//   ....[214]....
        /*07fc*/ 	.word	0x0000ca90


	//   ....[215]....
        /*0800*/ 	.word	0x0000cb00


	//   ....[216]....
        /*0804*/ 	.word	0x0000cb90


	//   ....[217]....
        /*0808*/ 	.word	0x0000cc10


	//   ....[218]....
        /*080c*/ 	.word	0x0000cc60


	//   ....[219]....
        /*0810*/ 	.word	0x0000ccd0


	//   ....[220]....
        /*0814*/ 	.word	0x0000cd40


	//   ....[221]....
        /*0818*/ 	.word	0x0000cdc0


	//   ....[222]....
        /*081c*/ 	.word	0x0000ce40


	//   ....[223]....
        /*0820*/ 	.word	0x0000cef0


	//   ....[224]....
        /*0824*/ 	.word	0x0000cf40


	//   ....[225]....
        /*0828*/ 	.word	0x0000cf90


	//   ....[226]....
        /*082c*/ 	.word	0x0000d000


	//   ....[227]....
        /*0830*/ 	.word	0x0000d090


	//   ....[228]....
        /*0834*/ 	.word	0x0000d110


	//   ....[229]....
        /*0838*/ 	.word	0x0000d160


	//   ....[230]....
        /*083c*/ 	.word	0x0000d1d0


	//   ....[231]....
        /*0840*/ 	.word	0x0000d260


	//   ....[232]....
        /*0844*/ 	.word	0x0000d2e0


	//   ....[233]....
        /*0848*/ 	.word	0x0000d330


	//   ....[234]....
        /*084c*/ 	.word	0x0000d3a0


	//   ....[235]....
        /*0850*/ 	.word	0x0000d430


	//   ....[236]....
        /*0854*/ 	.word	0x0000d4c0


	//   ....[237]....
        /*0858*/ 	.word	0x0000d510


	//   ....[238]....
        /*085c*/ 	.word	0x0000d580


	//   ....[239]....
        /*0860*/ 	.word	0x0000d610


	//   ....[240]....
        /*0864*/ 	.word	0x0000d690


	//   ....[241]....
        /*0868*/ 	.word	0x0000d6e0


	//   ....[242]....
        /*086c*/ 	.word	0x0000d750


	//   ....[243]....
        /*0870*/ 	.word	0x0000d7c0


	//----- nvinfo : EIATTR_VRC_CTA_INIT_COUNT
	.align		4
.L_382:
        /*0874*/ 	.byte	0x02, 0x4a
	.zero		1
	.zero		1


	//----- nvinfo : EIATTR_EXIT_INSTR_OFFSETS
	.align		4
        /*0878*/ 	.byte	0x04, 0x1c
        /*087a*/ 	.short	(.L_384 - .L_383)


	//   ....[0]....
.L_383:
        /*087c*/ 	.word	0x000018c0


	//   ....[1]....
        /*0880*/ 	.word	0x00001b30


	//   ....[2]....
        /*0884*/ 	.word	0x00001ca0


	//   ....[3]....
        /*0888*/ 	.word	0x00001f30


	//   ....[4]....
        /*088c*/ 	.word	0x00001f80


	//   ....[5]....
        /*0890*/ 	.word	0x00004ab0


	//   ....[6]....
        /*0894*/ 	.word	0x00004d40


	//   ....[7]....
        /*0898*/ 	.word	0x00004ea0


	//   ....[8]....
        /*089c*/ 	.word	0x00005140


	//   ....[9]....
        /*08a0*/ 	.word	0x00005190


	//   ....[10]....
        /*08a4*/ 	.word	0x000051c0


	//   ....[11]....
        /*08a8*/ 	.word	0x000075a0


	//   ....[12]....
        /*08ac*/ 	.word	0x00007670


	//   ....[13]....
        /*08b0*/ 	.word	0x0000ad20


	//   ....[14]....
        /*08b4*/ 	.word	0x0000ade0


	//----- nvinfo : EIATTR_MAX_THREADS
	.align		4
.L_384:
        /*08b8*/ 	.byte	0x04, 0x05
        /*08ba*/ 	.short	(.L_386 - .L_385)
.L_385:
        /*08bc*/ 	.word	0x00000100
        /*08c0*/ 	.word	0x00000001
        /*08c4*/ 	.word	0x00000001


	//----- nvinfo : EIATTR_CRS_STACK_SIZE
	.align		4
.L_386:
        /*08c8*/ 	.byte	0x04, 0x1e
        /*08ca*/ 	.short	(.L_388 - .L_387)
.L_387:
        /*08cc*/ 	.word	0x00000000


	//----- nvinfo : EIATTR_CBANK_PARAM_SIZE
	.align		4
.L_388:
        /*08d0*/ 	.byte	0x03, 0x19
        /*08d2*/ 	.short	0x0050


	//----- nvinfo : EIATTR_PARAM_CBANK
	.align		4
        /*08d4*/ 	.byte	0x04, 0x0a
        /*08d6*/ 	.short	(.L_390 - .L_389)
	.align		4
.L_389:
        /*08d8*/ 	.word	index@(.nv.constant0._ZN6thrust24THRUST_300001_SM_1000_NS8cuda_cub4core6detail13_kernel_agentINS1_15__reduce_by_key16ReduceByKeyAgentINS0_6detail15normal_iteratorINS0_10device_ptrIiEEEESB_NS0_16discard_iteratorINS0_11use_defaultEEESB_N4cuda3std3__48equal_toIiEENSH_4plusIiEEPllEEJSB_SB_SE_SB_SM_N3cub18CUB_300001_SM_100024ReduceByKeyScanTileStateIilLb1EEESJ_SL_llEEEvDpT0_)
        /*08dc*/ 	.short	0x0380
        /*08de*/ 	.short	0x0050


	//----- nvinfo : EIATTR_SW_WAR
	.align		4
.L_390:
        /*08e0*/ 	.byte	0x04, 0x36
        /*08e2*/ 	.short	(.L_392 - .L_391)
.L_391:
        /*08e4*/ 	.word	0x00000008
.L_392:


//--------------------- .nv.info._ZN6thrust24THRUST_300001_SM_1000_NS8cuda_cub4core6detail13_kernel_agentINS1_15__reduce_by_key9InitAgentIN3cub18CUB_300001_SM_100024ReduceByKeyScanTileStateIilLb1EEElPlEEJSA_lSB_EEEvDpT0_ --------------------------
	.section	.nv.info._ZN6thrust24THRUST_300001_SM_1000_NS8cuda_cub4core6detail13_kernel_agentINS1_15__reduce_by_key9InitAgentIN3cub18CUB_300001_SM_100024ReduceByKeyScanTileStateIilLb1EEElPlEEJSA_lSB_EEEvDpT0_,"",@"SHT_CUDA_INFO"
	.sectionflags	@""
	.align	4


	//----- nvinfo : EIATTR_CUDA_API_VERSION
	.align		4
        /*0000*/ 	.byte	0x04, 0x37
        /*0002*/ 	.short	(.L_394 - .L_393)
.L_393:
        /*0004*/ 	.word	0x00000082


	//----- nvinfo : EIATTR_KPARAM_INFO
	.align		4
.L_394:
        /*0008*/ 	.byte	0x04, 0x17
        /*000a*/ 	.short	(.L_396 - .L_395)
.L_395:
        /*000c*/ 	.word	0x00000000
        /*0010*/ 	.short	0x0002
        /*0012*/ 	.short	0x0010
        /*0014*/ 	.byte	0x00, 0xf5, 0x21, 0x00


	//----- nvinfo : EIATTR_KPARAM_INFO
	.align		4
.L_396:
        /*0018*/ 	.byte	0x04, 0x17
        /*001a*/ 	.short	(.L_398 - .L_397)
.L_397:
        /*001c*/ 	.word	0x00000000
        /*0020*/ 	.short	0x0001
        /*0022*/ 	.short	0x0008
        /*0024*/ 	.byte	0x00, 0xf0, 0x21, 0x00


	//----- nvinfo : EIATTR_KPARAM_INFO
	.align		4
.L_398:
        /*0028*/ 	.byte	0x04, 0x17
        /*002a*/ 	.short	(.L_400 - .L_399)
.L_399:
        /*002c*/ 	.word	0x00000000
        /*0030*/ 	.short	0x0000
        /*0032*/ 	.short	0x0000
        /*0034*/ 	.byte	0x00, 0xf0, 0x21, 0x00


	//----- nvinfo : EIATTR_SPARSE_MMA_MASK
	.align		4
.L_400:
        /*0038*/ 	.byte	0x03, 0x50
        /*003a*/ 	.short	0x0000


	//----- nvinfo : EIATTR_MAXREG_COUNT
	.align		4
        /*003c*/ 	.byte	0x03, 0x1b
        /*003e*/ 	.short	0x00ff


	//----- nvinfo : EIATTR_MERCURY_ISA_VERSION
	.align		4
        /*0040*/ 	.byte	0x03, 0x5f
        /*0042*/ 	.short	0x0101


	//----- nvinfo : EIATTR_VRC_CTA_INIT_COUNT
	.align		4
        /*0044*/ 	.byte	0x02, 0x4a
	.zero		1
	.zero		1


	//----- nvinfo : EIATTR_EXIT_INSTR_OFFSETS
	.align		4
        /*0048*/ 	.byte	0x04, 0x1c
        /*004a*/ 	.short	(.L_402 - .L_401)


	//   ....[0]....
.L_401:
        /*004c*/ 	.word	0x00000140


	//   ....[1]....
        /*0050*/ 	.word	0x00000170


	//----- nvinfo : EIATTR_MAX_THREADS
	.align		4
.L_402:
        /*0054*/ 	.byte	0x04, 0x05
        /*0056*/ 	.short	(.L_404 - .L_403)
.L_403:
        /*0058*/ 	.word	0x00000080
        /*005c*/ 	.word	0x00000001
        /*0060*/ 	.word	0x00000001


	//----- nvinfo : EIATTR_CBANK_PARAM_SIZE
	.align		4
.L_404:
        /*0064*/ 	.byte	0x03, 0x19
        /*0066*/ 	.short	0x0018


	//----- nvinfo : EIATTR_PARAM_CBANK
	.align		4
        /*0068*/ 	.byte	0x04, 0x0a
        /*006a*/ 	.short	(.L_406 - .L_405)
	.align		4
.L_405:
        /*006c*/ 	.word	index@(.nv.constant0._ZN6thrust24THRUST_300001_SM_1000_NS8cuda_cub4core6detail13_kernel_agentINS1_15__reduce_by_key9InitAgentIN3cub18CUB_300001_SM_100024ReduceByKeyScanTileStateIilLb1EEElPlEEJSA_lSB_EEEvDpT0_)
        /*0070*/ 	.short	0x0380
        /*0072*/ 	.short	0x0018


	//----- nvinfo : EIATTR_SW_WAR
	.align		4
.L_406:
        /*0074*/ 	.byte	0x04, 0x36
        /*0076*/ 	.short	(.L_408 - .L_407)
.L_407:
        /*0078*/ 	.word	0x00000008
.L_408:


//--------------------- .nv.info._ZN6thrust24THRUST_300001_SM_1000_NS8cuda_cub4core6detail13_kernel_agentINS1_15__reduce_by_key16ReduceByKeyAgentINS0_6detail15normal_iteratorINS0_10device_ptrIiEEEESB_NS0_16discard_iteratorINS0_11use_defaultEEESB_N4cuda3std3__48equal_toIiEENSH_4plusIiEEPiiEEJSB_SB_SE_SB_SM_N3cub18CUB_300001_SM_100024ReduceByKeyScanTileStateIiiLb1EEESJ_SL_iiEEEvDpT0_ --------------------------
	.section	.nv.info._ZN6thrust24THRUST_300001_SM_1000_NS8cuda_cub4core6detail13_kernel_agentINS1_15__reduce_by_key16ReduceByKeyAgentINS0_6detail15normal_iteratorINS0_10device_ptrIiEEEESB_NS0_16discard_iteratorINS0_11use_defaultEEESB_N4cuda3std3__48equal_toIiEENSH_4plusIiEEPiiEEJSB_SB_SE_SB_SM_N3cub18CUB_300001_SM_100024ReduceByKeyScanTileStateIiiLb1EEESJ_SL_iiEEEvDpT0_,"",@"SHT_CUDA_INFO"
	.sectionflags	@""
	.align	4


	//----- nvinfo : EIATTR_CUDA_API_VERSION
	.align		4
        /*0000*/ 	.byte	0x04, 0x37
        /*0002*/ 	.short	(.L_410 - .L_409)
.L_409:
        /*0004*/ 	.word	0x00000082


	//----- nvinfo : EIATTR_KPARAM_INFO
	.align		4
.L_410:
        /*0008*/ 	.byte	0x04, 0x17
        /*000a*/ 	.short	(.L_412 - .L_411)
.L_411:
        /*000c*/ 	.word	0x00000000
        /*0010*/ 	.short	0x0009
        /*0012*/ 	.short	0x0040
        /*0014*/ 	.byte	0x00, 0xf0, 0x11, 0x00


	//----- nvinfo : EIATTR_KPARAM_INFO
	.align		4
.L_412:
        /*0018*/ 	.byte	0x04, 0x17
        /*001a*/ 	.short	(.L_414 - .L_413)
.L_413:
        /*001c*/ 	.word	0x00000000
        /*0020*/ 	.short	0x0008
        /*0022*/ 	.short	0x003c
        /*0024*/ 	.byte	0x00, 0xf0, 0x11, 0x00


	//----- nvinfo : EIATTR_KPARAM_INFO
	.align		4
.L_414:
        /*0028*/ 	.byte	0x04, 0x17
        /*002a*/ 	.short	(.L_416 - .L_415)
.L_415:
        /*002c*/ 	.word	0x00000000
        /*0030*/ 	.short	0x0007
        /*0032*/ 	.short	0x0039
        /*0034*/ 	.byte	0x00, 0xf0, 0x05, 0x00


	//----- nvinfo : EIATTR_KPARAM_INFO
	.align		4
.L_416:
        /*0038*/ 	.byte	0x04, 0x17
        /*003a*/ 	.short	(.L_418 - .L_417)
.L_417:
        /*003c*/ 	.word	0x00000000
        /*0040*/ 	.short	0x0006
        /*0042*/ 	.short	0x0038
        /*0044*/ 	.byte	0x00, 0xf0, 0x05, 0x00


	//----- nvinfo : EIATTR_KPARAM_INFO
	.align		4
.L_418:
        /*0048*/ 	.byte	0x04, 0x17
        /*004a*/ 	.short	(.L_420 - .L_419)
.L_419:
        /*004c*/ 	.word	0x00000000
        /*0050*/ 	.short	0x0005
        /*0052*/ 	.short	0x0030
        /*0054*/ 	.byte	0x00, 0xf0, 0x21, 0x00


	//----- nvinfo : EIATTR_KPARAM_INFO
	.align		4
.L_420:
        /*0058*/ 	.byte	0x04, 0x17
        /*005a*/ 	.short	(.L_422 - .L_421)
.L_421:
        /*005c*/ 	.word	0x00000000
        /*0060*/ 	.short	0x0004
        /*0062*/ 	.short	0x0028
        /*0064*/ 	.byte	0x00, 0xf5, 0x21, 0x00


	//----- nvinfo : EIATTR_KPARAM_INFO
	.align		4
.L_422:
        /*0068*/ 	.byte	0x04, 0x17
        /*006a*/ 	.short	(.L_424 - .L_423)
.L_423:
        /*006c*/ 	.word	0x00000000
        /*0070*/ 	.short	0x0003
        /*0072*/ 	.short	0x0020
        /*0074*/ 	.byte	0x00, 0xf0, 0x21, 0x00


	//----- nvinfo : EIATTR_KPARAM_INFO
	.align		4
.L_424:
        /*0078*/ 	.byte	0x04, 0x17
        /*007a*/ 	.short	(.L_426 - .L_425)
.L_425:
        /*007c*/ 	.word	0x00000000
        /*0080*/ 	.short	0x0002
        /*0082*/ 	.short	0x0010
        /*0084*/ 	.byte	0x00, 0xf0, 0x41, 0x00


	//----- nvinfo : EIATTR_KPARAM_INFO
	.align		4
.L_426:
        /*0088*/ 	.byte	0x04, 0x17
        /*008a*/ 	.short	(.L_428 - .L_427)
.L_427:
        /*008c*/ 	.word	0x00000000
        /*0090*/ 	.short	0x0001
        /*0092*/ 	.short	0x0008
        /*0094*/ 	.byte	0x00, 0xf0, 0x21, 0x00


	//----- nvinfo : EIATTR_KPARAM_INFO
	.align		4
.L_428:
        /*0098*/ 	.byte	0x04, 0x17
        /*009a*/ 	.short	(.L_430 - .L_429)
.L_429:
        /*009c*/ 	.word	0x00000000
        /*00a0*/ 	.short	0x0000
        /*00a2*/ 	.short	0x0000
        /*00a4*/ 	.byte	0x00, 0xf0, 0x21, 0x00


	//----- nvinfo : EIATTR_SPARSE_MMA_MASK
	.align		4
.L_430:
        /*00a8*/ 	.byte	0x03, 0x50
        /*00aa*/ 	.short	0x0000


	//----- nvinfo : EIATTR_MAXREG_COUNT
	.align		4
        /*00ac*/ 	.byte	0x03, 0x1b
        /*00ae*/ 	.short	0x00ff


	//----- nvinfo : EIATTR_NUM_BARRIERS
	.align		4
        /*00b0*/ 	.byte	0x02, 0x4c
        /*00b2*/ 	.byte	0x01
	.zero		1


	//----- nvinfo : EIATTR_ANNOTATIONS
	.align		4
        /*00b4*/ 	.byte	0x04, 0x55
        /*00b6*/ 	.short	(.L_432 - .L_431)


	//   ....[0]....
.L_431:
        /*00b8*/ 	.word	0x00000001
        /*00bc*/ 	.byte	0xc0, 0x07, 0x00, 0x00, 0x01, 0x00, 0x00, 0x00, 0x60, 0x11, 0x00, 0x00


	//----- nvinfo : EIATTR_MERCURY_ISA_VERSION
	.align		4
.L_432:
        /*00c8*/ 	.byte	0x03, 0x5f
        /*00ca*/ 	.short	0x0101


	//----- nvinfo : EIATTR_COOP_GROUP_MASK_REGIDS
	.align		4
        /*00cc*/ 	.byte	0x04, 0x29
        /*00ce*/ 	.short	(.L_434 - .L_433)


	//   ....[0]....
.L_433:
        /*00d0*/ 	.word	0xffffffff


	//   ....[1]....
        /*00d4*/ 	.word	0xffffffff


	//   ....[2]....
        /*00d8*/ 	.word	0xffffffff


	//   ....[3]....
        /*00dc*/ 	.word	0xffffffff


	//   ....[4]....
        /*00e0*/ 	.word	0xffffffff


	//   ....[5]....
        /*00e4*/ 	.word	0xffffffff


	//   ....[6]....
        /*00e8*/ 	.word	0xffffffff


	//   ....[7]....
        /*00ec*/ 	.word	0xffffffff


	//   ....[8]....
        /*00f0*/ 	.word	0xffffffff


	//   ....[9]....
        /*00f4*/ 	.word	0xffffffff


	//   ....[10]....
        /*00f8*/ 	.word	0xffffffff


	//   ....[11]....
        /*00fc*/ 	.word	0xffffffff


	//   ....[12]....
        /*0100*/ 	.word	0xffffffff


	//   ....[13]....
        /*0104*/ 	.word	0xffffffff


	//   ....[14]....
        /*0108*/ 	.word	0xffffffff


	//   ....[15]....
        /*010c*/ 	.word	0xffffffff


	//   ....[16]....
        /*0110*/ 	.word	0xffffffff


	//   ....[17]....
        /*0114*/ 	.word	0xffffffff


	//   ....[18]....
        /*0118*/ 	.word	0xffffffff


	//   ....[19]....
        /*011c*/ 	.word	0xffffffff


	//   ....[20]....
        /*0120*/ 	.word	0xffffffff


	//   ....[21]....
        /*0124*/ 	.word	0xffffffff


	//   ....[22]....
        /*0128*/ 	.word	0xffffffff


	//   ....[23]....
        /*012c*/ 	.word	0xffffffff


	//   ....[24]....
        /*0130*/ 	.word	0xffffffff


	//   ....[25]....
        /*0134*/ 	.word	0xffffffff


	//   ....[26]....
        /*0138*/ 	.word	0xffffffff


	//   ....[27]....
        /*013c*/ 	.word	0xffffffff


	//   ....[28]....
        /*0140*/ 	.word	0xffffffff


	//   ....[29]....
        /*0144*/ 	.word	0xffffffff


	//   ....[30]....
        /*0148*/ 	.word	0xffffffff


	//   ....[31]....
        /*014c*/ 	.word	0xffffffff


	//   ....[32]....
        /*0150*/ 	.word	0xffffffff


	//   ....[33]....
        /*0154*/ 	.word	0xffffffff


	//   ....[34]....
        /*0158*/ 	.word	0xffffffff


	//   ....[35]....
        /*015c*/ 	.word	0xffffffff


	//   ....[36]....
        /*0160*/ 	.word	0xffffffff


	//   ....[37]....
        /*0164*/ 	.word	0xffffffff


	//   ....[38]....
        /*0168*/ 	.word	0xffffffff


	//   ....[39]....
        /*016c*/ 	.word	0xffffffff


	//   ....[40]....
        /*0170*/ 	.word	0xffffffff


	//   ....[41]....
        /*0174*/ 	.word	0xffffffff


	//   ....[42]....
        /*0178*/ 	.word	0xffffffff


	//   ....[43]....
        /*017c*/ 	.word	0xffffffff


	//   ....[44]....
        /*0180*/ 	.word	0xffffffff


	//   ....[45]....
        /*0184*/ 	.word	0xffffffff


	//   ....[46]....
        /*0188*/ 	.word	0xffffffff


	//   ....[47]....
        /*018c*/ 	.word	0xffffffff


	//   ....[48]....
        /*0190*/ 	.word	0xffffffff


	//   ....[49]....
        /*0194*/ 	.word	0xffffffff


	//   ....[50]....
        /*0198*/ 	.word	0xffffffff


	//   ....[51]....
        /*019c*/ 	.word	0xffffffff


	//   ....[52]....
        /*01a0*/ 	.word	0xffffffff


	//   ....[53]....
        /*01a4*/ 	.word	0xffffffff


	//   ....[54]....
        /*01a8*/ 	.word	0xffffffff


	//   ....[55]....
        /*01ac*/ 	.word	0xffffffff


	//   ....[56]....
        /*01b0*/ 	.word	0xffffffff


	//   ....[57]....
        /*01b4*/ 	.word	0xffffffff


	//   ....[58]....
        /*01b8*/ 	.word	0xffffffff


	//   ....[59]....
        /*01bc*/ 	.word	0xffffffff


	//   ....[60]....
        /*01c0*/ 	.word	0xffffffff


	//   ....[61]....
        /*01c4*/ 	.word	0xffffffff


	//   ....[62]....
        /*01c8*/ 	.word	0xffffffff


	//   ....[63]....
        /*01cc*/ 	.word	0xffffffff


	//   ....[64]....
        /*01d0*/ 	.word	0xffffffff


	//   ....[65]....
        /*01d4*/ 	.word	0xffffffff


	//   ....[66]....
        /*01d8*/ 	.word	0xffffffff


	//   ....[67]....
        /*01dc*/ 	.word	0xffffffff


	//   ....[68]....
        /*01e0*/ 	.word	0xffffffff


	//   ....[69]....
        /*01e4*/ 	.word	0xffffffff


	//   ....[70]....
        /*01e8*/ 	.word	0xffffffff


	//   ....[71]....
        /*01ec*/ 	.word	0xffffffff


	//   ....[72]....
        /*01f0*/ 	.word	0xffffffff


	//   ....[73]....
        /*01f4*/ 	.word	0xffffffff


	//   ....[74]....
        /*01f8*/ 	.word	0xffffffff


	//   ....[75]....
        /*01fc*/ 	.word	0xffffffff


	//   ....[76]....
        /*0200*/ 	.word	0xffffffff


	//   ....[77]....
        /*0204*/ 	.word	0xffffffff


	//   ....[78]....
        /*0208*/ 	.word	0xffffffff


	//   ....[79]....
        /*020c*/ 	.word	0xffffffff


	//   ....[80]....
        /*0210*/ 	.word	0xffffffff


	//   ....[81]....
        /*0214*/ 	.word	0xffffffff


	//   ....[82]....
        /*0218*/ 	.word	0xffffffff


	//   ....[83]....
        /*021c*/ 	.word	0xffffffff


	//   ....[84]....
        /*0220*/ 	.word	0xffffffff


	//   ....[85]....
        /*0224*/ 	.word	0xffffffff


	//   ....[86]....
        /*0228*/ 	.word	0xffffffff


	//   ....[87]....
        /*022c*/ 	.word	0xffffffff


	//   ....[88]....
        /*0230*/ 	.word	0xffffffff


	//   ....[89]....
        /*0234*/ 	.word	0xffffffff


	//   ....[90]....
        /*0238*/ 	.word	0xffffffff


	//   ....[91]....
        /*023c*/ 	.word	0xffffffff


	//   ....[92]....
        /*0240*/ 	.word	0xffffffff


	//   ....[93]....
        /*0244*/ 	.word	0xffffffff


	//   ....[94]....
        /*0248*/ 	.word	0xffffffff


	//   ....[95]....
        /*024c*/ 	.word	0xffffffff


	//   ....[96]....
        /*0250*/ 	.word	0xffffffff


	//   ....[97]....
        /*0254*/ 	.word	0xffffffff


	//   ....[98]....
        /*0258*/ 	.word	0xffffffff


	//   ....[99]....
        /*025c*/ 	.word	0xffffffff


	//   ....[100]....
        /*0260*/ 	.word	0xffffffff


	//   ....[101]....
        /*0264*/ 	.word	0xffffffff


	//   ....[102]....
        /*0268*/ 	.word	0xffffffff


	//   ....[103]....
        /*026c*/ 	.word	0xffffffff


	//   ....[104]....
        /*0270*/ 	.word	0xffffffff


	//   ....[105]....
        /*0274*/ 	.word	0xffffffff


	//   ....[106]....
        /*0278*/ 	.word	0xffffffff


	//   ....[107]....
        /*027c*/ 	.word	0xffffffff


	//   ....[108]....
        /*0280*/ 	.word	0x05000005


	//   ....[109]....
        /*0284*/ 	.word	0x05000005


	//   ....[110]....
        /*0288*/ 	.word	0x05000005


	//   ....[111]....
        /*028c*/ 	.word	0x05000005


	//   ....[112]....
        /*0290*/ 	.word	0x05000005


	//   ....[113]....
        /*0294*/ 	.word	0x05000005


	//   ....[114]....
        /*0298*/ 	.word	0x05000005


	//   ....[115]....
        /*029c*/ 	.word	0x05000005


	//   ....[116]....
        /*02a0*/ 	.word	0x05000005


	//   ....[117]....
        /*02a4*/ 	.word	0x05000005


	//   ....[118]....
        /*02a8*/ 	.word	0x05000005


	//   ....[119]....
        /*02ac*/ 	.word	0x05000005


	//   ....[120]....
        /*02b0*/ 	.word	0x05000005


	//   ....[121]....
        /*02b4*/ 	.word	0x05000005


	//   ....[122]....
        /*02b8*/ 	.word	0x05000005


	//   ....[123]....
        /*02bc*/ 	.word	0x05000005


	//   ....[124]....
        /*02c0*/ 	.word	0x05000005


	//   ....[125]....
        /*02c4*/ 	.word	0x05000005


	//   ....[126]....
        /*02c8*/ 	.word	0x05000005


	//   ....[127]....
        /*02cc*/ 	.word	0x05000005


	//   ....[128]....
        /*02d0*/ 	.word	0x05000005


	//   ....[129]....
        /*02d4*/ 	.word	0x05000005


	//   ....[130]....
        /*02d8*/ 	.word	0x05000005


	//   ....[131]....
        /*02dc*/ 	.word	0x05000005


	//   ....[132]....
        /*02e0*/ 	.word	0x05000005


	//   ....[133]....
        /*02e4*/ 	.word	0x05000005


	//   ....[134]....
        /*02e8*/ 	.word	0x05000005


	//   ....[135]....
        /*02ec*/ 	.word	0x05000005


	//   ....[136]....
        /*02f0*/ 	.word	0x05000005


	//   ....[137]....
        /*02f4*/ 	.word	0x05000005


	//   ....[138]....
        /*02f8*/ 	.word	0x05000005


	//   ....[139]....
        /*02fc*/ 	.word	0x05000005


	//   ....[140]....
        /*0300*/ 	.word	0x05000005


	//   ....[141]....
        /*0304*/ 	.word	0x05000005


	//   ....[142]....
        /*0308*/ 	.word	0x05000005


	//   ....[143]....
        /*030c*/ 	.word	0x05000005


	//   ....[144]....
        /*0310*/ 	.word	0x05000005


	//   ....[145]....
        /*0314*/ 	.word	0x05000005


	//   ....[146]....
        /*0318*/ 	.word	0x05000005


	//   ....[147]....
        /*031c*/ 	.word	0x05000005


	//   ....[148]....
        /*0320*/ 	.word	0x05000005


	//   ....[149]....
        /*0324*/ 	.word	0x05000005


	//   ....[150]....
        /*0328*/ 	.word	0x05000005


	//   ....[151]....
        /*032c*/ 	.word	0x05000005


	//   ....[152]....
        /*0330*/ 	.word	0x05000005


	//   ....[153]....
        /*0334*/ 	.word	0x05000005


	//   ....[154]....
        /*0338*/ 	.word	0x05000005


	//   ....[155]....
        /*033c*/ 	.word	0x05000005


	//   ....[156]....
        /*0340*/ 	.word	0x05000005


	//   ....[157]....
        /*0344*/ 	.word	0x05000005


	//   ....[158]....
        /*0348*/ 	.word	0x05000005


	//   ....[159]....
        /*034c*/ 	.word	0x05000005


	//----- nvinfo : EIATTR_COOP_GROUP_INSTR_OFFSETS
	.align		4
.L_434:
        /*0350*/ 	.byte	0x04, 0x28
        /*0352*/ 	.short	(.L_436 - .L_435)


	//   ....[0]....
.L_435:
        /*0354*/ 	.word	0x000003a0


	//   ....[1]....
        /*0358*/ 	.word	0x00000540


	//   ....[2]....
        /*035c*/ 	.word	0x000008c0


	//   ....[3]....
        /*0360*/ 	.word	0x000008e0


	//   ....[4]....
        /*0364*/ 	.word	0x00000920


	//   ....[5]....
        /*0368*/ 	.word	0x00000960


	//   ....[6]....
        /*036c*/ 	.word	0x000009b0


	//   ....[7]....
        /*0370*/ 	.word	0x00000a00


	//   ....[8]....
        /*0374*/ 	.word	0x00000a50


	//   ....[9]....
        /*0378*/ 	.word	0x00000a90


	//   ....[10]....
        /*037c*/ 	.word	0x00000ad0


	//   ....[11]....
        /*0380*/ 	.word	0x00000b20


	//   ....[12]....
        /*0384*/ 	.word	0x00000bc0


	//   ....[13]....
        /*0388*/ 	.word	0x00000bd0


	//   ....[14]....
        /*038c*/ 	.word	0x00002150


	//   ....[15]....
        /*0390*/ 	.word	0x000022c0


	//   ....[16]....
        /*0394*/ 	.word	0x00002620


	//   ....[17]....
        /*0398*/ 	.word	0x00002670


	//   ....[18]....
        /*039c*/ 	.word	0x000026e0


	//   ....[19]....
        /*03a0*/ 	.word	0x00002700


	//   ....[20]....
        /*03a4*/ 	.word	0x00002780


	//   ....[21]....
        /*03a8*/ 	.word	0x000027a0


	//   ....[22]....
        /*03ac*/ 	.word	0x00002810


	//   ....[23]....
        /*03b0*/ 	.word	0x00002830


	//   ....[24]....
        /*03b4*/ 	.word	0x000028a0


	//   ....[25]....
        /*03b8*/ 	.word	0x000028c0


	//   ....[26]....
        /*03bc*/ 	.word	0x00002960


	//   ....[27]....
        /*03c0*/ 	.word	0x00002ac0


	//   ....[28]....
        /*03c4*/ 	.word	0x00002ed0


	//   ....[29]....
        /*03c8*/ 	.word	0x00002f40


	//   ....[30]....
        /*03cc*/ 	.word	0x00002fa0


	//   ....[31]....
        /*03d0*/ 	.word	0x00003020


	//   ....[32]....
        /*03d4*/ 	.word	0x00003040


	//   ....[33]....
        /*03d8*/ 	.word	0x000030c0


	//   ....[34]....
        /*03dc*/ 	.word	0x000030e0


	//   ....[35]....
        /*03e0*/ 	.word	0x00003160


	//   ....[36]....
        /*03e4*/ 	.word	0x00003180


	//   ....[37]....
        /*03e8*/ 	.word	0x000031f0


	//   ....[38]....
        /*03ec*/ 	.word	0x00003210


	//   ....[39]....
        /*03f0*/ 	.word	0x00003290


	//   ....[40]....
        /*03f4*/ 	.word	0x000032b0


	//   ....[41]....
        /*03f8*/ 	.word	0x000033d0


	//   ....[42]....
        /*03fc*/ 	.word	0x00003430


	//   ....[43]....
        /*0400*/ 	.word	0x000034d0


	//   ....[44]....
        /*0404*/ 	.word	0x000034f0


	//   ....[45]....
        /*0408*/ 	.word	0x00003510


	//   ....[46]....
        /*040c*/ 	.word	0x00003590


	//   ....[47]....
        /*0410*/ 	.word	0x000035b0


	//   ....[48]....
        /*0414*/ 	.word	0x00003620


	//   ....[49]....
        /*0418*/ 	.word	0x00003640


	//   ....[50]....
        /*041c*/ 	.word	0x000036b0


	//   ....[51]....
        /*0420*/ 	.word	0x000036d0


	//   ....[52]....
        /*0424*/ 	.word	0x00003750


	//   ....[53]....
        /*0428*/ 	.word	0x00003770


	//   ....[54]....
        /*042c*/ 	.word	0x00004fe0


	//   ....[55]....
        /*0430*/ 	.word	0x00005130


	//   ....[56]....
        /*0434*/ 	.word	0x000055b0


	//   ....[57]....
        /*0438*/ 	.word	0x00005630


	//   ....[58]....
        /*043c*/ 	.word	0x00005680


	//   ....[59]....
        /*0440*/ 	.word	0x000056d0


	//   ....[60]....
        /*0444*/ 	.word	0x00005710


	//   ....[61]....
        /*0448*/ 	.word	0x00005760


	//   ....[62]....
        /*044c*/ 	.word	0x000057b0


	//   ....[63]....
        /*0450*/ 	.word	0x000057f0


	//   ....[64]....
        /*0454*/ 	.word	0x00005830


	//   ....[65]....
        /*0458*/ 	.word	0x00005860


	//   ....[66]....
        /*045c*/ 	.word	0x00005b50


	//   ....[67]....
        /*0460*/ 	.word	0x00005c00


	//   ....[68]....
        /*0464*/ 	.word	0x00007140


	//   ....[69]....
        /*0468*/ 	.word	0x00007290


	//   ....[70]....
        /*046c*/ 	.word	0x00007720


	//   ....[71]....
        /*0470*/ 	.word	0x00007770


	//   ....[72]....
        /*0474*/ 	.word	0x000077e0


	//   ....[73]....
        /*0478*/ 	.word	0x00007820


	//   ....[74]....
        /*047c*/ 	.word	0x00007860


	//   ....[75]....
        /*0480*/ 	.word	0x000078b0


	//   ....[76]....
        /*0484*/ 	.word	0x00007900


	//   ....[77]....
        /*0488*/ 	.word	0x00007940


	//   ....[78]....
        /*048c*/ 	.word	0x00007980


	//   ....[79]....
        /*0490*/ 	.word	0x000079d0


	//   ....[80]....
        /*0494*/ 	.word	0x00007a80


	//   ....[81]....
        /*0498*/ 	.word	0x00007d00


	//   ....[82]....
        /*049c*/ 	.word	0x00008030


	//   ....[83]....
        /*04a0*/ 	.word	0x000080b0


	//   ....[84]....
        /*04a4*/ 	.word	0x00008170


	//   ....[85]....
        /*04a8*/ 	.word	0x00008180


	//   ....[86]....
        /*04ac*/ 	.word	0x000081f0


	//   ....[87]....
        /*04b0*/ 	.word	0x00008210


	//   ....[88]....
        /*04b4*/ 	.word	0x00008290


	//   ....[89]....
        /*04b8*/ 	.word	0x000082b0


	//   ....[90]....
        /*04bc*/ 	.word	0x00008330


	//   ....[91]....
        /*04c0*/ 	.word	0x00008350


	//   ....[92]....
        /*04c4*/ 	.word	0x000083d0


	//   ....[93]....
        /*04c8*/ 	.word	0x000083f0


	//   ....[94]....
        /*04cc*/ 	.word	0x00008490


	//   ....[95]....
        /*04d0*/ 	.word	0x00008540


	//   ....[96]....
        /*04d4*/ 	.word	0x000085a0


	//   ....[97]....
        /*04d8*/ 	.word	0x00008620


	//   ....[98]....
        /*04dc*/ 	.word	0x00008630


	//   ....[99]....
        /*04e0*/ 	.word	0x000086a0


	//   ....[100]....
        /*04e4*/ 	.word	0x000086c0


	//   ....[101]....
        /*04e8*/ 	.word	0x00008740


	//   ....[102]....
        /*04ec*/ 	.word	0x00008760


	//   ....[103]....
        /*04f0*/ 	.word	0x000087e0


	//   ....[104]....
        /*04f4*/ 	.word	0x00008800


	//   ....[105]....
        /*04f8*/ 	.word	0x00008870


	//   ....[106]....
        /*04fc*/ 	.word	0x00008890


	//   ....[107]....
        /*0500*/ 	.word	0x00008950


	//   ....[108]....
        /*0504*/ 	.word	0x00009bd0


	//   ....[109]....
        /*0508*/ 	.word	0x00009c60


	//   ....[110]....
        /*050c*/ 	.word	0x00009d70


	//   ....[111]....
        /*0510*/ 	.word	0x00009de0


	//   ....[112]....
        /*0514*/ 	.word	0x00009eb0


	//   ....[113]....
        /*0518*/ 	.word	0x00009f00


	//   ....[114]....
        /*051c*/ 	.word	0x00009fc0


	//   ....[115]....
        /*0520*/ 	.word	0x0000a010


	//   ....[116]....
        /*0524*/ 	.word	0x0000a090


	//   ....[117]....
        /*0528*/ 	.word	0x0000a130


	//   ....[118]....
        /*052c*/ 	.word	0x0000a1b0


	//   ....[119]....
        /*0530*/ 	.word	0x0000a270


	//   ....[120]....
        /*0534*/ 	.word	0x0000a2a0


	//   ....[121]....
        /*0538*/ 	.word	0x0000a380


	//   ....[122]....
        /*053c*/ 	.word	0x0000a400


	//   ....[123]....
        /*0540*/ 	.word	0x0000a500


	//   ....[124]....
        /*0544*/ 	.word	0x0000a560


	//   ....[125]....
        /*0548*/ 	.word	0x0000a630


	//   ....[126]....
        /*054c*/ 	.word	0x0000a680


	//   ....[127]....
        /*0550*/ 	.word	0x0000a720


	//   ....[128]....
        /*0554*/ 	.word	0x0000a7b0


	//   ....[129]....
        /*0558*/ 	.word	0x0000a810


	//   ....[130]....
        /*055c*/ 	.word	0x0000a8c0


	//   ....[131]....
        /*0560*/ 	.word	0x0000a930


	//   ....[132]....
        /*0564*/ 	.word	0x0000a9d0


	//   ....[133]....
        /*0568*/ 	.word	0x0000aa00


	//   ....[134]....
        /*056c*/ 	.word	0x0000ab00


	//   ....[135]....
        /*0570*/ 	.word	0x0000ab80


	//   ....[136]....
        /*0574*/ 	.word	0x0000ace0


	//   ....[137]....
        /*0578*/ 	.word	0x0000ad30


	//   ....[138]....
        /*057c*/ 	.word	0x0000adf0


	//   ....[139]....
        /*0580*/ 	.word	0x0000ae40


	//   ....[140]....
        /*0584*/ 	.word	0x0000af10


	//   ....[141]....
        /*0588*/ 	.word	0x0000af60


	//   ....[142]....
        /*058c*/ 	.word	0x0000b030


	//   ....[143]....
        /*0590*/ 	.word	0x0000b080


	//   ....[144]....
        /*0594*/ 	.word	0x0000b140


	//   ....[145]....
        /*0598*/ 	.word	0x0000b190


	//   ....[146]....
        /*059c*/ 	.word	0x0000b270


	//   ....[147]....
        /*05a0*/ 	.word	0x0000b2e0


	//   ....[148]....
        /*05a4*/ 	.word	0x0000b380


	//   ....[149]....
        /*05a8*/ 	.word	0x0000b440


	//   ....[150]....
        /*05ac*/ 	.word	0x0000b490


	//   ....[151]....
        /*05b0*/ 	.word	0x0000b550


	//   ....[152]....
        /*05b4*/ 	.word	0x0000b5a0


	//   ....[153]....
        /*05b8*/ 	.word	0x0000b690


	//   ....[154]....
        /*05bc*/ 	.word	0x0000b6e0


	//   ....[155]....
        /*05c0*/ 	.word	0x0000b7b0


	//   ....[156]....
        /*05c4*/ 	.word	0x0000b800


	//   ....[157]....
        /*05c8*/ 	.word	0x0000b8d0


	//   ....[158]....
        /*05cc*/ 	.word	0x0000b920


	//   ....[159]....
        /*05d0*/ 	.word	0x0000b950


	//----- nvinfo : EIATTR_VRC_CTA_INIT_COUNT
	.align		4
.L_436:
        /*05d4*/ 	.byte	0x02, 0x4a
	.zero		1
	.zero		1


	//----- nvinfo : EIATTR_EXIT_INSTR_OFFSETS
	.align		4
        /*05d8*/ 	.byte	0x04, 0x1c
        /*05da*/ 	.short	(.L_438 - .L_437)


	//   ....[0]....
.L_437:
        /*05dc*/ 	.word	0x00001410


	//   ....[1]....
        /*05e0*/ 	.word	0x000015f0


	//   ....[2]....
        /*05e4*/ 	.word	0x00001b30


	//   ....[3]....
        /*05e8*/ 	.word	0x00001bc0


	//   ....[4]....
        /*05ec*/ 	.word	0x00001dd0


	//   ....[5]....
        /*05f0*/ 	.word	0x00001e10


	//   ....[6]....
        /*05f4*/ 	.word	0x00003fb0


	//   ....[7]....
        /*05f8*/ 	.word	0x00004160


	//   ....[8]....
        /*05fc*/ 	.word	0x00004700


	//   ....[9]....
        /*0600*/ 	.word	0x000047a0


	//   ....[10]....
        /*0604*/ 	.word	0x000049c0


	//   ....[11]....
        /*0608*/ 	.word	0x00004a00


	//   ....[12]....
        /*060c*/ 	.word	0x00004a20


	//   ....[13]....
        /*0610*/ 	.word	0x00006b00


	//   ....[14]....
        /*0614*/ 	.word	0x00006b80


	//   ....[15]....
        /*0618*/ 	.word	0x00009b00


	//   ....[16]....
        /*061c*/ 	.word	0x00009b80


	//----- nvinfo : EIATTR_MAX_THREADS
	.align		4
.L_438:
        /*0620*/ 	.byte	0x04, 0x05
        /*0622*/ 	.short	(.L_440 - .L_439)
.L_439:
        /*0624*/ 	.word	0x00000100
        /*0628*/ 	.word	0x00000001
        /*062c*/ 	.word	0x00000001


	//----- nvinfo : EIATTR_CRS_STACK_SIZE
	.align		4
.L_440:
        /*0630*/ 	.byte	0x04, 0x1e
        /*0632*/ 	.short	(.L_442 - .L_441)
.L_441:
        /*0634*/ 	.word	0x00000000


	//----- nvinfo : EIATTR_CBANK_PARAM_SIZE
	.align		4
.L_442:
        /*0638*/ 	.byte	0x03, 0x19
        /*063a*/ 	.short	0x0044


	//----- nvinfo : EIATTR_PARAM_CBANK
	.align		4
        /*063c*/ 	.byte	0x04, 0x0a
        /*063e*/ 	.short	(.L_444 - .L_443)
	.align		4
.L_443:
        /*0640*/ 	.word	index@(.nv.constant0._ZN6thrust24THRUST_300001_SM_1000_NS8cuda_cub4core6detail13_kernel_agentINS1_15__reduce_by_key16ReduceByKeyAgentINS0_6detail15normal_iteratorINS0_10device_ptrIiEEEESB_NS0_16discard_iteratorINS0_11use_defaultEEESB_N4cuda3std3__48equal_toIiEENSH_4plusIiEEPiiEEJSB_SB_SE_SB_SM_N3cub18CUB_300001_SM_100024ReduceByKeyScanTileStateIiiLb1EEESJ_SL_iiEEEvDpT0_)
        /*0644*/ 	.short	0x0380
        /*0646*/ 	.short	0x0044


	//----- nvinfo : EIATTR_SW_WAR
	.align		4
.L_444:
        /*0648*/ 	.byte	0x04, 0x36
        /*064a*/ 	.short	(.L_446 - .L_445)
.L_445:
        /*064c*/ 	.word	0x00000008
.L_446:


//--------------------- .nv.info._ZN6thrust24THRUST_300001_SM_1000_NS8cuda_cub4core6detail13_kernel_agentINS1_15__reduce_by_key9InitAgentIN3cub18CUB_300001_SM_100024ReduceByKeyScanTileStateIiiLb1EEEiPiEEJSA_iSB_EEEvDpT0_ --------------------------
	.section	.nv.info._ZN6thrust24THRUST_300001_SM_1000_NS8cuda_cub4core6detail13_kernel_agentINS1_15__reduce_by_key9InitAgentIN3cub18CUB_300001_SM_100024ReduceByKeyScanTileStateIiiLb1EEEiPiEEJSA_iSB_EEEvDpT0_,"",@"SHT_CUDA_INFO"
	.sectionflags	@""
	.align	4


	//----- nvinfo : EIATTR_CUDA_API_VERSION
	.align		4
        /*0000*/ 	.byte	0x04, 0x37
        /*0002*/ 	.short	(.L_448 - .L_447)
.L_447:
        /*0004*/ 	.word	0x00000082


	//----- nvinfo : EIATTR_KPARAM_INFO
	.align		4
.L_448:
        /*0008*/ 	.byte	0x04, 0x17
        /*000a*/ 	.short	(.L_450 - .L_449)
.L_449:
        /*000c*/ 	.word	0x00000000
        /*0010*/ 	.short	0x0002
        /*0012*/ 	.short	0x0010
        /*0014*/ 	.byte	0x00, 0xf5, 0x21, 0x00


	//----- nvinfo : EIATTR_KPARAM_INFO
	.align		4
.L_450:
        /*0018*/ 	.byte	0x04, 0x17
        /*001a*/ 	.short	(.L_452 - .L_451)
.L_451:
        /*001c*/ 	.word	0x00000000
        /*0020*/ 	.short	0x0001
        /*0022*/ 	.short	0x0008
        /*0024*/ 	.byte	0x00, 0xf0, 0x11, 0x00


	//----- nvinfo : EIATTR_KPARAM_INFO
	.align		4
.L_452:
        /*0028*/ 	.byte	0x04, 0x17
        /*002a*/ 	.short	(.L_454 - .L_453)
.L_453:
        /*002c*/ 	.word	0x00000000
        /*0030*/ 	.short	0x0000
        /*0032*/ 	.short	0x0000
        /*0034*/ 	.byte	0x00, 0xf0, 0x21, 0x00


	//----- nvinfo : EIATTR_SPARSE_MMA_MASK
	.align		4
.L_454:
        /*0038*/ 	.byte	0x03, 0x50
        /*003a*/ 	.short	0x0000


	//----- nvinfo : EIATTR_MAXREG_COUNT
	.align		4
        /*003c*/ 	.byte	0x03, 0x1b
        /*003e*/ 	.short	0x00ff


	//----- nvinfo : EIATTR_MERCURY_ISA_VERSION
	.align		4
        /*0040*/ 	.byte	0x03, 0x5f
        /*0042*/ 	.short	0x0101


	//----- nvinfo : EIATTR_VRC_CTA_INIT_COUNT
	.align		4
        /*0044*/ 	.byte	0x02, 0x4a
	.zero		1
	.zero		1


	//----- nvinfo : EIATTR_EXIT_INSTR_OFFSETS
	.align		4
        /*0048*/ 	.byte	0x04, 0x1c
        /*004a*/ 	.short	(.L_456 - .L_455)


	//   ....[0]....
.L_455:
        /*004c*/ 	.word	0x00000140


	//   ....[1]....
        /*0050*/ 	.word	0x00000170


	//----- nvinfo : EIATTR_MAX_THREADS
	.align		4
.L_456:
        /*0054*/ 	.byte	0x04, 0x05
        /*0056*/ 	.short	(.L_458 - .L_457)
.L_457:
        /*0058*/ 	.word	0x00000080
        /*005c*/ 	.word	0x00000001
        /*0060*/ 	.word	0x00000001


	//----- nvinfo : EIATTR_CBANK_PARAM_SIZE
	.align		4
.L_458:
        /*0064*/ 	.byte	0x03, 0x19
        /*0066*/ 	.short	0x0018


	//----- nvinfo : EIATTR_PARAM_CBANK
	.align		4
        /*0068*/ 	.byte	0x04, 0x0a
        /*006a*/ 	.short	(.L_460 - .L_459)
	.align		4
.L_459:
        /*006c*/ 	.word	index@(.nv.constant0._ZN6thrust24THRUST_300001_SM_1000_NS8cuda_cub4core6detail13_kernel_agentINS1_15__reduce_by_key9InitAgentIN3cub18CUB_300001_SM_100024ReduceByKeyScanTileStateIiiLb1EEEiPiEEJSA_iSB_EEEvDpT0_)
        /*0070*/ 	.short	0x0380
        /*0072*/ 	.short	0x0018


	//----- nvinfo : EIATTR_SW_WAR
	.align		4
.L_460:
        /*0074*/ 	.byte	0x04, 0x36
        /*0076*/ 	.short	(.L_462 - .L_461)
.L_461:
        /*0078*/ 	.word	0x00000008
.L_462:


//--------------------- .nv.info._Z7BFSUtilPiS_S_S_S_S_S_ --------------------------
	.section	.nv.info._Z7BFSUtilPiS_S_S_S_S_S_,"",@"SHT_CUDA_INFO"
	.sectionflags	@""
	.align	4


	//----- nvinfo : EIATTR_CUDA_API_VERSION
	.align		4
        /*0000*/ 	.byte	0x04, 0x37
        /*0002*/ 	.short	(.L_464 - .L_463)
.L_463:
        /*0004*/ 	.word	0x00000082


	//----- nvinfo : EIATTR_KPARAM_INFO
	.align		4
.L_464:
        /*0008*/ 	.byte	0x04, 0x17
        /*000a*/ 	.short	(.L_466 - .L_465)
.L_465:
        /*000c*/ 	.word	0x00000000
        /*0010*/ 	.short	0x0006
        /*0012*/ 	.short	0x0030
        /*0014*/ 	.byte	0x00, 0xf5, 0x21, 0x00


	//----- nvinfo : EIATTR_KPARAM_INFO
	.align		4
.L_466:
        /*0018*/ 	.byte	0x04, 0x17
        /*001a*/ 	.short	(.L_468 - .L_467)
.L_467:
        /*001c*/ 	.word	0x00000000
        /*0020*/ 	.short	0x0005
        /*0022*/ 	.short	0x0028
        /*0024*/ 	.byte	0x00, 0xf5, 0x21, 0x00


	//----- nvinfo : EIATTR_KPARAM_INFO
	.align		4
.L_468:
        /*0028*/ 	.byte	0x04, 0x17
        /*002a*/ 	.short	(.L_470 - .L_469)
.L_469:
        /*002c*/ 	.word	0x00000000
        /*0030*/ 	.short	0x0004
        /*0032*/ 	.short	0x0020
        /*0034*/ 	.byte	0x00, 0xf5, 0x21, 0x00


	//----- nvinfo : EIATTR_KPARAM_INFO
	.align		4
.L_470:
        /*0038*/ 	.byte	0x04, 0x17
        /*003a*/ 	.short	(.L_472 - .L_471)
.L_471:
        /*003c*/ 	.word	0x00000000
        /*0040*/ 	.short	0x0003
        /*0042*/ 	.short	0x0018
        /*0044*/ 	.byte	0x00, 0xf5, 0x21, 0x00


	//----- nvinfo : EIATTR_KPARAM_INFO
	.align		4
.L_472:
        /*0048*/ 	.byte	0x04, 0x17
        /*004a*/ 	.short	(.L_474 - .L_473)
.L_473:
        /*004c*/ 	.word	0x00000000
        /*0050*/ 	.short	0x0002
        /*0052*/ 	.short	0x0010
        /*0054*/ 	.byte	0x00, 0xf5, 0x21, 0x00


	//----- nvinfo : EIATTR_KPARAM_INFO
	.align		4
.L_474:
        /*0058*/ 	.byte	0x04, 0x17
        /*005a*/ 	.short	(.L_476 - .L_475)
.L_475:
        /*005c*/ 	.word	0x00000000
        /*0060*/ 	.short	0x0001
        /*0062*/ 	.short	0x0008
        /*0064*/ 	.byte	0x00, 0xf5, 0x21, 0x00


	//----- nvinfo : EIATTR_KPARAM_INFO
	.align		4
.L_476:
        /*0068*/ 	.byte	0x04, 0x17
        /*006a*/ 	.short	(.L_478 - .L_477)
.L_477:
        /*006c*/ 	.word	0x00000000
        /*0070*/ 	.short	0x0000
        /*0072*/ 	.short	0x0000
        /*0074*/ 	.byte	0x00, 0xf5, 0x21, 0x00


	//----- nvinfo : EIATTR_SPARSE_MMA_MASK
	.align		4
.L_478:
        /*0078*/ 	.byte	0x03, 0x50
        /*007a*/ 	.short	0x0000


	//----- nvinfo : EIATTR_MAXREG_COUNT
	.align		4
        /*007c*/ 	.byte	0x03, 0x1b
        /*007e*/ 	.short	0x00ff


	//----- nvinfo : EIATTR_MERCURY_ISA_VERSION
	.align		4
        /*0080*/ 	.byte	0x03, 0x5f
        /*0082*/ 	.short	0x0101


	//----- nvinfo : EIATTR_VRC_CTA_INIT_COUNT
	.align		4
        /*0084*/ 	.byte	0x02, 0x4a
	.zero		1
	.zero		1


	//----- nvinfo : EIATTR_EXIT_INSTR_OFFSETS
	.align		4
        /*0088*/ 	.byte	0x04, 0x1c
        /*008a*/ 	.short	(.L_480 - .L_479)


	//   ....[0]....
.L_479:
        /*008c*/ 	.word	0x00000090


	//   ....[1]....
        /*0090*/ 	.word	0x00000100


	//   ....[2]....
        /*0094*/ 	.word	0x00000160


	//   ....[3]....
        /*0098*/ 	.word	0x00000320


	//----- nvinfo : EIATTR_CRS_STACK_SIZE
	.align		4
.L_480:
        /*009c*/ 	.byte	0x04, 0x1e
        /*009e*/ 	.short	(.L_482 - .L_481)
.L_481:
        /*00a0*/ 	.word	0x00000000


	//----- nvinfo : EIATTR_CBANK_PARAM_SIZE
	.align		4
.L_482:
        /*00a4*/ 	.byte	0x03, 0x19
        /*00a6*/ 	.short	0x0038


	//----- nvinfo : EIATTR_PARAM_CBANK
	.align		4
        /*00a8*/ 	.byte	0x04, 0x0a
        /*00aa*/ 	.short	(.L_484 - .L_483)
	.align		4
.L_483:
        /*00ac*/ 	.word	index@(.nv.constant0._Z7BFSUtilPiS_S_S_S_S_S_)
        /*00b0*/ 	.short	0x0380
        /*00b2*/ 	.short	0x0038


	//----- nvinfo : EIATTR_SW_WAR
	.align		4
.L_484:
        /*00b4*/ 	.byte	0x04, 0x36
        /*00b6*/ 	.short	(.L_486 - .L_485)
.L_485:
        /*00b8*/ 	.word	0x00000008
.L_486:


//--------------------- .nv.callgraph             --------------------------
	.section	.nv.callgraph,"",@"SHT_CUDA_CALLGRAPH"
	.align	4
	.sectionentsize	8
	.align		4
        /*0000*/ 	.word	0x00000000
	.align		4
        /*0004*/ 	.word	0xffffffff
	.align		4
        /*0008*/ 	.word	0x00000000
	.align		4
        /*000c*/ 	.word	0xfffffffe
	.align		4
        /*0010*/ 	.word	0x00000000
	.align		4
        /*0014*/ 	.word	0xfffffffd
	.align		4
        /*0018*/ 	.word	0x00000000
	.align		4
        /*001c*/ 	.word	0xfffffffc


//--------------------- .nv.constant4             --------------------------
	.section	.nv.constant4,"a",@progbits
	.align	8
	.align		8
.nv.constant4:
        /*0000*/ 	.dword	_ZN34_INTERNAL_d6dfb36a_4_k_cu_774f8b7b4cuda3std3__45__cpo5beginE
	.align		8
        /*0008*/ 	.dword	_ZN34_INTERNAL_d6dfb36a_4_k_cu_774f8b7b4cuda3std3__45__cpo3endE
	.align		8
        /*0010*/ 	.dword	_ZN34_INTERNAL_d6dfb36a_4_k_cu_774f8b7b4cuda3std3__45__cpo6cbeginE
	.align		8
        /*0018*/ 	.dword	_ZN34_INTERNAL_d6dfb36a_4_k_cu_774f8b7b4cuda3std3__45__cpo4cendE
	.align		8
        /*0020*/ 	.dword	_ZN34_INTERNAL_d6dfb36a_4_k_cu_774f8b7b4cuda3std3__45__cpo6rbeginE
	.align		8
        /*0028*/ 	.dword	_ZN34_INTERNAL_d6dfb36a_4_k_cu_774f8b7b4cuda3std3__45__cpo4rendE
	.align		8
        /*0030*/ 	.dword	_ZN34_INTERNAL_d6dfb36a_4_k_cu_774f8b7b4cuda3std3__45__cpo7crbeginE
	.align		8
        /*0038*/ 	.dword	_ZN34_INTERNAL_d6dfb36a_4_k_cu_774f8b7b4cuda3std3__45__cpo5crendE
	.align		8
        /*0040*/ 	.dword	_ZN34_INTERNAL_d6dfb36a_4_k_cu_774f8b7b4cuda3std3__436_GLOBAL__N__d6dfb36a_4_k_cu_774f8b7b6ignoreE
	.align		8
        /*0048*/ 	.dword	_ZN34_INTERNAL_d6dfb36a_4_k_cu_774f8b7b4cuda3std3__419piecewise_constructE
	.align		8
        /*0050*/ 	.dword	_ZN34_INTERNAL_d6dfb36a_4_k_cu_774f8b7b4cuda3std3__48in_placeE
	.align		8
        /*0058*/ 	.dword	_ZN34_INTERNAL_d6dfb36a_4_k_cu_774f8b7b4cuda3std3__420unreachable_sentinelE
	.align		8
        /*0060*/ 	.dword	_ZN34_INTERNAL_d6dfb36a_4_k_cu_774f8b7b4cuda3std3__47nulloptE
	.align		8
        /*0068*/ 	.dword	_ZN34_INTERNAL_d6dfb36a_4_k_cu_774f8b7b4cuda3std3__48unexpectE
	.align		8
        /*0070*/ 	.dword	_ZN34_INTERNAL_d6dfb36a_4_k_cu_774f8b7b4cuda3std6ranges3__45__cpo4swapE
	.align		8
        /*0078*/ 	.dword	_ZN34_INTERNAL_d6dfb36a_4_k_cu_774f8b7b4cuda3std6ranges3__45__cpo9iter_moveE
	.align		8
        /*0080*/ 	.dword	_ZN34_INTERNAL_d6dfb36a_4_k_cu_774f8b7b4cuda3std6ranges3__45__cpo5beginE
	.align		8
        /*0088*/ 	.dword	_ZN34_INTERNAL_d6dfb36a_4_k_cu_774f8b7b4cuda3std6ranges3__45__cpo3endE
	.align		8
        /*0090*/ 	.dword	_ZN34_INTERNAL_d6dfb36a_4_k_cu_774f8b7b4cuda3std6ranges3__45__cpo6cbeginE
	.align		8
        /*0098*/ 	.dword	_ZN34_INTERNAL_d6dfb36a_4_k_cu_774f8b7b4cuda3std6ranges3__45__cpo4cendE
	.align		8
        /*00a0*/ 	.dword	_ZN34_INTERNAL_d6dfb36a_4_k_cu_774f8b7b4cuda3std6ranges3__45__cpo7advanceE
	.align		8
        /*00a8*/ 	.dword	_ZN34_INTERNAL_d6dfb36a_4_k_cu_774f8b7b4cuda3std6ranges3__45__cpo9iter_swapE
	.align		8
        /*00b0*/ 	.dword	_ZN34_INTERNAL_d6dfb36a_4_k_cu_774f8b7b4cuda3std6ranges3__45__cpo4nextE
	.align		8
        /*00b8*/ 	.dword	_ZN34_INTERNAL_d6dfb36a_4_k_cu_774f8b7b4cuda3std6ranges3__45__cpo4prevE
	.align		8
        /*00c0*/ 	.dword	_ZN34_INTERNAL_d6dfb36a_4_k_cu_774f8b7b4cuda3std6ranges3__45__cpo4dataE
	.align		8
        /*00c8*/ 	.dword	_ZN34_INTERNAL_d6dfb36a_4_k_cu_774f8b7b4cuda3std6ranges3__45__cpo5cdataE
	.align		8
        /*00d0*/ 	.dword	_ZN34_INTERNAL_d6dfb36a_4_k_cu_774f8b7b4cuda3std6ranges3__45__cpo4sizeE
	.align		8
        /*00d8*/ 	.dword	_ZN34_INTERNAL_d6dfb36a_4_k_cu_774f8b7b4cuda3std6ranges3__45__cpo5ssizeE
	.align		8
        /*00e0*/ 	.dword	_ZN34_INTERNAL_d6dfb36a_4_k_cu_774f8b7b4cuda3std6ranges3__45__cpo8distanceE
	.align		8
        /*00e8*/ 	.dword	_ZN34_INTERNAL_d6dfb36a_4_k_cu_774f8b7b6thrust24THRUST_300001_SM_1000_NS8cuda_cub3parE
	.align		8
        /*00f0*/ 	.dword	_ZN34_INTERNAL_d6dfb36a_4_k_cu_774f8b7b6thrust24THRUST_300001_SM_1000_NS8cuda_cub10par_nosyncE
	.align		8
        /*00f8*/ 	.dword	_ZN34_INTERNAL_d6dfb36a_4_k_cu_774f8b7b6thrust24THRUST_300001_SM_1000_NS6system6detail10sequential3seqE
	.align		8
        /*0100*/ 	.dword	_ZN34_INTERNAL_d6dfb36a_4_k_cu_774f8b7b6thrust24THRUST_300001_SM_1000_NS6system3cpp3parE
	.align		8
        /*0108*/ 	.dword	_ZN34_INTERNAL_d6dfb36a_4_k_cu_774f8b7b6thrust24THRUST_300001_SM_1000_NS12placeholders2_1E
	.align		8
        /*0110*/ 	.dword	_ZN34_INTERNAL_d6dfb36a_4_k_cu_774f8b7b6thrust24THRUST_300001_SM_1000_NS12placeholders2_2E
	.align		8
        /*0118*/ 	.dword	_ZN34_INTERNAL_d6dfb36a_4_k_cu_774f8b7b6thrust24THRUST_300001_SM_1000_NS12placeholders2_3E
	.align		8
        /*0120*/ 	.dword	_ZN34_INTERNAL_d6dfb36a_4_k_cu_774f8b7b6thrust24THRUST_300001_SM_1000_NS12placeholders2_4E
	.align		8
        /*0128*/ 	.dword	_ZN34_INTERNAL_d6dfb36a_4_k_cu_774f8b7b6thrust24THRUST_300001_SM_1000_NS12placeholders2_5E
	.align		8
        /*0130*/ 	.dword	_ZN34_INTERNAL_d6dfb36a_4_k_cu_774f8b7b6thrust24THRUST_300001_SM_1000_NS12placeholders2_6E
	.align		8
        /*0138*/ 	.dword	_ZN34_INTERNAL_d6dfb36a_4_k_cu_774f8b7b6thrust24THRUST_300001_SM_1000_NS12placeholders2_7E
	.align		8
        /*0140*/ 	.dword	_ZN34_INTERNAL_d6dfb36a_4_k_cu_774f8b7b6thrust24THRUST_300001_SM_1000_NS12placeholders2_8E
	.align		8
        /*0148*/ 	.dword	_ZN34_INTERNAL_d6dfb36a_4_k_cu_774f8b7b6thrust24THRUST_300001_SM_1000_NS12placeholders2_9E
	.align		8
        /*0150*/ 	.dword	_ZN34_INTERNAL_d6dfb36a_4_k_cu_774f8b7b6thrust24THRUST_300001_SM_1000_NS12placeholders3_10E
	.align		8
        /*0158*/ 	.dword	_ZN34_INTERNAL_d6dfb36a_4_k_cu_774f8b7b6thrust24THRUST_300001_SM_1000_NS3seqE
	.align		8
        /*0160*/ 	.dword	_ZN34_INTERNAL_d6dfb36a_4_k_cu_774f8b7b6thrust24THRUST_300001_SM_1000_NS6deviceE


//--------------------- .text._ZN3cub18CUB_300001_SM_10006detail10radix_sort29DeviceRadixSortOnesweepKernelINS1_5radix10policy_hubIiiyE10Policy1000ELNS0_9SortOrderE0EiiyiiNS1_21identity_decomposer_tEEEvPT5_SB_PT3_PKSC_PT1_PKSG_PT2_PKSK_T4_iiT6_ --------------------------
	.section	.text._ZN3cub18CUB_300001_SM_10006detail10radix_sort29DeviceRadixSortOnesweepKernelINS1_5radix10policy_hubIiiyE10Policy1000ELNS0_9SortOrderE0EiiyiiNS1_21identity_decomposer_tEEEvPT5_SB_PT3_PKSC_PT1_PKSG_PT2_PKSK_T4_iiT6_,"ax",@progbits
	.align	128
        .global         _ZN3cub18CUB_300001_SM_10006detail10radix_sort29DeviceRadixSortOnesweepKernelINS1_5radix10policy_hubIiiyE10Policy1000ELNS0_9SortOrderE0EiiyiiNS1_21identity_decomposer_tEEEvPT5_SB_PT3_PKSC_PT1_PKSG_PT2_PKSK_T4_iiT6_
        .type           _ZN3cub18CUB_300001_SM_10006detail10radix_sort29DeviceRadixSortOnesweepKernelINS1_5radix10policy_hubIiiyE10Policy1000ELNS0_9SortOrderE0EiiyiiNS1_21identity_decomposer_tEEEvPT5_SB_PT3_PKSC_PT1_PKSG_PT2_PKSK_T4_iiT6_,@function
        .size           _ZN3cub18CUB_300001_SM_10006detail10radix_sort29DeviceRadixSortOnesweepKernelINS1_5radix10policy_hubIiiyE10Policy1000ELNS0_9SortOrderE0EiiyiiNS1_21identity_decomposer_tEEEvPT5_SB_PT3_PKSC_PT1_PKSG_PT2_PKSK_T4_iiT6_,(.L_x_854 - _ZN3cub18CUB_300001_SM_10006detail10radix_sort29DeviceRadixSortOnesweepKernelINS1_5radix10policy_hubIiiyE10Policy1000ELNS0_9SortOrderE0EiiyiiNS1_21identity_decomposer_tEEEvPT5_SB_PT3_PKSC_PT1_PKSG_PT2_PKSK_T4_iiT6_)
        .other          _ZN3cub18CUB_300001_SM_10006detail10radix_sort29DeviceRadixSortOnesweepKernelINS1_5radix10policy_hubIiiyE10Policy1000ELNS0_9SortOrderE0EiiyiiNS1_21identity_decomposer_tEEEvPT5_SB_PT3_PKSC_PT1_PKSG_PT2_PKSK_T4_iiT6_,@"STO_CUDA_ENTRY STV_DEFAULT"
_ZN3cub18CUB_300001_SM_10006detail10radix_sort29DeviceRadixSortOnesweepKernelINS1_5radix10policy_hubIiiyE10Policy1000ELNS0_9SortOrderE0EiiyiiNS1_21identity_decomposer_tEEEvPT5_SB_PT3_PKSC_PT1_PKSG_PT2_PKSK_T4_iiT6_:
.text._ZN3cub18CUB_300001_SM_10006detail10radix_sort29DeviceRadixSortOnesweepKernelINS1_5radix10policy_hubIiiyE10Policy1000ELNS0_9SortOrderE0EiiyiiNS1_21identity_decomposer_tEEEvPT5_SB_PT3_PKSC_PT1_PKSG_PT2_PKSK_T4_iiT6_:
[----:B------:R-:W-:Y:S01]  /*0000*/  LDC R1, c[0x0][0x37c] ;  /* 0x0000df00ff017b82 */ /* 0x000fe20000000800 */
[----:B------:R-:W0:Y:S01]  /*0010*/  S2R R3, SR_TID.X ;  /* 0x0000000000037919 */ /* 0x000e220000002100 */
[----:B------:R-:W-:Y:S01]  /*0020*/  MOV R7, 0x400 ;  /* 0x0000040000077802 */ /* 0x000fe20000000f00 */
[----:B------:R-:W1:Y:S01]  /*0030*/  LDCU.64 UR6, c[0x0][0x358] ;  /* 0x00006b00ff0677ac */ /* 0x000e620008000a00 */
[----:B------:R-:W-:Y:S01]  /*0040*/  BSSY.RECONVERGENT B0, `(.L_x_0) ;  /* 0x000000c000007945 */ /* 0x000fe20003800200 */
[----:B------:R-:W2:Y:S01]  /*0050*/  S2R R0, SR_CgaCtaId ;  /* 0x0000000000007919 */ /* 0x000ea20000008800 */
[----:B0-----:R-:W-:Y:S02]  /*0060*/  ISETP.NE.AND P0, PT, R3, RZ, PT ;  /* 0x000000ff0300720c */ /* 0x001fe40003f05270 */
[----:B--2---:R-:W-:-:S11]  /*0070*/  LEA R7, R0, R7, 0x18 ;  /* 0x0000000700077211 */ /* 0x004fd600078ec0ff */
[----:B-1----:R-:W-:Y:S05]  /*0080*/  @P0 BRA `(.L_x_1) ;  /* 0x00000000001c0947 */ /* 0x002fea0003800000 */
[----:B------:R-:W0:Y:S01]  /*0090*/  LDC.64 R4, c[0x0][0x388] ;  /* 0x0000e200ff047b82 */ /* 0x000e220000000a00 */
[----:B------:R-:W-:-:S05]  /*00a0*/  IMAD.MOV.U32 R9, RZ, RZ, 0x1 ;  /* 0x00000001ff097424 */ /* 0x000fca00078e00ff */
[----:B0-----:R-:W2:Y:S02]  /*00b0*/  ATOMG.E.ADD.STRONG.GPU PT, R4, desc[UR6][R4.64], R9 ;  /* 0x80000009040479a8 */ /* 0x001ea400081ef106 */
[----:B------:R-:W0:Y:S01]  /*00c0*/  S2UR UR5, SR_CgaCtaId ;  /* 0x00000000000579c3 */ /* 0x000e220000008800 */
[----:B------:R-:W-:Y:S02]  /*00d0*/  UMOV UR4, 0x400 ;  /* 0x0000040000047882 */ /* 0x000fe40000000000 */
[----:B0-----:R-:W-:-:S09]  /*00e0*/  ULEA UR4, UR5, UR4, 0x18 ;  /* 0x0000000405047291 */ /* 0x001fd2000f8ec0ff */
[----:B--2---:R0:W-:Y:S03]  /*00f0*/  STS [UR4+0x6600], R4 ;  /* 0x00660004ff007988 */ /* 0x0041e60008000804 */
.L_x_1:
[----:B------:R-:W-:Y:S05]  /*0100*/  BSYNC.RECONVERGENT B0 ;  /* 0x0000000000007941 */ /* 0x000fea0003800200 */
.L_x_0:
[----:B------:R-:W-:Y:S06]  /*0110*/  BAR.SYNC.DEFER_BLOCKING 0x0 ;  /* 0x0000000000007b1d */ /* 0x000fec0000010000 */
[----:B------:R-:W1:Y:S01]  /*0120*/  LDCU UR4, c[0x0][0x3c0] ;  /* 0x00007800ff0477ac */ /* 0x000e620008000800 */
[----:B------:R-:W2:Y:S01]  /*0130*/  S2R R24, SR_LANEID ;  /* 0x0000000000187919 */ /* 0x000ea20000000000 */
[----:B------:R-:W3:Y:S02]  /*0140*/  LDS R42, [R7+0x6600] ;  /* 0x00660000072a7984 */ /* 0x000ee40000000800 */
[----:B---3--:R-:W-:-:S04]  /*0150*/  IMAD R0, R42, 0x1980, RZ ;  /* 0x000019802a007824 */ /* 0x008fc800078e02ff */
[----:B------:R-:W-:Y:S01]  /*0160*/  VIADD R47, R0, 0x1980 ;  /* 0x00001980002f7836 */ /* 0x000fe20000000000 */
[----:B------:R-:W-:-:S04]  /*0170*/  SHF.R.S32.HI R9, RZ, 0x1f, R0 ;  /* 0x0000001fff097819 */ /* 0x000fc80000011400 */
[----:B-1----:R-:W-:-:S13]  /*0180*/  ISETP.GT.AND P0, PT, R47, UR4, PT ;  /* 0x000000042f007c0c */ /* 0x002fda000bf04270 */
[----:B--2---:R-:W-:Y:S05]  /*0190*/  @P0 BRA `(.L_x_2) ;  /* 0x0000000000680947 */ /* 0x004fea0003800000 */
[----:B------:R-:W1:Y:S01]  /*01a0*/  LDCU.64 UR4, c[0x0][0x3a8] ;  /* 0x00007500ff0477ac */ /* 0x000e620008000a00 */
[C---:B0-----:R-:W-:Y:S02]  /*01b0*/  LOP3.LUT R4, R3.reuse, 0x1f, RZ, 0xc0, !PT ;  /* 0x0000001f03047812 */ /* 0x041fe400078ec0ff */
[----:B------:R-:W-:-:S05]  /*01c0*/  LOP3.LUT R41, R3, 0x3e0, RZ, 0xc0, !PT ;  /* 0x000003e003297812 */ /* 0x000fca00078ec0ff */
[----:B------:R-:W-:-:S05]  /*01d0*/  IMAD R5, R41, 0x11, R4 ;  /* 0x0000001129057824 */ /* 0x000fca00078e0204 */
[----:B------:R-:W-:-:S05]  /*01e0*/  IADD3 R5, P0, PT, R0, R5, RZ ;  /* 0x0000000500057210 */ /* 0x000fca0007f1e0ff */
[----:B------:R-:W-:Y:S01]  /*01f0*/  IMAD.X R0, RZ, RZ, R9, P0 ;  /* 0x000000ffff007224 */ /* 0x000fe200000e0609 */
[----:B-1----:R-:W-:-:S04]  /*0200*/  LEA R8, P0, R5, UR4, 0x2 ;  /* 0x0000000405087c11 */ /* 0x002fc8000f8010ff */
[----:B------:R-:W-:-:S05]  /*0210*/  LEA.HI.X R9, R5, UR5, R0, 0x2, P0 ;  /* 0x0000000505097c11 */ /* 0x000fca00080f1400 */
[----:B------:R0:W5:Y:S04]  /*0220*/  LDG.E R28, desc[UR6][R8.64] ;  /* 0x00000006081c7981 */ /* 0x000168000c1e1900 */
        /* <DEDUP_REMOVED lines=15> */
[----:B------:R0:W5:Y:S01]  /*0320*/  LDG.E R46, desc[UR6][R8.64+0x800] ;  /* 0x00080006082e7981 */ /* 0x000162000c1e1900 */
[----:B------:R-:W-:Y:S05]  /*0330*/  BRA `(.L_x_3) ;  /* 0x0000000400307947 */ /* 0x000fea0003800000 */
.L_x_2:
[----:B------:R-:W1:Y:S01]  /*0340*/  LDCU.64 UR8, c[0x0][0x3a8] ;  /* 0x00007500ff0877ac */ /* 0x000e620008000a00 */
[C---:B0-----:R-:W-:Y:S01]  /*0350*/  LOP3.LUT R4, R3.reuse, 0x1f, RZ, 0xc0, !PT ;  /* 0x0000001f03047812 */ /* 0x041fe200078ec0ff */
[----:B------:R-:W-:Y:S01]  /*0360*/  IMAD.MOV.U32 R28, RZ, RZ, 0x7fffffff ;  /* 0x7fffffffff1c7424 */ /* 0x000fe200078e00ff */
[----:B------:R-:W-:Y:S02]  /*0370*/  LOP3.LUT R41, R3, 0x3e0, RZ, 0xc0, !PT ;  /* 0x000003e003297812 */ /* 0x000fe400078ec0ff */
[----:B------:R-:W-:-:S03]  /*0380*/  IADD3 R5, PT, PT, -R0, UR4, RZ ;  /* 0x0000000400057c10 */ /* 0x000fc6000fffe1ff */
[----:B------:R-:W-:-:S04]  /*0390*/  IMAD R10, R41, 0x11, R4 ;  /* 0x00000011290a7824 */ /* 0x000fc800078e0204 */
[----:B------:R-:W-:Y:S01]  /*03a0*/  VIADD R8, R10, 0x40 ;  /* 0x000000400a087836 */ /* 0x000fe20000000000 */
[----:B------:R-:W-:Y:S01]  /*03b0*/  IADD3 R11, P0, PT, R0, R10, RZ ;  /* 0x0000000a000b7210 */ /* 0x000fe20007f1e0ff */
[C---:B------:R-:W-:Y:S01]  /*03c0*/  VIADD R0, R10.reuse, 0x60 ;  /* 0x000000600a007836 */ /* 0x040fe20000000000 */
[CC--:B------:R-:W-:Y:S01]  /*03d0*/  ISETP.GE.AND P2, PT, R10.reuse, R5.reuse, PT ;  /* 0x000000050a00720c */ /* 0x0c0fe20003f46270 */
[----:B------:R-:W-:Y:S01]  /*03e0*/  VIADD R6, R10, 0x20 ;  /* 0x000000200a067836 */ /* 0x000fe20000000000 */
[-C--:B------:R-:W-:Y:S01]  /*03f0*/  ISETP.GE.AND P4, PT, R8, R5.reuse, PT ;  /* 0x000000050800720c */ /* 0x080fe20003f86270 */
[----:B------:R-:W-:Y:S01]  /*0400*/  IMAD.X R12, RZ, RZ, R9, P0 ;  /* 0x000000ffff0c7224 */ /* 0x000fe200000e0609 */
[-C--:B------:R-:W-:Y:S01]  /*0410*/  ISETP.GE.AND P5, PT, R0, R5.reuse, PT ;  /* 0x000000050000720c */ /* 0x080fe20003fa6270 */
[----:B------:R-:W-:Y:S01]  /*0420*/  VIADD R0, R10, 0xa0 ;  /* 0x000000a00a007836 */ /* 0x000fe20000000000 */
[C---:B-1----:R-:W-:Y:S02]  /*0430*/  LEA R8, P0, R11.reuse, UR8, 0x2 ;  /* 0x000000080b087c11 */ /* 0x042fe4000f8010ff */
[----:B------:R-:W-:Y:S01]  /*0440*/  ISETP.GE.AND P3, PT, R6, R5, PT ;  /* 0x000000050600720c */ /* 0x000fe20003f66270 */
[----:B------:R-:W-:Y:S01]  /*0450*/  VIADD R6, R10, 0x80 ;  /* 0x000000800a067836 */ /* 0x000fe20000000000 */
[----:B------:R-:W-:-:S02]  /*0460*/  LEA.HI.X R9, R11, UR9, R12, 0x2, P0 ;  /* 0x000000090b097c11 */ /* 0x000fc400080f140c */
[-C--:B------:R-:W-:Y:S01]  /*0470*/  ISETP.GE.AND P0, PT, R0, R5.reuse, PT ;  /* 0x000000050000720c */ /* 0x080fe20003f06270 */
[----:B------:R-:W-:Y:S01]  /*0480*/  VIADD R0, R10, 0xe0 ;  /* 0x000000e00a007836 */ /* 0x000fe20000000000 */
[-C--:B------:R-:W-:Y:S01]  /*0490*/  ISETP.GE.AND P6, PT, R6, R5.reuse, PT ;  /* 0x000000050600720c */ /* 0x080fe20003fc6270 */
[----:B------:R1:W5:Y:S01]  /*04a0*/  @!P2 LDG.E R28, desc[UR6][R8.64] ;  /* 0x00000006081ca981 */ /* 0x000362000c1e1900 */
[----:B------:R-:W-:Y:S02]  /*04b0*/  IMAD.MOV.U32 R29, RZ, RZ, 0x7fffffff ;  /* 0x7fffffffff1d7424 */ /* 0x000fe400078e00ff */
[-C--:B------:R-:W-:Y:S01]  /*04c0*/  ISETP.GE.AND P2, PT, R0, R5.reuse, PT ;  /* 0x000000050000720c */ /* 0x080fe20003f46270 */
[C---:B------:R-:W-:Y:S02]  /*04d0*/  VIADD R0, R10.reuse, 0x100 ;  /* 0x000001000a007836 */ /* 0x040fe40000000000 */
[----:B------:R-:W-:Y:S01]  /*04e0*/  VIADD R6, R10, 0xc0 ;  /* 0x000000c00a067836 */ /* 0x000fe20000000000 */
[----:B------:R1:W5:Y:S01]  /*04f0*/  @!P3 LDG.E R29, desc[UR6][R8.64+0x80] ;  /* 0x00008006081db981 */ /* 0x000362000c1e1900 */
[----:B------:R-:W-:Y:S01]  /*0500*/  IMAD.MOV.U32 R31, RZ, RZ, 0x7fffffff ;  /* 0x7fffffffff1f7424 */ /* 0x000fe200078e00ff */
[-C--:B------:R-:W-:Y:S01]  /*0510*/  ISETP.GE.AND P3, PT, R0, R5.reuse, PT ;  /* 0x000000050000720c */ /* 0x080fe20003f66270 */
[----:B------:R-:W-:Y:S01]  /*0520*/  VIADD R0, R10, 0x140 ;  /* 0x000001400a007836 */ /* 0x000fe20000000000 */
[----:B------:R-:W-:Y:S01]  /*0530*/  ISETP.GE.AND P1, PT, R6, R5, PT ;  /* 0x000000050600720c */ /* 0x000fe20003f26270 */
[----:B------:R-:W-:-:S02]  /*0540*/  IMAD.MOV.U32 R32, RZ, RZ, 0x7fffffff ;  /* 0x7fffffffff207424 */ /* 0x000fc400078e00ff */
[----:B------:R1:W5:Y:S01]  /*0550*/  @!P5 LDG.E R31, desc[UR6][R8.64+0x180] ;  /* 0x00018006081fd981 */ /* 0x000362000c1e1900 */
[-C--:B------:R-:W-:Y:S01]  /*0560*/  ISETP.GE.AND P5, PT, R0, R5.reuse, PT ;  /* 0x000000050000720c */ /* 0x080fe20003fa6270 */
[C---:B------:R-:W-:Y:S02]  /*0570*/  VIADD R0, R10.reuse, 0x160 ;  /* 0x000001600a007836 */ /* 0x040fe40000000000 */
[----:B------:R-:W-:Y:S01]  /*0580*/  IMAD.MOV.U32 R30, RZ, RZ, 0x7fffffff ;  /* 0x7fffffffff1e7424 */ /* 0x000fe200078e00ff */
[----:B------:R1:W5:Y:S01]  /*0590*/  @!P6 LDG.E R32, desc[UR6][R8.64+0x200] ;  /* 0x000200060820e981 */ /* 0x000362000c1e1900 */
[----:B------:R-:W-:Y:S01]  /*05a0*/  VIADD R6, R10, 0x120 ;  /* 0x000001200a067836 */ /* 0x000fe20000000000 */
[-C--:B------:R-:W-:Y:S01]  /*05b0*/  ISETP.GE.AND P6, PT, R0, R5.reuse, PT ;  /* 0x000000050000720c */ /* 0x080fe20003fc6270 */
[----:B------:R-:W-:Y:S02]  /*05c0*/  IMAD.MOV.U32 R34, RZ, RZ, 0x7fffffff ;  /* 0x7fffffffff227424 */ /* 0x000fe400078e00ff */
[----:B------:R-:W-:Y:S01]  /*05d0*/  VIADD R0, R10, 0x1a0 ;  /* 0x000001a00a007836 */ /* 0x000fe20000000000 */
[----:B------:R1:W5:Y:S01]  /*05e0*/  @!P4 LDG.E R30, desc[UR6][R8.64+0x100] ;  /* 0x00010006081ec981 */ /* 0x000362000c1e1900 */
[----:B------:R-:W-:Y:S01]  /*05f0*/  ISETP.GE.AND P4, PT, R6, R5, PT ;  /* 0x000000050600720c */ /* 0x000fe20003f86270 */
[----:B------:R-:W-:-:S02]  /*0600*/  IMAD.MOV.U32 R33, RZ, RZ, 0x7fffffff ;  /* 0x7fffffffff217424 */ /* 0x000fc400078e00ff */
[----:B------:R1:W5:Y:S01]  /*0610*/  @!P1 LDG.E R34, desc[UR6][R8.64+0x300] ;  /* 0x0003000608229981 */ /* 0x000362000c1e1900 */
[----:B------:R-:W-:Y:S01]  /*0620*/  IMAD.MOV.U32 R35, RZ, RZ, 0x7fffffff ;  /* 0x7fffffffff237424 */ /* 0x000fe200078e00ff */
[-C--:B------:R-:W-:Y:S01]  /*0630*/  ISETP.GE.AND P1, PT, R0, R5.reuse, PT ;  /* 0x000000050000720c */ /* 0x080fe20003f26270 */
[C---:B------:R-:W-:Y:S01]  /*0640*/  VIADD R6, R10.reuse, 0x180 ;  /* 0x000001800a067836 */ /* 0x040fe20000000000 */
[----:B------:R1:W5:Y:S01]  /*0650*/  @!P0 LDG.E R33, desc[UR6][R8.64+0x280] ;  /* 0x0002800608218981 */ /* 0x000362000c1e1900 */
[----:B------:R-:W-:Y:S02]  /*0660*/  VIADD R0, R10, 0x1c0 ;  /* 0x000001c00a007836 */ /* 0x000fe40000000000 */
[----:B------:R-:W-:Y:S01]  /*0670*/  IMAD.MOV.U32 R36, RZ, RZ, 0x7fffffff ;  /* 0x7fffffffff247424 */ /* 0x000fe200078e00ff */
[----:B------:R1:W5:Y:S01]  /*0680*/  @!P2 LDG.E R35, desc[UR6][R8.64+0x380] ;  /* 0x000380060823a981 */ /* 0x000362000c1e1900 */
[----:B------:R-:W-:Y:S01]  /*0690*/  IMAD.MOV.U32 R37, RZ, RZ, 0x7fffffff ;  /* 0x7fffffffff257424 */ /* 0x000fe200078e00ff */
[-C--:B------:R-:W-:Y:S01]  /*06a0*/  ISETP.GE.AND P0, PT, R6, R5.reuse, PT ;  /* 0x000000050600720c */ /* 0x080fe20003f06270 */
[----:B------:R-:W-:Y:S01]  /*06b0*/  VIADD R6, R10, 0x1e0 ;  /* 0x000001e00a067836 */ /* 0x000fe20000000000 */
[-C--:B------:R-:W-:Y:S01]  /*06c0*/  ISETP.GE.AND P2, PT, R0, R5.reuse, PT ;  /* 0x000000050000720c */ /* 0x080fe20003f46270 */
[----:B------:R-:W-:Y:S01]  /*06d0*/  VIADD R0, R10, 0x200 ;  /* 0x000002000a007836 */ /* 0x000fe20000000000 */
[----:B------:R1:W5:Y:S02]  /*06e0*/  @!P3 LDG.E R36, desc[UR6][R8.64+0x400] ;  /* 0x000400060824b981 */ /* 0x000364000c1e1900 */
[----:B------:R-:W-:-:S02]  /*06f0*/  ISETP.GE.AND P3, PT, R6, R5, PT ;  /* 0x000000050600720c */ /* 0x000fc40003f66270 */
[----:B------:R1:W5:Y:S01]  /*0700*/  @!P4 LDG.E R37, desc[UR6][R8.64+0x480] ;  /* 0x000480060825c981 */ /* 0x000362000c1e1900 */
[----:B------:R-:W-:Y:S01]  /*0710*/  ISETP.GE.AND P4, PT, R0, R5, PT ;  /* 0x000000050000720c */ /* 0x000fe20003f86270 */
[----:B------:R-:W-:Y:S02]  /*0720*/  IMAD.MOV.U32 R38, RZ, RZ, 0x7fffffff ;  /* 0x7fffffffff267424 */ /* 0x000fe400078e00ff */
[----:B------:R-:W-:Y:S02]  /*0730*/  IMAD.MOV.U32 R39, RZ, RZ, 0x7fffffff ;  /* 0x7fffffffff277424 */ /* 0x000fe400078e00ff */
[----:B------:R-:W-:Y:S02]  /*0740*/  IMAD.MOV.U32 R40, RZ, RZ, 0x7fffffff ;  /* 0x7fffffffff287424 */ /* 0x000fe400078e00ff */
[----:B------:R-:W-:Y:S01]  /*0750*/  IMAD.MOV.U32 R43, RZ, RZ, 0x7fffffff ;  /* 0x7fffffffff2b7424 */ /* 0x000fe200078e00ff */
[----:B------:R1:W5:Y:S01]  /*0760*/  @!P5 LDG.E R38, desc[UR6][R8.64+0x500] ;  /* 0x000500060826d981 */ /* 0x000362000c1e1900 */
[----:B------:R-:W-:-:S02]  /*0770*/  IMAD.MOV.U32 R44, RZ, RZ, 0x7fffffff ;  /* 0x7fffffffff2c7424 */ /* 0x000fc400078e00ff */
[----:B------:R-:W-:Y:S01]  /*0780*/  IMAD.MOV.U32 R45, RZ, RZ, 0x7fffffff ;  /* 0x7fffffffff2d7424 */ /* 0x000fe200078e00ff */
[----:B------:R1:W5:Y:S01]  /*0790*/  @!P6 LDG.E R39, desc[UR6][R8.64+0x580] ;  /* 0x000580060827e981 */ /* 0x000362000c1e1900 */
[----:B------:R-:W-:-:S03]  /*07a0*/  IMAD.MOV.U32 R46, RZ, RZ, 0x7fffffff ;  /* 0x7fffffffff2e7424 */ /* 0x000fc600078e00ff */
[----:B------:R1:W5:Y:S04]  /*07b0*/  @!P0 LDG.E R40, desc[UR6][R8.64+0x600] ;  /* 0x0006000608288981 */ /* 0x000368000c1e1900 */
[----:B------:R1:W5:Y:S04]  /*07c0*/  @!P1 LDG.E R43, desc[UR6][R8.64+0x680] ;  /* 0x00068006082b9981 */ /* 0x000368000c1e1900 */
[----:B------:R1:W5:Y:S04]  /*07d0*/  @!P2 LDG.E R44, desc[UR6][R8.64+0x700] ;  /* 0x00070006082ca981 */ /* 0x000368000c1e1900 */
[----:B------:R1:W5:Y:S04]  /*07e0*/  @!P3 LDG.E R45, desc[UR6][R8.64+0x780] ;  /* 0x00078006082db981 */ /* 0x000368000c1e1900 */
[----:B------:R1:W5:Y:S02]  /*07f0*/  @!P4 LDG.E R46, desc[UR6][R8.64+0x800] ;  /* 0x00080006082ec981 */ /* 0x000364000c1e1900 */
.L_x_3:
[----:B------:R-:W-:Y:S01]  /*0800*/  VIMNMX R5, PT, PT, R24, 0xe0, !PT ;  /* 0x000000e018057848 */ /* 0x000fe20007fe0100 */
[----:B------:R-:W2:Y:S01]  /*0810*/  LDCU UR4, c[0x0][0x3c8] ;  /* 0x00007900ff0477ac */ /* 0x000ea20008000800 */
[----:B------:R-:W-:Y:S01]  /*0820*/  SHF.R.U32.HI R0, RZ, 0x5, R3 ;  /* 0x00000005ff007819 */ /* 0x000fe20000011603 */
[----:B------:R-:W-:Y:S01]  /*0830*/  BSSY.RECONVERGENT B0, `(.L_x_4) ;  /* 0x0000025000007945 */ /* 0x000fe20003800200 */
[--C-:B------:R-:W-:Y:S01]  /*0840*/  IADD3 R5, PT, PT, R5, 0x1f, -R24.reuse ;  /* 0x0000001f05057810 */ /* 0x100fe20007ffe818 */
[----:B------:R-:W-:Y:S01]  /*0850*/  UMOV UR5, 0xffffffff ;  /* 0xffffffff00057882 */ /* 0x000fe20000000000 */
[----:B01----:R-:W-:Y:S02]  /*0860*/  IMAD.MOV.U32 R8, RZ, RZ, R24 ;  /* 0x000000ffff087224 */ /* 0x003fe400078e0018 */
[C---:B------:R-:W-:Y:S01]  /*0870*/  ISETP.GE.U32.AND P0, PT, R5.reuse, 0x1e0, PT ;  /* 0x000001e00500780c */ /* 0x040fe20003f06070 */
[----:B------:R-:W-:Y:S01]  /*0880*/  IMAD.SHL.U32 R0, R0, 0x400, RZ ;  /* 0x0000040000007824 */ /* 0x000fe200078e00ff */
[----:B------:R-:W-:-:S04]  /*0890*/  LEA.HI R6, R5, 0x1, RZ, 0x1b ;  /* 0x0000000105067811 */ /* 0x000fc800078fd8ff */
[----:B------:R-:W-:-:S04]  /*08a0*/  LOP3.LUT R9, R6, 0xf, RZ, 0xc0, !PT ;  /* 0x0000000f06097812 */ /* 0x000fc800078ec0ff */
[----:B------:R-:W-:Y:S01]  /*08b0*/  ISETP.NE.AND P1, PT, R9, RZ, PT ;  /* 0x000000ff0900720c */ /* 0x000fe20003f25270 */
[----:B--2---:R-:W-:Y:S02]  /*08c0*/  USHF.L.U32 UR4, UR5, UR4, URZ ;  /* 0x0000000405047299 */ /* 0x004fe400080006ff */
[----:B------:R-:W-:Y:S10]  /*08d0*/  @!P0 BRA `(.L_x_5) ;  /* 0x0000000000688947 */ /* 0x000ff40003800000 */
[----:B------:R-:W-:Y:S01]  /*08e0*/  IMAD R10, R24, 0x4, R0 ;  /* 0x00000004180a7824 */ /* 0x000fe200078e0200 */
[----:B------:R-:W-:Y:S01]  /*08f0*/  LOP3.LUT R5, R6, 0xffffff0, RZ, 0xc0, !PT ;  /* 0x0ffffff006057812 */ /* 0x000fe200078ec0ff */
[----:B------:R-:W-:-:S03]  /*0900*/  IMAD.MOV.U32 R8, RZ, RZ, R24 ;  /* 0x000000ffff087224 */ /* 0x000fc600078e0018 */
[----:B------:R-:W-:Y:S01]  /*0910*/  IADD3 R10, PT, PT, R10, 0x400, R7 ;  /* 0x000004000a0a7810 */ /* 0x000fe20007ffe007 */
[----:B------:R-:W-:-:S07]  /*0920*/  IMAD.MOV R5, RZ, RZ, -R5 ;  /* 0x000000ffff057224 */ /* 0x000fce00078e0a05 */
.L_x_6:
[----:B------:R-:W-:Y:S01]  /*0930*/  VIADD R5, R5, 0x10 ;  /* 0x0000001005057836 */ /* 0x000fe20000000000 */
[----:B------:R-:W-:Y:S01]  /*0940*/  STS [R10+-0x400], RZ ;  /* 0xfffc00ff0a007388 */ /* 0x000fe20000000800 */
[----:B------:R-:W-:-:S03]  /*0950*/  VIADD R8, R8, 0x200 ;  /* 0x0000020008087836 */ /* 0x000fc60000000000 */
[----:B------:R-:W-:Y:S01]  /*0960*/  ISETP.NE.AND P0, PT, R5, RZ, PT ;  /* 0x000000ff0500720c */ /* 0x000fe20003f05270 */
[----:B------:R-:W-:Y:S04]  /*0970*/  STS [R10+-0x380], RZ ;  /* 0xfffc80ff0a007388 */ /* 0x000fe80000000800 */
[----:B------:R-:W-:Y:S04]  /*0980*/  STS [R10+-0x300], RZ ;  /* 0xfffd00ff0a007388 */ /* 0x000fe80000000800 */
[----:B------:R-:W-:Y:S04]  /*0990*/  STS [R10+-0x280], RZ ;  /* 0xfffd80ff0a007388 */ /* 0x000fe80000000800 */
[----:B------:R-:W-:Y:S04]  /*09a0*/  STS [R10+-0x200], RZ ;  /* 0xfffe00ff0a007388 */ /* 0x000fe80000000800 */
[----:B------:R-:W-:Y:S04]  /*09b0*/  STS [R10+-0x180], RZ ;  /* 0xfffe80ff0a007388 */ /* 0x000fe80000000800 */
[----:B------:R-:W-:Y:S04]  /*09c0*/  STS [R10+-0x100], RZ ;  /* 0xffff00ff0a007388 */ /* 0x000fe80000000800 */
[----:B------:R-:W-:Y:S04]  /*09d0*/  STS [R10+-0x80], RZ ;  /* 0xffff80ff0a007388 */ /* 0x000fe80000000800 */
[----:B------:R-:W-:Y:S04]  /*09e0*/  STS [R10], RZ ;  /* 0x000000ff0a007388 */ /* 0x000fe80000000800 */
[----:B------:R-:W-:Y:S04]  /*09f0*/  STS [R10+0x80], RZ ;  /* 0x000080ff0a007388 */ /* 0x000fe80000000800 */
[----:B------:R-:W-:Y:S04]  /*0a00*/  STS [R10+0x100], RZ ;  /* 0x000100ff0a007388 */ /* 0x000fe80000000800 */
[----:B------:R-:W-:Y:S04]  /*0a10*/  STS [R10+0x180], RZ ;  /* 0x000180ff0a007388 */ /* 0x000fe80000000800 */
[----:B------:R-:W-:Y:S04]  /*0a20*/  STS [R10+0x200], RZ ;  /* 0x000200ff0a007388 */ /* 0x000fe80000000800 */
[----:B------:R-:W-:Y:S04]  /*0a30*/  STS [R10+0x280], RZ ;  /* 0x000280ff0a007388 */ /* 0x000fe80000000800 */
[----:B------:R-:W-:Y:S04]  /*0a40*/  STS [R10+0x300], RZ ;  /* 0x000300ff0a007388 */ /* 0x000fe80000000800 */
[----:B------:R0:W-:Y:S02]  /*0a50*/  STS [R10+0x380], RZ ;  /* 0x000380ff0a007388 */ /* 0x0001e40000000800 */
[----:B0-----:R-:W-:Y:S01]  /*0a60*/  VIADD R10, R10, 0x800 ;  /* 0x000008000a0a7836 */ /* 0x001fe20000000000 */
[----:B------:R-:W-:Y:S06]  /*0a70*/  @P0 BRA `(.L_x_6) ;  /* 0xfffffffc00ac0947 */ /* 0x000fec000383ffff */
.L_x_5:
[----:B------:R-:W-:Y:S05]  /*0a80*/  BSYNC.RECONVERGENT B0 ;  /* 0x0000000000007941 */ /* 0x000fea0003800200 */
.L_x_4:
[----:B------:R-:W-:Y:S01]  /*0a90*/  BSSY.RECONVERGENT B0, `(.L_x_7) ;  /* 0x0000026000007945 */ /* 0x000fe20003800200 */
[----:B------:R-:W-:-:S03]  /*0aa0*/  IMAD.IADD R5, R7, 0x1, R0 ;  /* 0x0000000107057824 */ /* 0x000fc600078e0200 */
[----:B------:R-:W-:Y:S05]  /*0ab0*/  @!P1 BRA `(.L_x_8) ;  /* 0x00000000008c9947 */ /* 0x000fea0003800000 */
[----:B------:R-:W-:Y:S01]  /*0ac0*/  ISETP.GE.U32.AND P0, PT, R9, 0x8, PT ;  /* 0x000000080900780c */ /* 0x000fe20003f06070 */
[----:B------:R-:W-:Y:S01]  /*0ad0*/  BSSY.RECONVERGENT B1, `(.L_x_9) ;  /* 0x000000e000017945 */ /* 0x000fe20003800200 */
[----:B------:R-:W-:-:S04]  /*0ae0*/  LOP3.LUT R10, R6, 0x7, RZ, 0xc0, !PT ;  /* 0x00000007060a7812 */ /* 0x000fc800078ec0ff */
[----:B------:R-:W-:-:S07]  /*0af0*/  ISETP.NE.AND P1, PT, R10, RZ, PT ;  /* 0x000000ff0a00720c */ /* 0x000fce0003f25270 */
[----:B------:R-:W-:Y:S06]  /*0b00*/  @!P0 BRA `(.L_x_10) ;  /* 0x0000000000288947 */ /* 0x000fec0003800000 */
[C---:B------:R-:W-:Y:S02]  /*0b10*/  IMAD R9, R8.reuse, 0x4, R5 ;  /* 0x0000000408097824 */ /* 0x040fe400078e0205 */
[----:B------:R-:W-:-:S03]  /*0b20*/  VIADD R8, R8, 0x100 ;  /* 0x0000010008087836 */ /* 0x000fc60000000000 */
[----:B------:R0:W-:Y:S04]  /*0b30*/  STS [R9], RZ ;  /* 0x000000ff09007388 */ /* 0x0001e80000000800 */
[----:B------:R0:W-:Y:S04]  /*0b40*/  STS [R9+0x80], RZ ;  /* 0x000080ff09007388 */ /* 0x0001e80000000800 */
[----:B------:R0:W-:Y:S04]  /*0b50*/  STS [R9+0x100], RZ ;  /* 0x000100ff09007388 */ /* 0x0001e80000000800 */
[----:B------:R0:W-:Y:S04]  /*0b60*/  STS [R9+0x180], RZ ;  /* 0x000180ff09007388 */ /* 0x0001e80000000800 */
[----:B------:R0:W-:Y:S04]  /*0b70*/  STS [R9+0x200], RZ ;  /* 0x000200ff09007388 */ /* 0x0001e80000000800 */
[----:B------:R0:W-:Y:S04]  /*0b80*/  STS [R9+0x280], RZ ;  /* 0x000280ff09007388 */ /* 0x0001e80000000800 */
[----:B------:R0:W-:Y:S04]  /*0b90*/  STS [R9+0x300], RZ ;  /* 0x000300ff09007388 */ /* 0x0001e80000000800 */
[----:B------:R0:W-:Y:S02]  /*0ba0*/  STS [R9+0x380], RZ ;  /* 0x000380ff09007388 */ /* 0x0001e40000000800 */
.L_x_10:
[----:B------:R-:W-:Y:S05]  /*0bb0*/  BSYNC.RECONVERGENT B1 ;  /* 0x0000000000017941 */ /* 0x000fea0003800200 */
.L_x_9:
[----:B------:R-:W-:Y:S05]  /*0bc0*/  @!P1 BRA `(.L_x_8) ;  /* 0x0000000000489947 */ /* 0x000fea0003800000 */
[----:B------:R-:W-:Y:S02]  /*0bd0*/  ISETP.GE.U32.AND P0, PT, R10, 0x4, PT ;  /* 0x000000040a00780c */ /* 0x000fe40003f06070 */
[----:B------:R-:W-:-:S04]  /*0be0*/  LOP3.LUT R6, R6, 0x3, RZ, 0xc0, !PT ;  /* 0x0000000306067812 */ /* 0x000fc800078ec0ff */
[----:B------:R-:W-:-:S07]  /*0bf0*/  ISETP.NE.AND P1, PT, R6, RZ, PT ;  /* 0x000000ff0600720c */ /* 0x000fce0003f25270 */
[C---:B0-----:R-:W-:Y:S02]  /*0c00*/  @P0 IMAD R9, R8.reuse, 0x4, R5 ;  /* 0x0000000408090824 */ /* 0x041fe400078e0205 */
[----:B------:R-:W-:-:S03]  /*0c10*/  @P0 VIADD R8, R8, 0x80 ;  /* 0x0000008008080836 */ /* 0x000fc60000000000 */
[----:B------:R1:W-:Y:S04]  /*0c20*/  @P0 STS [R9], RZ ;  /* 0x000000ff09000388 */ /* 0x0003e80000000800 */
[----:B------:R1:W-:Y:S04]  /*0c30*/  @P0 STS [R9+0x80], RZ ;  /* 0x000080ff09000388 */ /* 0x0003e80000000800 */
[----:B------:R1:W-:Y:S04]  /*0c40*/  @P0 STS [R9+0x100], RZ ;  /* 0x000100ff09000388 */ /* 0x0003e80000000800 */
[----:B------:R1:W-:Y:S01]  /*0c50*/  @P0 STS [R9+0x180], RZ ;  /* 0x000180ff09000388 */ /* 0x0003e20000000800 */
[----:B------:R-:W-:Y:S05]  /*0c60*/  @!P1 BRA `(.L_x_8) ;  /* 0x0000000000209947 */ /* 0x000fea0003800000 */
[----:B------:R-:W-:Y:S02]  /*0c70*/  IMAD R0, R8, 0x4, R0 ;  /* 0x0000000408007824 */ /* 0x000fe400078e0200 */
[----:B------:R-:W-:Y:S02]  /*0c80*/  IMAD.MOV R6, RZ, RZ, -R6 ;  /* 0x000000ffff067224 */ /* 0x000fe400078e0a06 */
[----:B------:R-:W-:-:S07]  /*0c90*/  IMAD.IADD R0, R7, 0x1, R0 ;  /* 0x0000000107007824 */ /* 0x000fce00078e0200 */
.L_x_11:
[----:B------:R-:W-:Y:S01]  /*0ca0*/  VIADD R6, R6, 0x1 ;  /* 0x0000000106067836 */ /* 0x000fe20000000000 */
[----:B------:R0:W-:Y:S04]  /*0cb0*/  STS [R0], RZ ;  /* 0x000000ff00007388 */ /* 0x0001e80000000800 */
[----:B------:R-:W-:Y:S01]  /*0cc0*/  ISETP.NE.AND P0, PT, R6, RZ, PT ;  /* 0x000000ff0600720c */ /* 0x000fe20003f05270 */
[----:B0-----:R-:W-:-:S12]  /*0cd0*/  VIADD R0, R0, 0x80 ;  /* 0x0000008000007836 */ /* 0x001fd80000000000 */
[----:B------:R-:W-:Y:S05]  /*0ce0*/  @P0 BRA `(.L_x_11) ;  /* 0xfffffffc00ec0947 */ /* 0x000fea000383ffff */
.L_x_8:
[----:B------:R-:W-:Y:S05]  /*0cf0*/  BSYNC.RECONVERGENT B0 ;  /* 0x0000000000007941 */ /* 0x000fea0003800200 */
.L_x_7:
[----:B------:R-:W2:Y:S01]  /*0d00*/  LDCU UR5, c[0x0][0x3c4] ;  /* 0x00007880ff0577ac */ /* 0x000ea20008000800 */
[----:B-----5:R-:W-:Y:S01]  /*0d10*/  LOP3.LUT R27, R28, 0x80000000, RZ, 0x3c, !PT ;  /* 0x800000001c1b7812 */ /* 0x020fe200078e3cff */
[----:B------:R-:W-:Y:S01]  /*0d20*/  BSSY.RECONVERGENT B0, `(.L_x_12) ;  /* 0x0000080000007945 */ /* 0x000fe20003800200 */
[----:B------:R-:W-:Y:S02]  /*0d30*/  LOP3.LUT R22, R29, 0x80000000, RZ, 0x3c, !PT ;  /* 0x800000001d167812 */ /* 0x000fe400078e3cff */
[----:B------:R-:W-:Y:S02]  /*0d40*/  LOP3.LUT R21, R30, 0x80000000, RZ, 0x3c, !PT ;  /* 0x800000001e157812 */ /* 0x000fe400078e3cff */
[----:B------:R-:W-:Y:S02]  /*0d50*/  LOP3.LUT R18, R31, 0x80000000, RZ, 0x3c, !PT ;  /* 0x800000001f127812 */ /* 0x000fe400078e3cff */
[----:B------:R-:W-:Y:S02]  /*0d60*/  LOP3.LUT R20, R33, 0x80000000, RZ, 0x3c, !PT ;  /* 0x8000000021147812 */ /* 0x000fe400078e3cff */
[----:B------:R-:W-:-:S02]  /*0d70*/  LOP3.LUT R23, R32, 0x80000000, RZ, 0x3c, !PT ;  /* 0x8000000020177812 */ /* 0x000fc400078e3cff */
[----:B------:R-:W-:Y:S02]  /*0d80*/  LOP3.LUT R25, R34, 0x80000000, RZ, 0x3c, !PT ;  /* 0x8000000022197812 */ /* 0x000fe400078e3cff */
[----:B------:R-:W-:Y:S02]  /*0d90*/  LOP3.LUT R17, R36, 0x80000000, RZ, 0x3c, !PT ;  /* 0x8000000024117812 */ /* 0x000fe400078e3cff */
[----:B------:R-:W-:Y:S02]  /*0da0*/  LOP3.LUT R19, R38, 0x80000000, RZ, 0x3c, !PT ;  /* 0x8000000026137812 */ /* 0x000fe400078e3cff */
[----:B--2---:R-:W-:Y:S02]  /*0db0*/  SHF.R.U32.HI R49, RZ, UR5, R27 ;  /* 0x00000005ff317c19 */ /* 0x004fe4000801161b */
[----:B------:R-:W-:Y:S02]  /*0dc0*/  SHF.R.U32.HI R52, RZ, UR5, R22 ;  /* 0x00000005ff347c19 */ /* 0x000fe40008011616 */
[----:B------:R-:W-:-:S02]  /*0dd0*/  LOP3.LUT R49, R49, UR4, RZ, 0x30, !PT ;  /* 0x0000000431317c12 */ /* 0x000fc4000f8e30ff */
[----:B------:R-:W-:Y:S02]  /*0de0*/  LOP3.LUT R52, R52, UR4, RZ, 0x30, !PT ;  /* 0x0000000434347c12 */ /* 0x000fe4000f8e30ff */
[----:B------:R-:W-:Y:S01]  /*0df0*/  SHF.R.U32.HI R56, RZ, UR5, R21 ;  /* 0x00000005ff387c19 */ /* 0x000fe20008011615 */
[--C-:B------:R-:W-:Y:S01]  /*0e00*/  IMAD R0, R49, 0x4, R5.reuse ;  /* 0x0000000431007824 */ /* 0x100fe200078e0205 */
[----:B------:R-:W-:Y:S01]  /*0e10*/  SHF.R.U32.HI R48, RZ, UR5, R18 ;  /* 0x00000005ff307c19 */ /* 0x000fe20008011612 */
[----:B------:R-:W-:Y:S01]  /*0e20*/  IMAD R6, R52, 0x4, R5 ;  /* 0x0000000434067824 */ /* 0x000fe200078e0205 */
[----:B------:R-:W-:Y:S01]  /*0e30*/  LOP3.LUT R56, R56, UR4, RZ, 0x30, !PT ;  /* 0x0000000438387c12 */ /* 0x000fe2000f8e30ff */
[----:B------:R-:W-:Y:S01]  /*0e40*/  NOP ;  /* 0x0000000000007918 */ /* 0x000fe20000000000 */
[----:B01----:R-:W-:Y:S01]  /*0e50*/  SHF.R.U32.HI R9, RZ, UR5, R20 ;  /* 0x00000005ff097c19 */ /* 0x003fe20008011614 */
[----:B------:R0:W-:Y:S01]  /*0e60*/  ATOMS.POPC.INC.32 RZ, [R0+URZ] ;  /* 0x0000000000ff7f8c */ /* 0x0001e2000d8000ff */
[----:B------:R-:W-:-:S02]  /*0e70*/  LOP3.LUT R48, R48, UR4, RZ, 0x30, !PT ;  /* 0x0000000430307c12 */ /* 0x000fc4000f8e30ff */
[----:B------:R-:W-:Y:S01]  /*0e80*/  SHF.R.U32.HI R8, RZ, UR5, R23 ;  /* 0x00000005ff087c19 */ /* 0x000fe20008011617 */
[----:B------:R1:W-:Y:S01]  /*0e90*/  ATOMS.POPC.INC.32 RZ, [R6+URZ] ;  /* 0x0000000006ff7f8c */ /* 0x0003e2000d8000ff */
[----:B------:R-:W-:Y:S02]  /*0ea0*/  SHF.R.U32.HI R11, RZ, UR5, R25 ;  /* 0x00000005ff0b7c19 */ /* 0x000fe40008011619 */
[----:B------:R-:W-:Y:S01]  /*0eb0*/  LOP3.LUT R10, R9, UR4, RZ, 0x30, !PT ;  /* 0x00000004090a7c12 */ /* 0x000fe2000f8e30ff */
[--C-:B0-----:R-:W-:Y:S01]  /*0ec0*/  IMAD R0, R56, 0x4, R5.reuse ;  /* 0x0000000438007824 */ /* 0x101fe200078e0205 */
[----:B------:R-:W-:Y:S02]  /*0ed0*/  LOP3.LUT R8, R8, UR4, RZ, 0x30, !PT ;  /* 0x0000000408087c12 */ /* 0x000fe4000f8e30ff */
[----:B------:R-:W-:Y:S01]  /*0ee0*/  LOP3.LUT R12, R11, UR4, RZ, 0x30, !PT ;  /* 0x000000040b0c7c12 */ /* 0x000fe2000f8e30ff */
[--C-:B-1----:R-:W-:Y:S01]  /*0ef0*/  IMAD R6, R48, 0x4, R5.reuse ;  /* 0x0000000430067824 */ /* 0x102fe200078e0205 */
[----:B------:R0:W-:Y:S01]  /*0f00*/  ATOMS.POPC.INC.32 RZ, [R0+URZ] ;  /* 0x0000000000ff7f8c */ /* 0x0001e2000d8000ff */
[--C-:B------:R-:W-:Y:S01]  /*0f10*/  IMAD R9, R10, 0x4, R5.reuse ;  /* 0x000000040a097824 */ /* 0x100fe200078e0205 */
[----:B------:R-:W-:Y:S01]  /*0f20*/  LOP3.LUT R10, R35, 0x80000000, RZ, 0x3c, !PT ;  /* 0x80000000230a7812 */ /* 0x000fe200078e3cff */
[--C-:B------:R-:W-:Y:S01]  /*0f30*/  IMAD R8, R8, 0x4, R5.reuse ;  /* 0x0000000408087824 */ /* 0x100fe200078e0205 */
[----:B------:R1:W-:Y:S01]  /*0f40*/  ATOMS.POPC.INC.32 RZ, [R6+URZ] ;  /* 0x0000000006ff7f8c */ /* 0x0003e2000d8000ff */
[----:B------:R-:W-:Y:S01]  /*0f50*/  IMAD R11, R12, 0x4, R5 ;  /* 0x000000040c0b7824 */ /* 0x000fe200078e0205 */
[----:B------:R-:W-:-:S02]  /*0f60*/  LOP3.LUT R12, R37, 0x80000000, RZ, 0x3c, !PT ;  /* 0x80000000250c7812 */ /* 0x000fc400078e3cff */
[----:B------:R-:W-:Y:S01]  /*0f70*/  LOP3.LUT R16, R39, 0x80000000, RZ, 0x3c, !PT ;  /* 0x8000000027107812 */ /* 0x000fe200078e3cff */
[----:B------:R-:W-:Y:S01]  /*0f80*/  ATOMS.POPC.INC.32 RZ, [R8+URZ] ;  /* 0x0000000008ff7f8c */ /* 0x000fe2000d8000ff */
[----:B0-----:R-:W-:Y:S02]  /*0f90*/  SHF.R.U32.HI R0, RZ, UR5, R10 ;  /* 0x00000005ff007c19 */ /* 0x001fe4000801160a */
[----:B-1----:R-:W-:Y:S01]  /*0fa0*/  SHF.R.U32.HI R6, RZ, UR5, R17 ;  /* 0x00000005ff067c19 */ /* 0x002fe20008011611 */
[----:B------:R0:W-:Y:S01]  /*0fb0*/  ATOMS.POPC.INC.32 RZ, [R9+URZ] ;  /* 0x0000000009ff7f8c */ /* 0x0001e2000d8000ff */
[----:B------:R-:W-:Y:S02]  /*0fc0*/  SHF.R.U32.HI R14, RZ, UR5, R19 ;  /* 0x00000005ff0e7c19 */ /* 0x000fe40008011613 */
[----:B------:R-:W-:Y:S01]  /*0fd0*/  LOP3.LUT R6, R6, UR4, RZ, 0x30, !PT ;  /* 0x0000000406067c12 */ /* 0x000fe2000f8e30ff */
[----:B------:R1:W-:Y:S01]  /*0fe0*/  ATOMS.POPC.INC.32 RZ, [R11+URZ] ;  /* 0x000000000bff7f8c */ /* 0x0003e2000d8000ff */
[----:B------:R-:W-:-:S02]  /*0ff0*/  SHF.R.U32.HI R13, RZ, UR5, R12 ;  /* 0x00000005ff0d7c19 */ /* 0x000fc4000801160c */
[----:B------:R-:W-:Y:S02]  /*1000*/  LOP3.LUT R0, R0, UR4, RZ, 0x30, !PT ;  /* 0x0000000400007c12 */ /* 0x000fe4000f8e30ff */
[----:B0-----:R-:W-:Y:S02]  /*1010*/  SHF.R.U32.HI R9, RZ, UR5, R16 ;  /* 0x00000005ff097c19 */ /* 0x001fe40008011610 */
[----:B------:R-:W-:Y:S01]  /*1020*/  LOP3.LUT R50, R14, UR4, RZ, 0x30, !PT ;  /* 0x000000040e327c12 */ /* 0x000fe2000f8e30ff */
[--C-:B------:R-:W-:Y:S01]  /*1030*/  IMAD R14, R6, 0x4, R5.reuse ;  /* 0x00000004060e7824 */ /* 0x100fe200078e0205 */
[----:B------:R-:W-:Y:S01]  /*1040*/  LOP3.LUT R8, R13, UR4, RZ, 0x30, !PT ;  /* 0x000000040d087c12 */ /* 0x000fe2000f8e30ff */
[--C-:B------:R-:W-:Y:S01]  /*1050*/  IMAD R0, R0, 0x4, R5.reuse ;  /* 0x0000000400007824 */ /* 0x100fe200078e0205 */
[----:B------:R-:W-:Y:S01]  /*1060*/  LOP3.LUT R6, R9, UR4, RZ, 0x30, !PT ;  /* 0x0000000409067c12 */ /* 0x000fe2000f8e30ff */
[--C-:B------:R-:W-:Y:S01]  /*1070*/  IMAD R50, R50, 0x4, R5.reuse ;  /* 0x0000000432327824 */ /* 0x100fe200078e0205 */
[----:B------:R-:W-:Y:S01]  /*1080*/  LOP3.LUT R9, R40, 0x80000000, RZ, 0x3c, !PT ;  /* 0x8000000028097812 */ /* 0x000fe200078e3cff */
[--C-:B------:R-:W-:Y:S01]  /*1090*/  IMAD R26, R8, 0x4, R5.reuse ;  /* 0x00000004081a7824 */ /* 0x100fe200078e0205 */
[----:B------:R0:W-:Y:S01]  /*10a0*/  ATOMS.POPC.INC.32 RZ, [R0+URZ] ;  /* 0x0000000000ff7f8c */ /* 0x0001e2000d8000ff */
[----:B------:R-:W-:Y:S01]  /*10b0*/  IMAD R51, R6, 0x4, R5 ;  /* 0x0000000406337824 */ /* 0x000fe200078e0205 */
[----:B------:R-:W-:-:S02]  /*10c0*/  LOP3.LUT R6, R43, 0x80000000, RZ, 0x3c, !PT ;  /* 0x800000002b067812 */ /* 0x000fc400078e3cff */
[----:B-1----:R-:W-:Y:S01]  /*10d0*/  LOP3.LUT R11, R44, 0x80000000, RZ, 0x3c, !PT ;  /* 0x800000002c0b7812 */ /* 0x002fe200078e3cff */
[----:B------:R1:W-:Y:S01]  /*10e0*/  ATOMS.POPC.INC.32 RZ, [R14+URZ] ;  /* 0x000000000eff7f8c */ /* 0x0003e2000d8000ff */
[----:B------:R-:W-:Y:S02]  /*10f0*/  LOP3.LUT R8, R45, 0x80000000, RZ, 0x3c, !PT ;  /* 0x800000002d087812 */ /* 0x000fe400078e3cff */
[----:B------:R-:W-:Y:S01]  /*1100*/  LOP3.LUT R13, R46, 0x80000000, RZ, 0x3c, !PT ;  /* 0x800000002e0d7812 */ /* 0x000fe200078e3cff */
[----:B------:R2:W-:Y:S01]  /*1110*/  ATOMS.POPC.INC.32 RZ, [R26+URZ] ;  /* 0x000000001aff7f8c */ /* 0x0005e2000d8000ff */
[----:B0-----:R-:W-:Y:S02]  /*1120*/  SHF.R.U32.HI R0, RZ, UR5, R9 ;  /* 0x00000005ff007c19 */ /* 0x001fe40008011609 */
[----:B------:R-:W-:Y:S01]  /*1130*/  SHF.R.U32.HI R53, RZ, UR5, R11 ;  /* 0x00000005ff357c19 */ /* 0x000fe2000801160b */
[----:B-1----:R-:W0:Y:S01]  /*1140*/  LDC.64 R14, c[0x0][0x380] ;  /* 0x0000e000ff0e7b82 */ /* 0x002e220000000a00 */
[----:B------:R-:W-:Y:S01]  /*1150*/  SHF.R.U32.HI R55, RZ, UR5, R8 ;  /* 0x00000005ff377c19 */ /* 0x000fe20008011608 */
[----:B------:R1:W-:Y:S01]  /*1160*/  ATOMS.POPC.INC.32 RZ, [R50+URZ] ;  /* 0x0000000032ff7f8c */ /* 0x0003e2000d8000ff */
[----:B------:R-:W-:-:S02]  /*1170*/  SHF.R.U32.HI R57, RZ, UR5, R13 ;  /* 0x00000005ff397c19 */ /* 0x000fc4000801160d */
[----:B--2---:R-:W-:Y:S01]  /*1180*/  SHF.R.U32.HI R26, RZ, UR5, R6 ;  /* 0x00000005ff1a7c19 */ /* 0x004fe20008011606 */
[----:B------:R2:W-:Y:S01]  /*1190*/  ATOMS.POPC.INC.32 RZ, [R51+URZ] ;  /* 0x0000000033ff7f8c */ /* 0x0005e2000d8000ff */
[----:B------:R-:W-:Y:S02]  /*11a0*/  LOP3.LUT R0, R0, UR4, RZ, 0x30, !PT ;  /* 0x0000000400007c12 */ /* 0x000fe4000f8e30ff */
[----:B------:R-:W-:Y:S02]  /*11b0*/  LOP3.LUT R54, R26, UR4, RZ, 0x30, !PT ;  /* 0x000000041a367c12 */ /* 0x000fe4000f8e30ff */
[----:B------:R-:W-:Y:S01]  /*11c0*/  LOP3.LUT R58, R53, UR4, RZ, 0x30, !PT ;  /* 0x00000004353a7c12 */ /* 0x000fe2000f8e30ff */
[--C-:B------:R-:W-:Y:S01]  /*11d0*/  IMAD R53, R0, 0x4, R5.reuse ;  /* 0x0000000400357824 */ /* 0x100fe200078e0205 */
[----:B------:R-:W-:Y:S01]  /*11e0*/  ISETP.GT.U32.AND P2, PT, R3, 0xff, PT ;  /* 0x000000ff0300780c */ /* 0x000fe20003f44070 */
[--C-:B------:R-:W-:Y:S01]  /*11f0*/  IMAD R54, R54, 0x4, R5.reuse ;  /* 0x0000000436367824 */ /* 0x100fe200078e0205 */
[----:B------:R-:W-:Y:S01]  /*1200*/  LOP3.LUT R60, R55, UR4, RZ, 0x30, !PT ;  /* 0x00000004373c7c12 */ /* 0x000fe2000f8e30ff */
[--C-:B------:R-:W-:Y:S01]  /*1210*/  IMAD R58, R58, 0x4, R5.reuse ;  /* 0x000000043a3a7824 */ /* 0x100fe200078e0205 */
[----:B------:R-:W-:Y:S01]  /*1220*/  LOP3.LUT R26, R57, UR4, RZ, 0x30, !PT ;  /* 0x00000004391a7c12 */ /* 0x000fe2000f8e30ff */
[----:B------:R3:W-:Y:S01]  /*1230*/  ATOMS.POPC.INC.32 RZ, [R53+URZ] ;  /* 0x0000000035ff7f8c */ /* 0x0007e2000d8000ff */
[----:B-1----:R-:W-:Y:S01]  /*1240*/  P2R R50, PR, RZ, 0x4 ;  /* 0x00000004ff327803 */ /* 0x002fe20000000000 */
[----:B------:R-:W-:-:S02]  /*1250*/  IMAD R60, R60, 0x4, R5 ;  /* 0x000000043c3c7824 */ /* 0x000fc400078e0205 */
[----:B------:R-:W-:Y:S01]  /*1260*/  IMAD R5, R26, 0x4, R5 ;  /* 0x000000041a057824 */ /* 0x000fe200078e0205 */
[----:B------:R3:W-:Y:S01]  /*1270*/  ATOMS.POPC.INC.32 RZ, [R54+URZ] ;  /* 0x0000000036ff7f8c */ /* 0x0007e2000d8000ff */
[----:B--2---:R-:W-:Y:S02]  /*1280*/  IMAD R51, R3, 0x4, R7 ;  /* 0x0000000403337824 */ /* 0x004fe400078e0207 */
[----:B------:R-:W-:Y:S01]  /*1290*/  IMAD.MOV.U32 R0, RZ, RZ, RZ ;  /* 0x000000ffff007224 */ /* 0x000fe200078e00ff */
[----:B------:R3:W-:Y:S04]  /*12a0*/  ATOMS.POPC.INC.32 RZ, [R58+URZ] ;  /* 0x000000003aff7f8c */ /* 0x0007e8000d8000ff */
[----:B------:R3:W-:Y:S04]  /*12b0*/  ATOMS.POPC.INC.32 RZ, [R60+URZ] ;  /* 0x000000003cff7f8c */ /* 0x0007e8000d8000ff */
[----:B------:R3:W-:Y:S01]  /*12c0*/  ATOMS.POPC.INC.32 RZ, [R5+URZ] ;  /* 0x0000000005ff7f8c */ /* 0x0007e2000d8000ff */
[----:B------:R-:W-:Y:S06]  /*12d0*/  BAR.SYNC.DEFER_BLOCKING 0x0 ;  /* 0x0000000000007b1d */ /* 0x000fec0000010000 */
[----:B------:R-:W-:Y:S05]  /*12e0*/  @P2 BRA `(.L_x_13) ;  /* 0x00000000008c2947 */ /* 0x000fea0003800000 */
[----:B------:R-:W1:Y:S04]  /*12f0*/  LDS R0, [R51] ;  /* 0x0000000033007984 */ /* 0x000e680000000800 */
[----:B---3--:R-:W2:Y:S04]  /*1300*/  LDS R5, [R51+0x400] ;  /* 0x0004000033057984 */ /* 0x008ea80000000800 */
[----:B------:R-:W3:Y:S04]  /*1310*/  LDS R53, [R51+0x800] ;  /* 0x0008000033357984 */ /* 0x000ee80000000800 */
[----:B------:R-:W4:Y:S04]  /*1320*/  LDS R55, [R51+0xc00] ;  /* 0x000c000033377984 */ /* 0x000f280000000800 */
[----:B------:R-:W5:Y:S04]  /*1330*/  LDS R57, [R51+0x1000] ;  /* 0x0010000033397984 */ /* 0x000f680000000800 */
[----:B------:R-:W0:Y:S04]  /*1340*/  LDS R59, [R51+0x1400] ;  /* 0x00140000333b7984 */ /* 0x000e280000000800 */
[----:B------:R-:W-:Y:S04]  /*1350*/  LDS R61, [R51+0x2000] ;  /* 0x00200000333d7984 */ /* 0x000fe80000000800 */
[----:B------:R-:W-:Y:S04]  /*1360*/  LDS R63, [R51+0x2400] ;  /* 0x00240000333f7984 */ /* 0x000fe80000000800 */
[----:B------:R-:W-:Y:S04]  /*1370*/  LDS R65, [R51+0x2800] ;  /* 0x0028000033417984 */ /* 0x000fe80000000800 */
[----:B------:R-:W-:Y:S04]  /*1380*/  STS [R51], RZ ;  /* 0x000000ff33007388 */ /* 0x000fe80000000800 */
[----:B-1----:R-:W-:Y:S01]  /*1390*/  STS [R51+0x400], R0 ;  /* 0x0004000033007388 */ /* 0x002fe20000000800 */
[----:B--2---:R-:W-:-:S03]  /*13a0*/  IMAD.IADD R54, R0, 0x1, R5 ;  /* 0x0000000100367824 */ /* 0x004fc600078e0205 */
[----:B------:R-:W1:Y:S01]  /*13b0*/  LDS R5, [R51+0x1800] ;  /* 0x0018000033057984 */ /* 0x000e620000000800 */
[----:B---3--:R-:W-:-:S03]  /*13c0*/  IMAD.IADD R58, R54, 0x1, R53 ;  /* 0x00000001363a7824 */ /* 0x008fc600078e0235 */
[----:B------:R-:W2:Y:S01]  /*13d0*/  LDS R53, [R51+0x1c00] ;  /* 0x001c000033357984 */ /* 0x000ea20000000800 */
[----:B----4-:R-:W-:-:S03]  /*13e0*/  IMAD.IADD R60, R58, 0x1, R55 ;  /* 0x000000013a3c7824 */ /* 0x010fc600078e0237 */
[----:B------:R1:W-:Y:S01]  /*13f0*/  STS [R51+0x800], R54 ;  /* 0x0008003633007388 */ /* 0x0003e20000000800 */
[----:B-----5:R-:W-:-:S03]  /*1400*/  IMAD.IADD R62, R60, 0x1, R57 ;  /* 0x000000013c3e7824 */ /* 0x020fc600078e0239 */
[----:B------:R-:W3:Y:S01]  /*1410*/  LDS R55, [R51+0x2c00] ;  /* 0x002c000033377984 */ /* 0x000ee20000000800 */
[----:B0-----:R-:W-:-:S03]  /*1420*/  IMAD.IADD R64, R62, 0x1, R59 ;  /* 0x000000013e407824 */ /* 0x001fc600078e023b */
[----:B------:R0:W-:Y:S04]  /*1430*/  STS [R51+0xc00], R58 ;  /* 0x000c003a33007388 */ /* 0x0001e80000000800 */
[----:B------:R4:W-:Y:S04]  /*1440*/  STS [R51+0x1000], R60 ;  /* 0x0010003c33007388 */ /* 0x0009e80000000800 */
[----:B------:R4:W-:Y:S04]  /*1450*/  STS [R51+0x1400], R62 ;  /* 0x0014003e33007388 */ /* 0x0009e80000000800 */
[----:B------:R4:W-:Y:S01]  /*1460*/  STS [R51+0x1800], R64 ;  /* 0x0018004033007388 */ /* 0x0009e20000000800 */
[----:B-1----:R-:W-:-:S04]  /*1470*/  IMAD.IADD R54, R64, 0x1, R5 ;  /* 0x0000000140367824 */ /* 0x002fc800078e0205 */
[----:B--2---:R-:W-:Y:S01]  /*1480*/  IMAD.IADD R66, R54, 0x1, R53 ;  /* 0x0000000136427824 */ /* 0x004fe200078e0235 */
[----:B------:R4:W-:Y:S03]  /*1490*/  STS [R51+0x1c00], R54 ;  /* 0x001c003633007388 */ /* 0x0009e60000000800 */
[----:B------:R-:W-:Y:S01]  /*14a0*/  IMAD.IADD R68, R66, 0x1, R61 ;  /* 0x0000000142447824 */ /* 0x000fe200078e023d */
[----:B------:R4:W-:Y:S03]  /*14b0*/  STS [R51+0x2000], R66 ;  /* 0x0020004233007388 */ /* 0x0009e60000000800 */
[----:B------:R-:W-:Y:S01]  /*14c0*/  IMAD.IADD R70, R68, 0x1, R63 ;  /* 0x0000000144467824 */ /* 0x000fe200078e023f */
[----:B------:R4:W-:Y:S03]  /*14d0*/  STS [R51+0x2400], R68 ;  /* 0x0024004433007388 */ /* 0x0009e60000000800 */
[----:B0-----:R-:W-:Y:S01]  /*14e0*/  IMAD.IADD R58, R70, 0x1, R65 ;  /* 0x00000001463a7824 */ /* 0x001fe200078e0241 */
[----:B------:R4:W-:Y:S03]  /*14f0*/  STS [R51+0x2800], R70 ;  /* 0x0028004633007388 */ /* 0x0009e60000000800 */
[----:B---3--:R-:W-:Y:S01]  /*1500*/  IMAD.IADD R0, R58, 0x1, R55 ;  /* 0x000000013a007824 */ /* 0x008fe200078e0237 */
[----:B------:R4:W-:Y:S06]  /*1510*/  STS [R51+0x2c00], R58 ;  /* 0x002c003a33007388 */ /* 0x0009ec0000000800 */
.L_x_13:
[----:B------:R-:W-:Y:S05]  /*1520*/  BSYNC.RECONVERGENT B0 ;  /* 0x0000000000007941 */ /* 0x000fea0003800200 */
.L_x_12:
[----:B------:R-:W-:Y:S01]  /*1530*/  ISETP.NE.AND P0, PT, R0, 0x1980, PT ;  /* 0x000019800000780c */ /* 0x000fe20003f05270 */
[----:B---3--:R-:W-:Y:S01]  /*1540*/  IMAD R5, R42, 0x100, R3 ;  /* 0x000001002a057824 */ /* 0x008fe200078e0203 */
[----:B------:R-:W-:Y:S01]  /*1550*/  @!P2 LOP3.LUT R53, R0, 0x40000000, RZ, 0xfc, !PT ;  /* 0x400000000035a812 */ /* 0x000fe200078efcff */
[----:B------:R-:W-:Y:S01]  /*1560*/  IMAD R41, R41, 0x11, RZ ;  /* 0x0000001129297824 */ /* 0x000fe200078e02ff */
[----:B------:R-:W-:Y:S01]  /*1570*/  ISETP.LT.U32.AND P0, PT, R3, 0x100, !P0 ;  /* 0x000001000300780c */ /* 0x000fe20004701070 */
[----:B0-----:R-:W-:-:S03]  /*1580*/  IMAD.WIDE R14, R5, 0x4, R14 ;  /* 0x00000004050e7825 */ /* 0x001fc600078e020e */
[----:B------:R-:W-:Y:S01]  /*1590*/  LOP3.LUT R57, R41, R4, RZ, 0xfc, !PT ;  /* 0x0000000429397212 */ /* 0x000fe200078efcff */
[----:B----4-:R-:W-:Y:S01]  /*15a0*/  IMAD R54, R42, 0x1980, RZ ;  /* 0x000019802a367824 */ /* 0x010fe200078e02ff */
[----:B------:R0:W-:Y:S07]  /*15b0*/  @!P2 STG.E.STRONG.SYS desc[UR6][R14.64], R53 ;  /* 0x000000350e00a986 */ /* 0x0001ee000c115906 */
[----:B------:R-:W-:Y:S06]  /*15c0*/  BAR.RED.OR.DEFER_BLOCKING 0x0, P0 ;  /* 0x0000000000007b1d */ /* 0x000fec0000014800 */
[----:B------:R-:W1:Y:S01]  /*15d0*/  B2R.RESULT RZ, P0 ;  /* 0x0000000000ff731c */ /* 0x000e620000004000 */
[----:B------:R-:W-:-:S04]  /*15e0*/  IADD3 R4, P1, PT, R54, R57, RZ ;  /* 0x0000003936047210 */ /* 0x000fc80007f3e0ff */
[----:B------:R-:W-:Y:S01]  /*15f0*/  LEA.HI.X.SX32 R55, R54, RZ, 0x1, P1 ;  /* 0x000000ff36377211 */ /* 0x000fe200008f0eff */
[----:B------:R-:W-:-:S03]  /*1600*/  IMAD.SHL.U32 R5, R4, 0x4, RZ ;  /* 0x0000000404057824 */ /* 0x000fc600078e00ff */
[----:B------:R-:W-:Y:S01]  /*1610*/  SHF.L.U64.HI R4, R4, 0x2, R55 ;  /* 0x0000000204047819 */ /* 0x000fe20000010237 */
[----:B01----:R-:W-:Y:S06]  /*1620*/  @!P0 BRA `(.L_x_14) ;  /* 0x0000001000b48947 */ /* 0x003fec0003800000 */
[----:B------:R-:W0:Y:S01]  /*1630*/  LDCU.64 UR8, c[0x0][0x3b8] ;  /* 0x00007700ff0877ac */ /* 0x000e220008000a00 */
[----:B------:R-:W-:Y:S01]  /*1640*/  BSSY B1, `(.L_x_15) ;  /* 0x0000032000017945 */ /* 0x000fe20003800000 */
[----:B------:R-:W-:Y:S01]  /*1650*/  IMAD R13, R3, 0x8, R7 ;  /* 0x00000008030d7824 */ /* 0x000fe200078e0207 */
[----:B0-----:R-:W-:-:S04]  /*1660*/  IADD3 R8, P0, PT, R5, UR8, RZ ;  /* 0x0000000805087c10 */ /* 0x001fc8000ff1e0ff */
[----:B------:R-:W-:Y:S01]  /*1670*/  IADD3.X R9, PT, PT, R4, UR9, RZ, P0, !PT ;  /* 0x0000000904097c10 */ /* 0x000fe200087fe4ff */
[----:B------:R-:W-:Y:S08]  /*1680*/  @P2 BRA `(.L_x_16) ;  /* 0x0000000000b42947 */ /* 0x000ff00003800000 */
[----:B------:R-:W0:Y:S02]  /*1690*/  LDCU.64 UR8, c[0x0][0x398] ;  /* 0x00007300ff0877ac */ /* 0x000e240008000a00 */
[----:B0-----:R-:W-:-:S04]  /*16a0*/  LEA R10, P0, R3, UR8, 0x3 ;  /* 0x00000008030a7c11 */ /* 0x001fc8000f8018ff */
[----:B------:R-:W-:-:S05]  /*16b0*/  LEA.HI.X R11, R3, UR9, RZ, 0x3, P0 ;  /* 0x00000009030b7c11 */ /* 0x000fca00080f1cff */
[----:B------:R-:W2:Y:S01]  /*16c0*/  LDG.E.64 R4, desc[UR6][R10.64] ;  /* 0x000000060a047981 */ /* 0x000ea2000c1e1b00 */
[----:B------:R-:W-:-:S04]  /*16d0*/  ISETP.GT.U32.AND P0, PT, R3, R49, PT ;  /* 0x000000310300720c */ /* 0x000fc80003f04070 */
[----:B------:R-:W-:-:S04]  /*16e0*/  SEL R17, RZ, 0x1980, !P0 ;  /* 0x00001980ff117807 */ /* 0x000fc80004000000 */
[----:B--2---:R-:W-:Y:S01]  /*16f0*/  IADD3 R4, P0, PT, R4, -R17, RZ ;  /* 0x8000001104047210 */ /* 0x004fe20007f1e0ff */
[----:B------:R-:W-:-:S03]  /*1700*/  IMAD.MOV.U32 R17, RZ, RZ, R0 ;  /* 0x000000ffff117224 */ /* 0x000fc600078e0000 */
[----:B------:R-:W-:Y:S02]  /*1710*/  IADD3.X R5, PT, PT, R5, -0x1, RZ, P0, !PT ;  /* 0xffffffff05057810 */ /* 0x000fe400007fe4ff */
[----:B------:R-:W-:-:S03]  /*1720*/  ISETP.GE.AND P0, PT, R42, 0x1, PT ;  /* 0x000000012a00780c */ /* 0x000fc60003f06270 */
[----:B------:R0:W-:Y:S10]  /*1730*/  STS.64 [R13+0x6600], R4 ;  /* 0x006600040d007388 */ /* 0x0001f40000000a00 */
[----:B------:R-:W-:Y:S05]  /*1740*/  @!P0 BRA `(.L_x_17) ;  /* 0x00000000006c8947 */ /* 0x000fea0003800000 */
[----:B------:R-:W-:Y:S01]  /*1750*/  BSSY B0, `(.L_x_18) ;  /* 0x0000019000007945 */ /* 0x000fe20003800000 */
[----:B------:R-:W-:Y:S02]  /*1760*/  IMAD.MOV.U32 R6, RZ, RZ, -0x1 ;  /* 0xffffffffff067424 */ /* 0x000fe400078e00ff */
[----:B------:R-:W-:Y:S02]  /*1770*/  IMAD.MOV.U32 R10, RZ, RZ, R42 ;  /* 0x000000ffff0a7224 */ /* 0x000fe400078e002a */
[----:B------:R-:W-:-:S07]  /*1780*/  IMAD.MOV.U32 R17, RZ, RZ, R0 ;  /* 0x000000ffff117224 */ /* 0x000fce00078e0000 */
.L_x_22:
[----:B0-----:R-:W0:Y:S01]  /*1790*/  LDC.64 R4, c[0x0][0x380] ;  /* 0x0000e000ff047b82 */ /* 0x001e220000000a00 */
[----:B------:R-:W-:Y:S01]  /*17a0*/  VIADD R19, R10, 0xffffffff ;  /* 0xffffffff0a137836 */ /* 0x000fe20000000000 */
[----:B------:R-:W-:Y:S03]  /*17b0*/  BSSY B2, `(.L_x_19) ;  /* 0x0000008000027945 */ /* 0x000fe60003800000 */
[----:B------:R-:W-:-:S04]  /*17c0*/  IMAD R11, R19, 0x100, R3 ;  /* 0x00000100130b7824 */ /* 0x000fc800078e0203 */
[----:B0-----:R-:W-:-:S07]  /*17d0*/  IMAD.WIDE R4, R11, 0x4, R4 ;  /* 0x000000040b047825 */ /* 0x001fce00078e0204 */
.L_x_20:
[----:B------:R-:W-:Y:S05]  /*17e0*/  YIELD ;  /* 0x0000000000007946 */ /* 0x000fea0003800000 */
[----:B------:R0:W-:Y:S06]  /*17f0*/  MEMBAR.SC.CTA ;  /* 0x0000000000007992 */ /* 0x0001ec0000000000 */
[----:B0-----:R-:W2:Y:S02]  /*1800*/  LDG.E.STRONG.SYS R11, desc[UR6][R4.64] ;  /* 0x00000006040b7981 */ /* 0x001ea4000c1f5900 */
[----:B--2---:R-:W-:-:S13]  /*1810*/  ISETP.NE.AND P0, PT, R11, RZ, PT ;  /* 0x000000ff0b00720c */ /* 0x004fda0003f05270 */
[----:B------:R-:W-:Y:S05]  /*1820*/  @!P0 BRA `(.L_x_20) ;  /* 0xfffffffc00ec8947 */ /* 0x000fea000383ffff */
[----:B------:R-:W-:Y:S05]  /*1830*/  BSYNC B2 ;  /* 0x0000000000027941 */ /* 0x000fea0003800000 */
.L_x_19:
[----:B------:R-:W-:Y:S01]  /*1840*/  BSSY.RECONVERGENT B2, `(.L_x_21) ;  /* 0x0000006000027945 */ /* 0x000fe20003800200 */
[C---:B------:R-:W-:Y:S02]  /*1850*/  ISETP.GT.AND P0, PT, R11.reuse, -0x1, PT ;  /* 0xffffffff0b00780c */ /* 0x040fe40003f04270 */
[----:B------:R-:W-:Y:S01]  /*1860*/  LOP3.LUT R4, R11, 0x3fffffff, RZ, 0xc0, !PT ;  /* 0x3fffffff0b047812 */ /* 0x000fe200078ec0ff */
[----:B------:R-:W-:Y:S05]  /*1870*/  WARPSYNC.EXCLUSIVE R6 ;  /* 0x0000000006007348 */ /* 0x000fea0003a00000 */
[----:B------:R-:W-:-:S05]  /*1880*/  IMAD.IADD R17, R4, 0x1, R17 ;  /* 0x0000000104117824 */ /* 0x000fca00078e0211 */
[----:B------:R-:W-:-:S07]  /*1890*/  VOTE.ANY R6, PT, P0 ;  /* 0x0000000000067806 */ /* 0x000fce00000e0100 */
[----:B------:R-:W-:Y:S05]  /*18a0*/  BSYNC.RECONVERGENT B2 ;  /* 0x0000000000027941 */ /* 0x000fea0003800200 */
.L_x_21:
[----:B------:R-:W-:Y:S01]  /*18b0*/  ISETP.GT.U32.AND P1, PT, R10, 0x1, PT ;  /* 0x000000010a00780c */ /* 0x000fe20003f24070 */
[----:B------:R-:W-:-:S12]  /*18c0*/  IMAD.MOV.U32 R10, RZ, RZ, R19 ;  /* 0x000000ffff0a7224 */ /* 0x000fd800078e0013 */
[----:B------:R-:W-:Y:S05]  /*18d0*/  @P0 BRA P1, `(.L_x_22) ;  /* 0xfffffffc00ac0947 */ /* 0x000fea000083ffff */
[----:B------:R-:W-:Y:S05]  /*18e0*/  BSYNC B0 ;  /* 0x0000000000007941 */ /* 0x000fea0003800000 */
.L_x_18:
[----:B------:R1:W2:Y:S02]  /*18f0*/  LDS.64 R4, [R13+0x6600] ;  /* 0x006600000d047984 */ /* 0x0002a40000000a00 */
.L_x_17:
[C---:B------:R-:W-:Y:S01]  /*1900*/  IMAD.IADD R19, R17.reuse, 0x1, -R0 ;  /* 0x0000000111137824 */ /* 0x040fe200078e0a00 */
[----:B------:R-:W-:-:S04]  /*1910*/  LOP3.LUT R11, R17, 0x80000000, RZ, 0xfc, !PT ;  /* 0x80000000110b7812 */ /* 0x000fc800078efcff */
[C---:B0-2---:R-:W-:Y:S01]  /*1920*/  IADD3 R4, P0, PT, R19.reuse, R4, RZ ;  /* 0x0000000413047210 */ /* 0x045fe20007f1e0ff */
[----:B------:R0:W-:Y:S03]  /*1930*/  STG.E.STRONG.SYS desc[UR6][R14.64], R11 ;  /* 0x0000000b0e007986 */ /* 0x0001e6000c115906 */
[----:B------:R-:W-:-:S05]  /*1940*/  LEA.HI.X.SX32 R5, R19, R5, 0x1, P0 ;  /* 0x0000000513057211 */ /* 0x000fca00000f0eff */
[----:B------:R0:W-:Y:S04]  /*1950*/  STS.64 [R13+0x6600], R4 ;  /* 0x006600040d007388 */ /* 0x0001e80000000a00 */
.L_x_16:
[----:B------:R-:W-:Y:S05]  /*1960*/  BSYNC B1 ;  /* 0x0000000000017941 */ /* 0x000fea0003800000 */
.L_x_15:
[----:B0-----:R-:W0:Y:S01]  /*1970*/  LDC R5, c[0x0][0x3c0] ;  /* 0x0000f000ff057b82 */ /* 0x001e220000000800 */
[----:B------:R-:W-:-:S07]  /*1980*/  IMAD R4, R49, 0x8, R7 ;  /* 0x0000000831047824 */ /* 0x000fce00078e0207 */
[----:B------:R-:W2:Y:S01]  /*1990*/  LDC.64 R16, c[0x0][0x390] ;  /* 0x0000e400ff107b82 */ /* 0x000ea20000000a00 */
[----:B0-----:R-:W-:Y:S02]  /*19a0*/  ISETP.GE.AND P0, PT, R47, R5, PT ;  /* 0x000000052f00720c */ /* 0x001fe40003f06270 */
[----:B--2---:R-:W-:-:S04]  /*19b0*/  ISETP.EQ.U32.AND P1, PT, R16, RZ, PT ;  /* 0x000000ff1000720c */ /* 0x004fc80003f22070 */
[----:B------:R-:W-:-:S04]  /*19c0*/  ISETP.EQ.OR.EX P0, PT, R17, RZ, !P0, P1 ;  /* 0x000000ff1100720c */ /* 0x000fc80004702710 */
[----:B------:R-:W-:-:S13]  /*19d0*/  ISETP.GT.U32.OR P0, PT, R3, 0xff, P0 ;  /* 0x000000ff0300780c */ /* 0x000fda0000704470 */
[----:B------:R-:W-:Y:S05]  /*19e0*/  @P0 BRA `(.L_x_23) ;  /* 0x0000000000240947 */ /* 0x000fea0003800000 */
[----:B------:R-:W0:Y:S01]  /*19f0*/  LDS.64 R10, [R13+0x6600] ;  /* 0x006600000d0a7984 */ /* 0x000e220000000a00 */
[C---:B------:R-:W-:Y:S02]  /*1a00*/  ISETP.GT.U32.AND P0, PT, R3.reuse, R49, PT ;  /* 0x000000310300720c */ /* 0x040fe40003f04070 */
[C---:B------:R-:W-:Y:S02]  /*1a10*/  LEA R6, P2, R3.reuse, R16, 0x3 ;  /* 0x0000001003067211 */ /* 0x040fe400078418ff */
[----:B------:R-:W-:Y:S02]  /*1a20*/  SEL R7, RZ, 0x1980, !P0 ;  /* 0x00001980ff077807 */ /* 0x000fe40004000000 */
[--C-:B------:R-:W-:Y:S02]  /*1a30*/  SHF.R.S32.HI R15, RZ, 0x1f, R0.reuse ;  /* 0x0000001fff0f7819 */ /* 0x100fe40000011400 */
[----:B0-----:R-:W-:Y:S02]  /*1a40*/  IADD3 R2, P0, P1, R10, R7, R0 ;  /* 0x000000070a027210 */ /* 0x001fe4000791e000 */
[----:B------:R-:W-:-:S02]  /*1a50*/  LEA.HI.X R7, R3, R17, RZ, 0x3, P2 ;  /* 0x0000001103077211 */ /* 0x000fc400010f1cff */
[----:B------:R-:W-:-:S05]  /*1a60*/  IADD3.X R3, PT, PT, R11, RZ, R15, P0, P1 ;  /* 0x000000ff0b037210 */ /* 0x000fca00007e240f */
[----:B------:R0:W-:Y:S04]  /*1a70*/  STG.E.64 desc[UR6][R6.64], R2 ;  /* 0x0000000206007986 */ /* 0x0001e8000c101b06 */
.L_x_23:
[----:B------:R-:W-:Y:S05]  /*1a80*/  WARPSYNC.ALL ;  /* 0x0000000000007948 */ /* 0x000fea0003800000 */
[----:B------:R-:W-:Y:S01]  /*1a90*/  BAR.SYNC.DEFER_BLOCKING 0x0 ;  /* 0x0000000000007b1d */ /* 0x000fe20000010000 */
[----:B------:R-:W-:-:S05]  /*1aa0*/  ISETP.GT.AND P0, PT, R47, R5, PT ;  /* 0x000000052f00720c */ /* 0x000fca0003f04270 */
[----:B0-----:R0:W2:Y:S08]  /*1ab0*/  LDS.64 R2, [R4+0x6600] ;  /* 0x0066000004027984 */ /* 0x0010b00000000a00 */
[----:B0-----:R-:W-:Y:S05]  /*1ac0*/  @P0 BRA `(.L_x_24) ;  /* 0x00000000005c0947 */ /* 0x001fea0003800000 */
[----:B------:R-:W0:Y:S01]  /*1ad0*/  LDCU.64 UR4, c[0x0][0x3a0] ;  /* 0x00007400ff0477ac */ /* 0x000e220008000a00 */
[----:B--2---:R-:W-:-:S05]  /*1ae0*/  IADD3 R0, P1, PT, R57, R2, RZ ;  /* 0x0000000239007210 */ /* 0x004fca0007f3e0ff */
[----:B------:R-:W-:Y:S01]  /*1af0*/  IMAD.X R7, RZ, RZ, R3, P1 ;  /* 0x000000ffff077224 */ /* 0x000fe200008e0603 */
[----:B0-----:R-:W-:-:S04]  /*1b00*/  LEA R2, P1, R0, UR4, 0x2 ;  /* 0x0000000400027c11 */ /* 0x001fc8000f8210ff */
[----:B------:R-:W-:-:S05]  /*1b10*/  LEA.HI.X R3, R0, UR5, R7, 0x2, P1 ;  /* 0x0000000500037c11 */ /* 0x000fca00088f1407 */
[----:B------:R2:W-:Y:S04]  /*1b20*/  STG.E desc[UR6][R2.64], R28 ;  /* 0x0000001c02007986 */ /* 0x0005e8000c101906 */
        /* <DEDUP_REMOVED lines=15> */
[----:B------:R2:W-:Y:S01]  /*1c20*/  STG.E desc[UR6][R2.64+0x800], R46 ;  /* 0x0008002e02007986 */ /* 0x0005e2000c101906 */
[----:B------:R-:W-:Y:S05]  /*1c30*/  BRA `(.L_x_25) ;  /* 0x0000000000e07947 */ /* 0x000fea0003800000 */
.L_x_24:
[----:B------:R-:W0:Y:S01]  /*1c40*/  LDCU.64 UR4, c[0x0][0x3a0] ;  /* 0x00007400ff0477ac */ /* 0x000e220008000a00 */
[----:B------:R-:W-:Y:S01]  /*1c50*/  IMAD R4, R42, -0x1980, R5 ;  /* 0xffffe6802a047824 */ /* 0x000fe200078e0205 */
[C---:B--2---:R-:W-:Y:S01]  /*1c60*/  IADD3 R0, P1, PT, R57.reuse, R2, RZ ;  /* 0x0000000239007210 */ /* 0x044fe20007f3e0ff */
[C---:B------:R-:W-:Y:S02]  /*1c70*/  VIADD R11, R57.reuse, 0x20 ;  /* 0x00000020390b7836 */ /* 0x040fe40000000000 */
[C---:B-1----:R-:W-:Y:S01]  /*1c80*/  VIADD R13, R57.reuse, 0x40 ;  /* 0x00000040390d7836 */ /* 0x042fe20000000000 */
[-C--:B------:R-:W-:Y:S01]  /*1c90*/  ISETP.GE.AND P5, PT, R57, R4.reuse, PT ;  /* 0x000000043900720c */ /* 0x080fe20003fa6270 */
[----:B------:R-:W-:Y:S01]  /*1ca0*/  IMAD.X R7, RZ, RZ, R3, P1 ;  /* 0x000000ffff077224 */ /* 0x000fe200008e0603 */
[-C--:B------:R-:W-:Y:S01]  /*1cb0*/  ISETP.GE.AND P4, PT, R11, R4.reuse, PT ;  /* 0x000000040b00720c */ /* 0x080fe20003f86270 */
[----:B------:R-:W-:Y:S01]  /*1cc0*/  VIADD R11, R57, 0x60 ;  /* 0x00000060390b7836 */ /* 0x000fe20000000000 */
[----:B------:R-:W-:Y:S01]  /*1cd0*/  ISETP.GE.AND P3, PT, R13, R4, PT ;  /* 0x000000040d00720c */ /* 0x000fe20003f66270 */
[----:B------:R-:W-:-:S02]  /*1ce0*/  VIADD R13, R57, 0x80 ;  /* 0x00000080390d7836 */ /* 0x000fc40000000000 */
[----:B------:R-:W-:Y:S01]  /*1cf0*/  VIADD R15, R57, 0xa0 ;  /* 0x000000a0390f7836 */ /* 0x000fe20000000000 */
[-C--:B------:R-:W-:Y:S01]  /*1d00*/  ISETP.GE.AND P2, PT, R11, R4.reuse, PT ;  /* 0x000000040b00720c */ /* 0x080fe20003f46270 */
[----:B------:R-:W-:Y:S01]  /*1d10*/  VIADD R11, R57, 0xc0 ;  /* 0x000000c0390b7836 */ /* 0x000fe20000000000 */
[C---:B0-----:R-:W-:Y:S02]  /*1d20*/  LEA R2, P1, R0.reuse, UR4, 0x2 ;  /* 0x0000000400027c11 */ /* 0x041fe4000f8210ff */
[-C--:B------:R-:W-:Y:S02]  /*1d30*/  ISETP.GE.AND P6, PT, R15, R4.reuse, PT ;  /* 0x000000040f00720c */ /* 0x080fe40003fc6270 */
[----:B------:R-:W-:Y:S02]  /*1d40*/  LEA.HI.X R3, R0, UR5, R7, 0x2, P1 ;  /* 0x0000000500037c11 */ /* 0x000fe400088f1407 */
[----:B------:R-:W-:Y:S01]  /*1d50*/  ISETP.GE.AND P1, PT, R13, R4, PT ;  /* 0x000000040d00720c */ /* 0x000fe20003f26270 */
[----:B------:R-:W-:-:S02]  /*1d60*/  VIADD R13, R57, 0xe0 ;  /* 0x000000e0390d7836 */ /* 0x000fc40000000000 */
[----:B------:R0:W-:Y:S01]  /*1d70*/  @!P5 STG.E desc[UR6][R2.64], R28 ;  /* 0x0000001c0200d986 */ /* 0x0001e2000c101906 */
[-C--:B------:R-:W-:Y:S01]  /*1d80*/  ISETP.GE.AND P5, PT, R11, R4.reuse, PT ;  /* 0x000000040b00720c */ /* 0x080fe20003fa6270 */
[----:B------:R-:W-:Y:S02]  /*1d90*/  VIADD R11, R57, 0x100 ;  /* 0x00000100390b7836 */ /* 0x000fe40000000000 */
[----:B------:R0:W-:Y:S01]  /*1da0*/  @!P4 STG.E desc[UR6][R2.64+0x80], R29 ;  /* 0x0000801d0200c986 */ /* 0x0001e2000c101906 */
[-C--:B------:R-:W-:Y:S01]  /*1db0*/  ISETP.GE.AND P4, PT, R13, R4.reuse, PT ;  /* 0x000000040d00720c */ /* 0x080fe20003f86270 */
[----:B------:R-:W-:Y:S02]  /*1dc0*/  VIADD R13, R57, 0x120 ;  /* 0x00000120390d7836 */ /* 0x000fe40000000000 */
[----:B------:R0:W-:Y:S01]  /*1dd0*/  @!P3 STG.E desc[UR6][R2.64+0x100], R30 ;  /* 0x0001001e0200b986 */ /* 0x0001e2000c101906 */
        /* <DEDUP_REMOVED lines=21> */
[----:B------:R-:W-:-:S03]  /*1f30*/  ISETP.GE.AND P2, PT, R13, R4, PT ;  /* 0x000000040d00720c */ /* 0x000fc60003f46270 */
[----:B------:R0:W-:Y:S01]  /*1f40*/  @!P1 STG.E desc[UR6][R2.64+0x500], R38 ;  /* 0x0005002602009986 */ /* 0x0001e2000c101906 */
[----:B------:R-:W-:-:S03]  /*1f50*/  ISETP.GE.AND P1, PT, R11, R4, PT ;  /* 0x000000040b00720c */ /* 0x000fc60003f26270 */
[----:B------:R0:W-:Y:S04]  /*1f60*/  @!P6 STG.E desc[UR6][R2.64+0x580], R39 ;  /* 0x000580270200e986 */ /* 0x0001e8000c101906 */
[----:B------:R0:W-:Y:S04]  /*1f70*/  @!P5 STG.E desc[UR6][R2.64+0x600], R40 ;  /* 0x000600280200d986 */ /* 0x0001e8000c101906 */
[----:B------:R0:W-:Y:S04]  /*1f80*/  @!P4 STG.E desc[UR6][R2.64+0x680], R43 ;  /* 0x0006802b0200c986 */ /* 0x0001e8000c101906 */
[----:B------:R0:W-:Y:S04]  /*1f90*/  @!P3 STG.E desc[UR6][R2.64+0x700], R44 ;  /* 0x0007002c0200b986 */ /* 0x0001e8000c101906 */
[----:B------:R0:W-:Y:S04]  /*1fa0*/  @!P2 STG.E desc[UR6][R2.64+0x780], R45 ;  /* 0x0007802d0200a986 */ /* 0x0001e8000c101906 */
[----:B------:R0:W-:Y:S02]  /*1fb0*/  @!P1 STG.E desc[UR6][R2.64+0x800], R46 ;  /* 0x0008002e02009986 */ /* 0x0001e4000c101906 */
.L_x_25:
[----:B------:R-:W-:Y:S05]  /*1fc0*/  @P0 BRA `(.L_x_26) ;  /* 0x0000000000480947 */ /* 0x000fea0003800000 */
[----:B------:R3:W5:Y:S04]  /*1fd0*/  LDG.E R11, desc[UR6][R8.64] ;  /* 0x00000006080b7981 */ /* 0x000768000c1e1900 */
[----:B-1----:R3:W5:Y:S04]  /*1fe0*/  LDG.E R13, desc[UR6][R8.64+0x80] ;  /* 0x00008006080d7981 */ /* 0x002768000c1e1900 */
[----:B------:R3:W5:Y:S04]  /*1ff0*/  LDG.E R15, desc[UR6][R8.64+0x100] ;  /* 0x00010006080f7981 */ /* 0x000768000c1e1900 */
[----:B------:R3:W5:Y:S04]  /*2000*/  LDG.E R17, desc[UR6][R8.64+0x180] ;  /* 0x0001800608117981 */ /* 0x000768000c1e1900 */
[----:B------:R3:W5:Y:S04]  /*2010*/  LDG.E R19, desc[UR6][R8.64+0x200] ;  /* 0x0002000608137981 */ /* 0x000768000c1e1900 */
[----:B------:R3:W5:Y:S04]  /*2020*/  LDG.E R21, desc[UR6][R8.64+0x280] ;  /* 0x0002800608157981 */ /* 0x000768000c1e1900 */
[----:B------:R3:W5:Y:S04]  /*2030*/  LDG.E R23, desc[UR6][R8.64+0x300] ;  /* 0x0003000608177981 */ /* 0x000768000c1e1900 */
[----:B------:R3:W5:Y:S04]  /*2040*/  LDG.E R25, desc[UR6][R8.64+0x380] ;  /* 0x0003800608197981 */ /* 0x000768000c1e1900 */
[----:B------:R3:W5:Y:S04]  /*2050*/  LDG.E R27, desc[UR6][R8.64+0x400] ;  /* 0x00040006081b7981 */ /* 0x000768000c1e1900 */
[----:B0-2---:R3:W5:Y:S04]  /*2060*/  LDG.E R29, desc[UR6][R8.64+0x480] ;  /* 0x00048006081d7981 */ /* 0x005768000c1e1900 */
        /* <DEDUP_REMOVED lines=8> */
.L_x_26:
[----:B------:R-:W-:Y:S02]  /*20f0*/  IMAD.IADD R54, R5, 0x1, -R54 ;  /* 0x0000000105367824 */ /* 0x000fe400078e0a36 */
[C---:B0-2---:R-:W-:Y:S02]  /*2100*/  VIADD R3, R57.reuse, 0x20 ;  /* 0x0000002039037836 */ /* 0x045fe40000000000 */
[C---:B------:R-:W-:Y:S01]  /*2110*/  VIADD R45, R57.reuse, 0x40 ;  /* 0x00000040392d7836 */ /* 0x040fe20000000000 */
[CC--:B------:R-:W-:Y:S01]  /*2120*/  ISETP.GE.AND P5, PT, R57.reuse, R54.reuse, PT ;  /* 0x000000363900720c */ /* 0x0c0fe20003fa6270 */
[----:B------:R-:W-:Y:S01]  /*2130*/  VIADD R47, R57, 0x80 ;  /* 0x00000080392f7836 */ /* 0x000fe20000000000 */
[-C--:B------:R-:W-:Y:S01]  /*2140*/  ISETP.GE.AND P4, PT, R3, R54.reuse, PT ;  /* 0x000000360300720c */ /* 0x080fe20003f86270 */
[----:B------:R-:W-:Y:S01]  /*2150*/  VIADD R3, R57, 0x60 ;  /* 0x0000006039037836 */ /* 0x000fe20000000000 */
[-C--:B------:R-:W-:Y:S01]  /*2160*/  ISETP.GE.AND P3, PT, R45, R54.reuse, PT ;  /* 0x000000362d00720c */ /* 0x080fe20003f66270 */
[----:B------:R-:W-:Y:S01]  /*2170*/  VIADD R45, R57, 0xa0 ;  /* 0x000000a0392d7836 */ /* 0x000fe20000000000 */
[----:B------:R-:W-:-:S02]  /*2180*/  ISETP.GE.AND P1, PT, R47, R54, PT ;  /* 0x000000362f00720c */ /* 0x000fc40003f26270 */
[-C--:B------:R-:W-:Y:S01]  /*2190*/  ISETP.GE.AND P2, PT, R3, R54.reuse, PT ;  /* 0x000000360300720c */ /* 0x080fe20003f46270 */
[----:B------:R-:W-:Y:S01]  /*21a0*/  VIADD R3, R57, 0xc0 ;  /* 0x000000c039037836 */ /* 0x000fe20000000000 */
[-C--:B------:R-:W-:Y:S01]  /*21b0*/  ISETP.GE.AND P6, PT, R45, R54.reuse, PT ;  /* 0x000000362d00720c */ /* 0x080fe20003fc6270 */
[----:B------:R-:W-:Y:S02]  /*21c0*/  VIADD R45, R57, 0xe0 ;  /* 0x000000e0392d7836 */ /* 0x000fe40000000000 */
[----:B------:R0:W5:Y:S01]  /*21d0*/  @!P5 LDG.E R11, desc[UR6][R8.64] ;  /* 0x00000006080bd981 */ /* 0x000162000c1e1900 */
[-C--:B------:R-:W-:Y:S01]  /*21e0*/  ISETP.GE.AND P5, PT, R3, R54.reuse, PT ;  /* 0x000000360300720c */ /* 0x080fe20003fa6270 */
[----:B------:R-:W-:Y:S02]  /*21f0*/  VIADD R3, R57, 0x100 ;  /* 0x0000010039037836 */ /* 0x000fe40000000000 */
[----:B-1----:R0:W5:Y:S01]  /*2200*/  @!P4 LDG.E R13, desc[UR6][R8.64+0x80] ;  /* 0x00008006080dc981 */ /* 0x002162000c1e1900 */
[----:B------:R-:W-:Y:S01]  /*2210*/  ISETP.GE.AND P4, PT, R45, R54, PT ;  /* 0x000000362d00720c */ /* 0x000fe20003f86270 */
[----:B------:R-:W-:-:S02]  /*2220*/  VIADD R45, R57, 0x120 ;  /* 0x00000120392d7836 */ /* 0x000fc40000000000 */
[----:B------:R0:W5:Y:S01]  /*2230*/  @!P3 LDG.E R15, desc[UR6][R8.64+0x100] ;  /* 0x00010006080fb981 */ /* 0x000162000c1e1900 */
[-C--:B------:R-:W-:Y:S01]  /*2240*/  ISETP.GE.AND P3, PT, R3, R54.reuse, PT ;  /* 0x000000360300720c */ /* 0x080fe20003f66270 */
[----:B------:R-:W-:Y:S02]  /*2250*/  VIADD R3, R57, 0x140 ;  /* 0x0000014039037836 */ /* 0x000fe40000000000 */
[----:B------:R0:W5:Y:S01]  /*2260*/  @!P2 LDG.E R17, desc[UR6][R8.64+0x180] ;  /* 0x000180060811a981 */ /* 0x000162000c1e1900 */
[-C--:B------:R-:W-:Y:S01]  /*2270*/  ISETP.GE.AND P2, PT, R45, R54.reuse, PT ;  /* 0x000000362d00720c */ /* 0x080fe20003f46270 */
[----:B------:R-:W-:Y:S02]  /*2280*/  VIADD R45, R57, 0x160 ;  /* 0x00000160392d7836 */ /* 0x000fe40000000000 */
[----:B------:R0:W5:Y:S01]  /*2290*/  @!P1 LDG.E R19, desc[UR6][R8.64+0x200] ;  /* 0x0002000608139981 */ /* 0x000162000c1e1900 */
        /* <DEDUP_REMOVED lines=15> */
[----:B------:R-:W-:-:S03]  /*2390*/  ISETP.GE.AND P2, PT, R45, R54, PT ;  /* 0x000000362d00720c */ /* 0x000fc60003f46270 */
[----:B------:R0:W5:Y:S01]  /*23a0*/  @!P1 LDG.E R31, desc[UR6][R8.64+0x500] ;  /* 0x00050006081f9981 */ /* 0x000162000c1e1900 */
[----:B------:R-:W-:-:S03]  /*23b0*/  ISETP.GE.AND P1, PT, R3, R54, PT ;  /* 0x000000360300720c */ /* 0x000fc60003f26270 */
[----:B------:R0:W5:Y:S04]  /*23c0*/  @!P6 LDG.E R33, desc[UR6][R8.64+0x580] ;  /* 0x000580060821e981 */ /* 0x000168000c1e1900 */
[----:B------:R0:W5:Y:S04]  /*23d0*/  @!P5 LDG.E R35, desc[UR6][R8.64+0x600] ;  /* 0x000600060823d981 */ /* 0x000168000c1e1900 */
[----:B------:R0:W5:Y:S04]  /*23e0*/  @!P4 LDG.E R37, desc[UR6][R8.64+0x680] ;  /* 0x000680060825c981 */ /* 0x000168000c1e1900 */
[----:B------:R0:W5:Y:S04]  /*23f0*/  @!P3 LDG.E R39, desc[UR6][R8.64+0x700] ;  /* 0x000700060827b981 */ /* 0x000168000c1e1900 */
[----:B------:R0:W5:Y:S04]  /*2400*/  @!P2 LDG.E R41, desc[UR6][R8.64+0x780] ;  /* 0x000780060829a981 */ /* 0x000168000c1e1900 */
[----:B------:R0:W5:Y:S02]  /*2410*/  @!P1 LDG.E R43, desc[UR6][R8.64+0x800] ;  /* 0x00080006082b9981 */ /* 0x000164000c1e1900 */
.L_x_27:
[----:B------:R-:W-:Y:S05]  /*2420*/  @P0 BRA `(.L_x_28) ;  /* 0x0000000000540947 */ /* 0x000fea0003800000 */
[----:B------:R-:W1:Y:S02]  /*2430*/  LDCU.64 UR4, c[0x0][0x3b0] ;  /* 0x00007600ff0477ac */ /* 0x000e640008000a00 */
[----:B-1----:R-:W-:-:S04]  /*2440*/  LEA R2, P0, R0, UR4, 0x2 ;  /* 0x0000000400027c11 */ /* 0x002fc8000f8010ff */
[----:B------:R-:W-:-:S05]  /*2450*/  LEA.HI.X R3, R0, UR5, R7, 0x2, P0 ;  /* 0x0000000500037c11 */ /* 0x000fca00080f1407 */
[----:B-----5:R-:W-:Y:S04]  /*2460*/  STG.E desc[UR6][R2.64], R11 ;  /* 0x0000000b02007986 */ /* 0x020fe8000c101906 */
[----:B------:R-:W-:Y:S04]  /*2470*/  STG.E desc[UR6][R2.64+0x80], R13 ;  /* 0x0000800d02007986 */ /* 0x000fe8000c101906 */
        /* <DEDUP_REMOVED lines=14> */
[----:B------:R-:W-:Y:S01]  /*2560*/  STG.E desc[UR6][R2.64+0x800], R43 ;  /* 0x0008002b02007986 */ /* 0x000fe2000c101906 */
[----:B------:R-:W-:Y:S05]  /*2570*/  EXIT ;  /* 0x000000000000794d */ /* 0x000fea0003800000 */
.L_x_28:
[----:B------:R-:W1:Y:S01]  /*2580*/  LDCU.64 UR4, c[0x0][0x3b0] ;  /* 0x00007600ff0477ac */ /* 0x000e620008000a00 */
[----:B------:R-:W-:Y:S02]  /*2590*/  IMAD R42, R42, -0x1980, R5 ;  /* 0xffffe6802a2a7824 */ /* 0x000fe400078e0205 */
[C---:B------:R-:W-:Y:S02]  /*25a0*/  VIADD R5, R57.reuse, 0x40 ;  /* 0x0000004039057836 */ /* 0x040fe40000000000 */
[C---:B------:R-:W-:Y:S01]  /*25b0*/  VIADD R3, R57.reuse, 0x20 ;  /* 0x0000002039037836 */ /* 0x040fe20000000000 */
[CC--:B------:R-:W-:Y:S01]  /*25c0*/  ISETP.GE.AND P3, PT, R57.reuse, R42.reuse, PT ;  /* 0x0000002a3900720c */ /* 0x0c0fe20003f66270 */
[----:B0--3--:R-:W-:Y:S01]  /*25d0*/  VIADD R9, R57, 0x60 ;  /* 0x0000006039097836 */ /* 0x009fe20000000000 */
[-C--:B------:R-:W-:Y:S01]  /*25e0*/  ISETP.GE.AND P1, PT, R5, R42.reuse, PT ;  /* 0x0000002a0500720c */ /* 0x080fe20003f26270 */
[----:B------:R-:W-:Y:S01]  /*25f0*/  VIADD R5, R57, 0x80 ;  /* 0x0000008039057836 */ /* 0x000fe20000000000 */
[-C--:B------:R-:W-:Y:S01]  /*2600*/  ISETP.GE.AND P2, PT, R3, R42.reuse, PT ;  /* 0x0000002a0300720c */ /* 0x080fe20003f46270 */
[----:B------:R-:W-:Y:S01]  /*2610*/  VIADD R45, R57, 0xc0 ;  /* 0x000000c0392d7836 */ /* 0x000fe20000000000 */
[-C--:B------:R-:W-:Y:S01]  /*2620*/  ISETP.GE.AND P0, PT, R9, R42.reuse, PT ;  /* 0x0000002a0900720c */ /* 0x080fe20003f06270 */
[----:B------:R-:W-:Y:S01]  /*2630*/  VIADD R9, R57, 0xa0 ;  /* 0x000000a039097836 */ /* 0x000fe20000000000 */
[----:B------:R-:W-:Y:S01]  /*2640*/  ISETP.GE.AND P6, PT, R5, R42, PT ;  /* 0x0000002a0500720c */ /* 0x000fe20003fc6270 */
[----:B------:R-:W-:Y:S01]  /*2650*/  VIADD R5, R57, 0xe0 ;  /* 0x000000e039057836 */ /* 0x000fe20000000000 */
[----:B-1----:R-:W-:-:S02]  /*2660*/  LEA R2, P4, R0, UR4, 0x2 ;  /* 0x0000000400027c11 */ /* 0x002fc4000f8810ff */
[-C--:B------:R-:W-:Y:S02]  /*2670*/  ISETP.GE.AND P5, PT, R9, R42.reuse, PT ;  /* 0x0000002a0900720c */ /* 0x080fe40003fa6270 */
[----:B------:R-:W-:Y:S01]  /*2680*/  LEA.HI.X R3, R0, UR5, R7, 0x2, P4 ;  /* 0x0000000500037c11 */ /* 0x000fe2000a0f1407 */
[----:B------:R-:W-:Y:S01]  /*2690*/  VIADD R7, R57, 0x100 ;  /* 0x0000010039077836 */ /* 0x000fe20000000000 */
[----:B------:R-:W-:-:S03]  /*26a0*/  ISETP.GE.AND P4, PT, R45, R42, PT ;  /* 0x0000002a2d00720c */ /* 0x000fc60003f86270 */
[----:B-----5:R0:W-:Y:S01]  /*26b0*/  @!P3 STG.E desc[UR6][R2.64], R11 ;  /* 0x0000000b0200b986 */ /* 0x0201e2000c101906 */
        /* <DEDUP_REMOVED lines=19> */
[C---:B------:R-:W-:Y:S02]  /*27f0*/  VIADD R5, R57.reuse, 0x1e0 ;  /* 0x000001e039057836 */ /* 0x040fe40000000000 */
[----:B------:R-:W-:Y:S01]  /*2800*/  VIADD R57, R57, 0x200 ;  /* 0x0000020039397836 */ /* 0x000fe20000000000 */
[----:B------:R0:W-:Y:S01]  /*2810*/  @!P3 STG.E desc[UR6][R2.64+0x380], R25 ;  /* 0x000380190200b986 */ /* 0x0001e2000c101906 */
[----:B------:R-:W-:-:S03]  /*2820*/  ISETP.GE.AND P3, PT, R7, R42, PT ;  /* 0x0000002a0700720c */ /* 0x000fc60003f66270 */
        /* <DEDUP_REMOVED lines=9> */
[----:B------:R0:W-:Y:S01]  /*28c0*/  @!P2 STG.E desc[UR6][R2.64+0x780], R41 ;  /* 0x000780290200a986 */ /* 0x0001e2000c101906 */
[----:B------:R-:W-:Y:S05]  /*28d0*/  @P1 EXIT ;  /* 0x000000000000194d */ /* 0x000fea0003800000 */
[----:B------:R-:W-:Y:S01]  /*28e0*/  STG.E desc[UR6][R2.64+0x800], R43 ;  /* 0x0008002b02007986 */ /* 0x000fe2000c101906 */
[----:B------:R-:W-:Y:S05]  /*28f0*/  EXIT ;  /* 0x000000000000794d */ /* 0x000fea0003800000 */
.L_x_14:
[----:B------:R-:W-:Y:S01]  /*2900*/  IMAD.MOV.U32 R2, RZ, RZ, RZ ;  /* 0x000000ffff027224 */ /* 0x000fe200078e00ff */
[C---:B------:R-:W-:Y:S01]  /*2910*/  ISETP.GT.U32.AND P0, PT, R3.reuse, 0x1f, PT ;  /* 0x0000001f0300780c */ /* 0x040fe20003f04070 */
[----:B------:R-:W-:Y:S05]  /*2920*/  WARPSYNC.ALL ;  /* 0x0000000000007948 */ /* 0x000fea0003800000 */
[----:B------:R-:W-:-:S04]  /*2930*/  IMAD.HI.U32 R14, R3, 0x15555556, R2 ;  /* 0x15555556030e7827 */ /* 0x000fc800078e0002 */
[----:B------:R-:W-:-:S05]  /*2940*/  IMAD R15, R14, 0x4, R7 ;  /* 0x000000040e0f7824 */ /* 0x000fca00078e0207 */
[----:B------:R0:W-:Y:S01]  /*2950*/  STS [R15+0x3410], R0 ;  /* 0x003410000f007388 */ /* 0x0001e20000000800 */
[----:B------:R-:W-:Y:S06]  /*2960*/  BAR.SYNC.DEFER_BLOCKING 0x0 ;  /* 0x0000000000007b1d */ /* 0x000fec0000010000 */
[----:B------:R-:W-:Y:S05]  /*2970*/  @P0 BRA `(.L_x_29) ;  /* 0x0000000000dc0947 */ /* 0x000fea0003800000 */
[----:B------:R-:W-:Y:S01]  /*2980*/  IMAD R14, R3, 0x34, R7 ;  /* 0x00000034030e7824 */ /* 0x000fe200078e0207 */
[----:B------:R-:W-:-:S04]  /*2990*/  UMOV UR8, 0xffffffff ;  /* 0xffffffff00087882 */ /* 0x000fc80000000000 */
[----:B------:R-:W-:Y:S04]  /*29a0*/  LDS R28, [R14+0x3410] ;  /* 0x003410000e1c7984 */ /* 0x000fe80000000800 */
[----:B------:R-:W-:Y:S04]  /*29b0*/  LDS R29, [R14+0x3414] ;  /* 0x003414000e1d7984 */ /* 0x000fe80000000800 */
[----:B------:R-:W1:Y:S04]  /*29c0*/  LDS R30, [R14+0x3418] ;  /* 0x003418000e1e7984 */ /* 0x000e680000000800 */
[----:B------:R-:W-:Y:S04]  /*29d0*/  LDS R31, [R14+0x341c] ;  /* 0x00341c000e1f7984 */ /* 0x000fe80000000800 */
[----:B------:R-:W2:Y:S04]  /*29e0*/  LDS R32, [R14+0x3420] ;  /* 0x003420000e207984 */ /* 0x000ea80000000800 */
[----:B------:R-:W-:Y:S04]  /*29f0*/  LDS R33, [R14+0x3424] ;  /* 0x003424000e217984 */ /* 0x000fe80000000800 */
[----:B------:R-:W3:Y:S04]  /*2a00*/  LDS R34, [R14+0x3428] ;  /* 0x003428000e227984 */ /* 0x000ee80000000800 */
[----:B------:R-:W-:Y:S04]  /*2a10*/  LDS R35, [R14+0x342c] ;  /* 0x00342c000e237984 */ /* 0x000fe80000000800 */
[----:B------:R-:W4:Y:S04]  /*2a20*/  LDS R36, [R14+0x3430] ;  /* 0x003430000e247984 */ /* 0x000f280000000800 */
[----:B------:R-:W-:Y:S04]  /*2a30*/  LDS R37, [R14+0x3434] ;  /* 0x003434000e257984 */ /* 0x000fe80000000800 */
[----:B------:R-:W5:Y:S04]  /*2a40*/  LDS R38, [R14+0x3438] ;  /* 0x003438000e267984 */ /* 0x000f680000000800 */
[----:B------:R-:W0:Y:S01]  /*2a50*/  LDS R39, [R14+0x343c] ;  /* 0x00343c000e277984 */ /* 0x000e220000000800 */
[----:B-1----:R-:W-:-:S04]  /*2a60*/  IADD3 R40, PT, PT, R30, R29, R28 ;  /* 0x0000001d1e287210 */ /* 0x002fc80007ffe01c */
[----:B--2---:R-:W-:-:S04]  /*2a70*/  IADD3 R40, PT, PT, R32, R40, R31 ;  /* 0x0000002820287210 */ /* 0x004fc80007ffe01f */
[----:B---3--:R-:W-:-:S04]  /*2a80*/  IADD3 R40, PT, PT, R34, R40, R33 ;  /* 0x0000002822287210 */ /* 0x008fc80007ffe021 */
[----:B----4-:R-:W-:-:S04]  /*2a90*/  IADD3 R40, PT, PT, R36, R40, R35 ;  /* 0x0000002824287210 */ /* 0x010fc80007ffe023 */
[----:B-----5:R-:W-:-:S05]  /*2aa0*/  IADD3 R40, PT, PT, R38, R40, R37 ;  /* 0x0000002826287210 */ /* 0x020fca0007ffe025 */
[----:B0-----:R-:W-:Y:S01]  /*2ab0*/  IMAD.IADD R39, R39, 0x1, R40 ;  /* 0x0000000127277824 */ /* 0x001fe200078e0228 */
[----:B------:R-:W-:Y:S06]  /*2ac0*/  BRA.DIV UR8, `(.L_x_30) ;  /* 0x0000007a08547947 */ /* 0x000fec000b800000 */
[----:B------:R-:W0:Y:S02]  /*2ad0*/  SHFL.UP P0, R40, R39, 0x1, RZ ;  /* 0x0420000027287989 */ /* 0x000e2400000000ff */
[----:B0-----:R-:W-:-:S05]  /*2ae0*/  @P0 IMAD.IADD R40, R39, 0x1, R40 ;  /* 0x0000000127280824 */ /* 0x001fca00078e0228 */
[----:B------:R-:W0:Y:S02]  /*2af0*/  SHFL.UP P0, R43, R40, 0x2, RZ ;  /* 0x04400000282b7989 */ /* 0x000e2400000000ff */
[----:B0-----:R-:W-:-:S05]  /*2b00*/  @P0 IMAD.IADD R43, R40, 0x1, R43 ;  /* 0x00000001282b0824 */ /* 0x001fca00078e022b */
[----:B------:R-:W0:Y:S02]  /*2b10*/  SHFL.UP P0, R44, R43, 0x4, RZ ;  /* 0x048000002b2c7989 */ /* 0x000e2400000000ff */
[----:B0-----:R-:W-:-:S05]  /*2b20*/  @P0 IMAD.IADD R44, R43, 0x1, R44 ;  /* 0x000000012b2c0824 */ /* 0x001fca00078e022c */
[----:B------:R-:W0:Y:S02]  /*2b30*/  SHFL.UP P0, R45, R44, 0x8, RZ ;  /* 0x050000002c2d7989 */ /* 0x000e2400000000ff */
[----:B0-----:R-:W-:-:S05]  /*2b40*/  @P0 IMAD.IADD R45, R44, 0x1, R45 ;  /* 0x000000012c2d0824 */ /* 0x001fca00078e022d */
[----:B------:R0:W1:Y:S02]  /*2b50*/  SHFL.UP P0, R46, R45, 0x10, RZ ;  /* 0x060000002d2e7989 */ /* 0x00006400000000ff */
.L_x_120:
[----:B-1----:R-:W-:-:S04]  /*2b60*/  @P0 IMAD.IADD R46, R45, 0x1, R46 ;  /* 0x000000012d2e0824 */ /* 0x002fc800078e022e */
[----:B------:R-:W-:-:S04]  /*2b70*/  IMAD.IADD R39, R46, 0x1, -R39 ;  /* 0x000000012e277824 */ /* 0x000fc800078e0a27 */
[----:B------:R-:W-:Y:S01]  /*2b80*/  IMAD.IADD R28, R28, 0x1, R39 ;  /* 0x000000011c1c7824 */ /* 0x000fe200078e0227 */
[----:B------:R1:W-:Y:S03]  /*2b90*/  STS [R14+0x3410], R39 ;  /* 0x003410270e007388 */ /* 0x0003e60000000800 */
        /* <DEDUP_REMOVED lines=19> */
[----:B------:R1:W-:Y:S04]  /*2cd0*/  STS [R14+0x3438], R37 ;  /* 0x003438250e007388 */ /* 0x0003e80000000800 */
[----:B------:R1:W-:Y:S02]  /*2ce0*/  STS [R14+0x343c], R43 ;  /* 0x00343c2b0e007388 */ /* 0x0003e40000000800 */
.L_x_29:
[----:B------:R-:W-:Y:S05]  /*2cf0*/  WARPSYNC.ALL ;  /* 0x0000000000007948 */ /* 0x000fea0003800000 */
[----:B------:R-:W-:Y:S01]  /*2d00*/  BAR.SYNC.DEFER_BLOCKING 0x0 ;  /* 0x0000000000007b1d */ /* 0x000fe20000010000 */
[----:B------:R-:W-:Y:S02]  /*2d10*/  ISETP.NE.AND P0, PT, R50, RZ, PT ;  /* 0x000000ff3200720c */ /* 0x000fe40003f05270 */
[----:B-1----:R-:W-:-:S03]  /*2d20*/  SHF.R.U32.HI R28, RZ, UR5, R27 ;  /* 0x00000005ff1c7c19 */ /* 0x002fc6000801161b */
[----:B------:R-:W-:Y:S01]  /*2d30*/  BSSY.RECONVERGENT B0, `(.L_x_31) ;  /* 0x0000028000007945 */ /* 0x000fe20003800200 */
[----:B------:R-:W-:Y:S01]  /*2d40*/  LOP3.LUT R28, R28, UR4, RZ, 0x30, !PT ;  /* 0x000000041c1c7c12 */ /* 0x000fe2000f8e30ff */
[----:B0-----:R-:W0:Y:S06]  /*2d50*/  LDS R15, [R15+0x3410] ;  /* 0x003410000f0f7984 */ /* 0x001e2c0000000800 */
[----:B------:R-:W-:Y:S05]  /*2d60*/  @P0 BRA `(.L_x_32) ;  /* 0x0000000000900947 */ /* 0x000fea0003800000 */
[----:B------:R-:W0:Y:S04]  /*2d70*/  LDS R14, [R51] ;  /* 0x00000000330e7984 */ /* 0x000e280000000800 */
[----:B------:R-:W1:Y:S04]  /*2d80*/  LDS R30, [R51+0x400] ;  /* 0x00040000331e7984 */ /* 0x000e680000000800 */
[----:B------:R-:W2:Y:S04]  /*2d90*/  LDS R32, [R51+0x800] ;  /* 0x0008000033207984 */ /* 0x000ea80000000800 */
[----:B------:R-:W3:Y:S04]  /*2da0*/  LDS R34, [R51+0xc00] ;  /* 0x000c000033227984 */ /* 0x000ee80000000800 */
[----:B------:R-:W4:Y:S04]  /*2db0*/  LDS R36, [R51+0x1000] ;  /* 0x0010000033247984 */ /* 0x000f280000000800 */
[----:B------:R-:W5:Y:S04]  /*2dc0*/  LDS R38, [R51+0x1400] ;  /* 0x0014000033267984 */ /* 0x000f680000000800 */
[----:B------:R-:W5:Y:S04]  /*2dd0*/  LDS R40, [R51+0x1800] ;  /* 0x0018000033287984 */ /* 0x000f680000000800 */
[----:B------:R-:W5:Y:S04]  /*2de0*/  LDS R44, [R51+0x1c00] ;  /* 0x001c0000332c7984 */ /* 0x000f680000000800 */
[----:B------:R-:W5:Y:S04]  /*2df0*/  LDS R46, [R51+0x2000] ;  /* 0x00200000332e7984 */ /* 0x000f680000000800 */
[----:B------:R-:W5:Y:S04]  /*2e00*/  LDS R58, [R51+0x2400] ;  /* 0x00240000333a7984 */ /* 0x000f680000000800 */
[----:B------:R-:W5:Y:S01]  /*2e10*/  LDS R60, [R51+0x2800] ;  /* 0x00280000333c7984 */ /* 0x000f620000000800 */
[----:B0-----:R-:W-:-:S03]  /*2e20*/  IMAD.IADD R14, R15, 0x1, R14 ;  /* 0x000000010f0e7824 */ /* 0x001fc600078e020e */
[----:B------:R-:W0:Y:S01]  /*2e30*/  LDS R62, [R51+0x2c00] ;  /* 0x002c0000333e7984 */ /* 0x000e220000000800 */
[C---:B-1----:R-:W-:Y:S02]  /*2e40*/  IMAD.IADD R30, R15.reuse, 0x1, R30 ;  /* 0x000000010f1e7824 */ /* 0x042fe400078e021e */
[C---:B--2---:R-:W-:Y:S01]  /*2e50*/  IMAD.IADD R32, R15.reuse, 0x1, R32 ;  /* 0x000000010f207824 */ /* 0x044fe200078e0220 */
[----:B------:R1:W-:Y:S01]  /*2e60*/  STS [R51], R14 ;  /* 0x0000000e33007388 */ /* 0x0003e20000000800 */
[----:B---3--:R-:W-:-:S03]  /*2e70*/  IMAD.IADD R34, R15, 0x1, R34 ;  /* 0x000000010f227824 */ /* 0x008fc600078e0222 */
[----:B------:R1:W-:Y:S01]  /*2e80*/  STS [R51+0x400], R30 ;  /* 0x0004001e33007388 */ /* 0x0003e20000000800 */
[----:B----4-:R-:W-:-:S03]  /*2e90*/  IMAD.IADD R36, R15, 0x1, R36 ;  /* 0x000000010f247824 */ /* 0x010fc600078e0224 */
[----:B------:R1:W-:Y:S01]  /*2ea0*/  STS [R51+0x800], R32 ;  /* 0x0008002033007388 */ /* 0x0003e20000000800 */
[----:B-----5:R-:W-:-:S03]  /*2eb0*/  IMAD.IADD R38, R15, 0x1, R38 ;  /* 0x000000010f267824 */ /* 0x020fc600078e0226 */
[----:B------:R1:W-:Y:S01]  /*2ec0*/  STS [R51+0xc00], R34 ;  /* 0x000c002233007388 */ /* 0x0003e20000000800 */
[----:B------:R-:W-:-:S03]  /*2ed0*/  IMAD.IADD R40, R15, 0x1, R40 ;  /* 0x000000010f287824 */ /* 0x000fc600078e0228 */
        /* <DEDUP_REMOVED lines=9> */
[----:B0-----:R-:W-:-:S03]  /*2f70*/  IMAD.IADD R62, R15, 0x1, R62 ;  /* 0x000000010f3e7824 */ /* 0x001fc600078e023e */
[----:B------:R1:W-:Y:S04]  /*2f80*/  STS [R51+0x2400], R58 ;  /* 0x0024003a33007388 */ /* 0x0003e80000000800 */
[----:B------:R1:W-:Y:S04]  /*2f90*/  STS [R51+0x2800], R60 ;  /* 0x0028003c33007388 */ /* 0x0003e80000000800 */
[----:B------:R1:W-:Y:S02]  /*2fa0*/  STS [R51+0x2c00], R62 ;  /* 0x002c003e33007388 */ /* 0x0003e40000000800 */
.L_x_32:
[----:B------:R-:W-:Y:S05]  /*2fb0*/  BSYNC.RECONVERGENT B0 ;  /* 0x0000000000007941 */ /* 0x000fea0003800200 */
.L_x_31:
[----:B------:R-:W-:Y:S01]  /*2fc0*/  BAR.SYNC.DEFER_BLOCKING 0x0 ;  /* 0x0000000000007b1d */ /* 0x000fe20000010000 */
[----:B------:R-:W-:Y:S01]  /*2fd0*/  R2P PR, R28, 0x7f ;  /* 0x0000007f1c007804 */ /* 0x000fe20000000000 */
[----:B------:R-:W-:-:S04]  /*2fe0*/  IMAD.MOV.U32 R47, RZ, RZ, RZ ;  /* 0x000000ffff2f7224 */ /* 0x000fc800078e00ff */
[----:B------:R-:W-:Y:S08]  /*2ff0*/  BSSY.RECONVERGENT B0, `(.L_x_33) ;  /* 0x0000024000007945 */ /* 0x000ff00003800200 */
[----:B-1----:R-:W-:Y:S02]  /*3000*/  VOTE.ANY R14, PT, P0 ;  /* 0x00000000000e7806 */ /* 0x002fe400000e0100 */
[----:B------:R-:W-:-:S02]  /*3010*/  VOTE.ANY R29, PT, P1 ;  /* 0x00000000001d7806 */ /* 0x000fc400008e0100 */
[----:B------:R-:W-:Y:S02]  /*3020*/  @!P0 LOP3.LUT R14, RZ, R14, RZ, 0x33, !PT ;  /* 0x0000000eff0e8212 */ /* 0x000fe400078e33ff */
[----:B------:R-:W-:Y:S02]  /*3030*/  VOTE.ANY R31, PT, P2 ;  /* 0x00000000001f7806 */ /* 0x000fe400010e0100 */
[----:B------:R-:W-:Y:S02]  /*3040*/  @!P1 LOP3.LUT R29, RZ, R29, RZ, 0x33, !PT ;  /* 0x0000001dff1d9212 */ /* 0x000fe400078e33ff */
[----:B------:R-:W-:Y:S02]  /*3050*/  VOTE.ANY R33, PT, P3 ;  /* 0x0000000000217806 */ /* 0x000fe400018e0100 */
[----:B------:R-:W-:Y:S02]  /*3060*/  @!P2 LOP3.LUT R31, RZ, R31, RZ, 0x33, !PT ;  /* 0x0000001fff1fa212 */ /* 0x000fe400078e33ff */
[----:B------:R-:W-:-:S02]  /*3070*/  LOP3.LUT R14, R29, R14, RZ, 0xc0, !PT ;  /* 0x0000000e1d0e7212 */ /* 0x000fc400078ec0ff */
[----:B------:R-:W-:Y:S02]  /*3080*/  @!P3 LOP3.LUT R33, RZ, R33, RZ, 0x33, !PT ;  /* 0x00000021ff21b212 */ /* 0x000fe400078e33ff */
[----:B------:R-:W-:Y:S02]  /*3090*/  LOP3.LUT R14, R31, R14, RZ, 0xc0, !PT ;  /* 0x0000000e1f0e7212 */ /* 0x000fe400078ec0ff */
[----:B------:R-:W-:Y:S02]  /*30a0*/  VOTE.ANY R29, PT, P4 ;  /* 0x00000000001d7806 */ /* 0x000fe400020e0100 */
[----:B------:R-:W-:Y:S02]  /*30b0*/  LOP3.LUT R14, R33, R14, RZ, 0xc0, !PT ;  /* 0x0000000e210e7212 */ /* 0x000fe400078ec0ff */
[----:B------:R-:W-:Y:S02]  /*30c0*/  @!P4 LOP3.LUT R29, RZ, R29, RZ, 0x33, !PT ;  /* 0x0000001dff1dc212 */ /* 0x000fe400078e33ff */
[----:B------:R-:W-:-:S02]  /*30d0*/  VOTE.ANY R31, PT, P5 ;  /* 0x00000000001f7806 */ /* 0x000fc400028e0100 */
[----:B------:R-:W-:Y:S01]  /*30e0*/  LOP3.LUT R14, R29, R14, RZ, 0xc0, !PT ;  /* 0x0000000e1d0e7212 */ /* 0x000fe200078ec0ff */
[----:B------:R-:W-:Y:S01]  /*30f0*/  IMAD.SHL.U32 R29, R3, 0x20, RZ ;  /* 0x00000020031d7824 */ /* 0x000fe200078e00ff */
[----:B------:R-:W-:Y:S02]  /*3100*/  LOP3.LUT P0, RZ, R28, 0x80, RZ, 0xc0, !PT ;  /* 0x000000801cff7812 */ /* 0x000fe4000780c0ff */
[----:B------:R-:W-:Y:S02]  /*3110*/  @!P5 LOP3.LUT R31, RZ, R31, RZ, 0x33, !PT ;  /* 0x0000001fff1fd212 */ /* 0x000fe400078e33ff */
[----:B------:R-:W-:Y:S02]  /*3120*/  VOTE.ANY R30, PT, P6 ;  /* 0x00000000001e7806 */ /* 0x000fe400030e0100 */
[----:B------:R-:W-:Y:S02]  /*3130*/  LOP3.LUT R31, R31, R14, RZ, 0xc0, !PT ;  /* 0x0000000e1f1f7212 */ /* 0x000fe400078ec0ff */
[----:B------:R-:W1:Y:S01]  /*3140*/  S2R R14, SR_LEMASK ;  /* 0x00000000000e7919 */ /* 0x000e620000003a00 */
[----:B------:R-:W-:-:S04]  /*3150*/  @!P6 LOP3.LUT R30, RZ, R30, RZ, 0x33, !PT ;  /* 0x0000001eff1ee212 */ /* 0x000fc800078e33ff */
[----:B------:R-:W-:Y:S02]  /*3160*/  VOTE.ANY R32, PT, P0 ;  /* 0x0000000000207806 */ /* 0x000fe400000e0100 */
[----:B------:R-:W-:Y:S02]  /*3170*/  LOP3.LUT R31, R30, R31, RZ, 0xc0, !PT ;  /* 0x0000001f1e1f7212 */ /* 0x000fe400078ec0ff */
[----:B------:R-:W-:Y:S02]  /*3180*/  @!P0 LOP3.LUT R32, RZ, R32, RZ, 0x33, !PT ;  /* 0x00000020ff208212 */ /* 0x000fe400078e33ff */
[----:B------:R-:W-:Y:S02]  /*3190*/  LOP3.LUT R30, R29, 0x7c00, RZ, 0xc0, !PT ;  /* 0x00007c001d1e7812 */ /* 0x000fe400078ec0ff */
[----:B------:R-:W-:-:S03]  /*31a0*/  LOP3.LUT R31, R32, R31, RZ, 0xc0, !PT ;  /* 0x0000001f201f7212 */ /* 0x000fc600078ec0ff */
[----:B------:R-:W-:Y:S01]  /*31b0*/  IMAD.IADD R29, R7, 0x1, R30 ;  /* 0x00000001071d7824 */ /* 0x000fe200078e021e */
[----:B------:R-:W2:Y:S01]  /*31c0*/  FLO.U32 R32, R31 ;  /* 0x0000001f00207300 */ /* 0x000ea200000e0000 */
[----:B-1----:R-:W-:Y:S02]  /*31d0*/  LOP3.LUT R44, R14, R31, RZ, 0xc0, !PT ;  /* 0x0000001f0e2c7212 */ /* 0x002fe400078ec0ff */
[----:B--2---:R-:W-:-:S05]  /*31e0*/  ISETP.NE.AND P0, PT, R24, R32, PT ;  /* 0x000000201800720c */ /* 0x004fca0003f05270 */
[----:B------:R-:W1:Y:S08]  /*31f0*/  POPC R44, R44 ;  /* 0x0000002c002c7309 */ /* 0x000e700000000000 */
[----:B------:R-:W-:Y:S05]  /*3200*/  @P0 BRA `(.L_x_34) ;  /* 0x0000000000080947 */ /* 0x000fea0003800000 */
[----:B------:R-:W-:-:S06]  /*3210*/  IMAD R47, R28, 0x4, R29 ;  /* 0x000000041c2f7824 */ /* 0x000fcc00078e021d */
[----:B-1----:R2:W3:Y:S02]  /*3220*/  ATOMS.ADD R47, [R47], R44 ;  /* 0x0000002c2f2f738c */ /* 0x0024e40000000000 */
.L_x_34:
[----:B------:R-:W-:Y:S05]  /*3230*/  BSYNC.RECONVERGENT B0 ;  /* 0x0000000000007941 */ /* 0x000fea0003800200 */
.L_x_33:
[----:B------:R-:W-:Y:S01]  /*3240*/  R2P PR, R52, 0x7f ;  /* 0x0000007f34007804 */ /* 0x000fe20000000000 */
[----:B---3--:R3:W4:Y:S01]  /*3250*/  SHFL.IDX PT, R47, R47, R32, 0x1f ;  /* 0x00001f202f2f7589 */ /* 0x00872200000e0000 */
[----:B------:R-:W-:Y:S01]  /*3260*/  BSSY.RECONVERGENT B0, `(.L_x_35) ;  /* 0x0000021000007945 */ /* 0x000fe20003800200 */
[----:B------:R-:W-:-:S10]  /*3270*/  IMAD.MOV.U32 R49, RZ, RZ, RZ ;  /* 0x000000ffff317224 */ /* 0x000fd400078e00ff */
[----:B------:R-:W-:Y:S02]  /*3280*/  VOTE.ANY R28, PT, P0 ;  /* 0x00000000001c7806 */ /* 0x000fe400000e0100 */
[----:B------:R-:W-:Y:S02]  /*3290*/  VOTE.ANY R31, PT, P1 ;  /* 0x00000000001f7806 */ /* 0x000fe400008e0100 */
[----:B------:R-:W-:Y:S02]  /*32a0*/  @!P0 LOP3.LUT R28, RZ, R28, RZ, 0x33, !PT ;  /* 0x0000001cff1c8212 */ /* 0x000fe400078e33ff */
[----:B------:R-:W-:Y:S02]  /*32b0*/  VOTE.ANY R33, PT, P2 ;  /* 0x0000000000217806 */ /* 0x000fe400010e0100 */
[----:B------:R-:W-:Y:S02]  /*32c0*/  @!P1 LOP3.LUT R31, RZ, R31, RZ, 0x33, !PT ;  /* 0x0000001fff1f9212 */ /* 0x000fe400078e33ff */
[----:B------:R-:W-:-:S02]  /*32d0*/  @!P2 LOP3.LUT R33, RZ, R33, RZ, 0x33, !PT ;  /* 0x00000021ff21a212 */ /* 0x000fc400078e33ff */
[----:B------:R-:W-:Y:S02]  /*32e0*/  LOP3.LUT R28, R31, R28, RZ, 0xc0, !PT ;  /* 0x0000001c1f1c7212 */ /* 0x000fe400078ec0ff */
[----:B------:R-:W-:Y:S02]  /*32f0*/  VOTE.ANY R31, PT, P3 ;  /* 0x00000000001f7806 */ /* 0x000fe400018e0100 */
[----:B------:R-:W-:Y:S02]  /*3300*/  LOP3.LUT R28, R33, R28, RZ, 0xc0, !PT ;  /* 0x0000001c211c7212 */ /* 0x000fe400078ec0ff */
[----:B------:R-:W-:Y:S02]  /*3310*/  LOP3.LUT P0, RZ, R52, 0x80, RZ, 0xc0, !PT ;  /* 0x0000008034ff7812 */ /* 0x000fe4000780c0ff */
[----:B------:R-:W-:Y:S02]  /*3320*/  VOTE.ANY R33, PT, P4 ;  /* 0x0000000000217806 */ /* 0x000fe400020e0100 */
[----:B------:R-:W-:-:S02]  /*3330*/  @!P3 LOP3.LUT R31, RZ, R31, RZ, 0x33, !PT ;  /* 0x0000001fff1fb212 */ /* 0x000fc400078e33ff */
[----:B------:R-:W-:Y:S02]  /*3340*/  @!P4 LOP3.LUT R33, RZ, R33, RZ, 0x33, !PT ;  /* 0x00000021ff21c212 */ /* 0x000fe400078e33ff */
[----:B------:R-:W-:Y:S02]  /*3350*/  LOP3.LUT R28, R31, R28, RZ, 0xc0, !PT ;  /* 0x0000001c1f1c7212 */ /* 0x000fe400078ec0ff */
[----:B------:R-:W-:Y:S02]  /*3360*/  VOTE.ANY R31, PT, P5 ;  /* 0x00000000001f7806 */ /* 0x000fe400028e0100 */
[----:B------:R-:W-:Y:S02]  /*3370*/  LOP3.LUT R28, R33, R28, RZ, 0xc0, !PT ;  /* 0x0000001c211c7212 */ /* 0x000fe400078ec0ff */
[----:B------:R-:W-:Y:S02]  /*3380*/  VOTE.ANY R33, PT, P6 ;  /* 0x0000000000217806 */ /* 0x000fe400030e0100 */
[----:B------:R-:W-:-:S02]  /*3390*/  @!P5 LOP3.LUT R31, RZ, R31, RZ, 0x33, !PT ;  /* 0x0000001fff1fd212 */ /* 0x000fc400078e33ff */
[----:B------:R-:W-:Y:S02]  /*33a0*/  VOTE.ANY R35, PT, P0 ;  /* 0x0000000000237806 */ /* 0x000fe400000e0100 */
[----:B------:R-:W-:Y:S02]  /*33b0*/  @!P6 LOP3.LUT R33, RZ, R33, RZ, 0x33, !PT ;  /* 0x00000021ff21e212 */ /* 0x000fe400078e33ff */
[----:B------:R-:W-:Y:S02]  /*33c0*/  LOP3.LUT R28, R31, R28, RZ, 0xc0, !PT ;  /* 0x0000001c1f1c7212 */ /* 0x000fe400078ec0ff */
[----:B------:R-:W-:Y:S02]  /*33d0*/  @!P0 LOP3.LUT R35, RZ, R35, RZ, 0x33, !PT ;  /* 0x00000023ff238212 */ /* 0x000fe400078e33ff */
[----:B------:R-:W-:-:S04]  /*33e0*/  LOP3.LUT R28, R33, R28, RZ, 0xc0, !PT ;  /* 0x0000001c211c7212 */ /* 0x000fc800078ec0ff */
[----:B------:R-:W-:-:S04]  /*33f0*/  LOP3.LUT R35, R35, R28, RZ, 0xc0, !PT ;  /* 0x0000001c23237212 */ /* 0x000fc800078ec0ff */
[----:B------:R-:W5:Y:S01]  /*3400*/  FLO.U32 R30, R35 ;  /* 0x00000023001e7300 */ /* 0x000f6200000e0000 */
[----:B------:R-:W-:-:S07]  /*3410*/  LOP3.LUT R46, R14, R35, RZ, 0xc0, !PT ;  /* 0x000000230e2e7212 */ /* 0x000fce00078ec0ff */
[----:B------:R-:W0:Y:S01]  /*3420*/  POPC R46, R46 ;  /* 0x0000002e002e7309 */ /* 0x000e220000000000 */
[----:B-----5:R-:W-:-:S13]  /*3430*/  ISETP.NE.AND P0, PT, R24, R30, PT ;  /* 0x0000001e1800720c */ /* 0x020fda0003f05270 */
[----:B0--34-:R-:W-:Y:S05]  /*3440*/  @P0 BRA `(.L_x_36) ;  /* 0x0000000000080947 */ /* 0x019fea0003800000 */
[----:B------:R-:W-:-:S06]  /*3450*/  IMAD R49, R52, 0x4, R29 ;  /* 0x0000000434317824 */ /* 0x000fcc00078e021d */
[----:B------:R0:W3:Y:S02]  /*3460*/  ATOMS.ADD R49, [R49], R46 ;  /* 0x0000002e3131738c */ /* 0x0000e40000000000 */
.L_x_36:
[----:B------:R-:W-:Y:S05]  /*3470*/  BSYNC.RECONVERGENT B0 ;  /* 0x0000000000007941 */ /* 0x000fea0003800200 */
.L_x_35:
        /* <DEDUP_REMOVED lines=35> */
.L_x_38:
[----:B------:R-:W-:Y:S05]  /*36b0*/  BSYNC.RECONVERGENT B0 ;  /* 0x0000000000007941 */ /* 0x000fea0003800200 */
.L_x_37:
        /* <DEDUP_REMOVED lines=27> */
[----:B------:R-:W-:Y:S02]  /*3870*/  LOP3.LUT R35, R35, R28, RZ, 0xc0, !PT ;  /* 0x0000001c23237212 */ /* 0x000fe400078ec0ff */
[----:B------:R-:W-:Y:S02]  /*3880*/  SHF.R.U32.HI R28, RZ, UR5, R23 ;  /* 0x00000005ff1c7c19 */ /* 0x000fe40008011617 */
[----:B------:R-:W5:Y:S01]  /*3890*/  FLO.U32 R39, R35 ;  /* 0x0000002300277300 */ /* 0x000f6200000e0000 */
[----:B------:R-:W-:Y:S02]  /*38a0*/  LOP3.LUT R53, R14, R35, RZ, 0xc0, !PT ;  /* 0x000000230e357212 */ /* 0x000fe400078ec0ff */
[----:B------:R-:W-:-:S05]  /*38b0*/  LOP3.LUT R30, R28, UR4, RZ, 0x30, !PT ;  /* 0x000000041c1e7c12 */ /* 0x000fca000f8e30ff */
[----:B------:R-:W0:Y:S01]  /*38c0*/  POPC R53, R53 ;  /* 0x0000003500357309 */ /* 0x000e220000000000 */
[----:B-----5:R-:W-:-:S13]  /*38d0*/  ISETP.NE.AND P0, PT, R24, R39, PT ;  /* 0x000000271800720c */ /* 0x020fda0003f05270 */
[----:B0--34-:R-:W-:Y:S05]  /*38e0*/  @P0 BRA `(.L_x_40) ;  /* 0x0000000000080947 */ /* 0x019fea0003800000 */
[----:B------:R-:W-:-:S05]  /*38f0*/  IMAD R48, R48, 0x4, R29 ;  /* 0x0000000430307824 */ /* 0x000fca00078e021d */
[----:B------:R0:W3:Y:S02]  /*3900*/  ATOMS.ADD R56, [R48], R53 ;  /* 0x000000353038738c */ /* 0x0000e40000000000 */
.L_x_40:
[----:B------:R-:W-:Y:S05]  /*3910*/  BSYNC.RECONVERGENT B0 ;  /* 0x0000000000007941 */ /* 0x000fea0003800200 */
.L_x_39:
        /* <DEDUP_REMOVED lines=30> */
[----:B0-----:R-:W-:Y:S02]  /*3b00*/  LOP3.LUT R48, R14, R35, RZ, 0xc0, !PT ;  /* 0x000000230e307212 */ /* 0x001fe400078ec0ff */
[----:B------:R-:W-:-:S05]  /*3b10*/  LOP3.LUT R34, R28, UR4, RZ, 0x30, !PT ;  /* 0x000000041c227c12 */ /* 0x000fca000f8e30ff */
[----:B------:R-:W0:Y:S01]  /*3b20*/  POPC R48, R48 ;  /* 0x0000003000307309 */ /* 0x000e220000000000 */
[----:B-----5:R-:W-:-:S13]  /*3b30*/  ISETP.NE.AND P0, PT, R24, R32, PT ;  /* 0x000000201800720c */ /* 0x020fda0003f05270 */
[----:B0--34-:R-:W-:Y:S05]  /*3b40*/  @P0 BRA `(.L_x_42) ;  /* 0x0000000000080947 */ /* 0x019fea0003800000 */
[----:B------:R-:W-:-:S06]  /*3b50*/  IMAD R45, R30, 0x4, R29 ;  /* 0x000000041e2d7824 */ /* 0x000fcc00078e021d */
[----:B------:R0:W3:Y:S02]  /*3b60*/  ATOMS.ADD R45, [R45], R48 ;  /* 0x000000302d2d738c */ /* 0x0000e40000000000 */
.L_x_42:
[----:B------:R-:W-:Y:S05]  /*3b70*/  BSYNC.RECONVERGENT B0 ;  /* 0x0000000000007941 */ /* 0x000fea0003800200 */
.L_x_41:
        /* <DEDUP_REMOVED lines=35> */
[----:B------:R-:W-:-:S06]  /*3db0*/  IMAD R36, R34, 0x4, R29 ;  /* 0x0000000422247824 */ /* 0x000fcc00078e021d */
[----:B------:R0:W3:Y:S02]  /*3dc0*/  ATOMS.ADD R36, [R36], R37 ;  /* 0x000000252424738c */ /* 0x0000e40000000000 */
.L_x_44:
[----:B------:R-:W-:Y:S05]  /*3dd0*/  BSYNC.RECONVERGENT B0 ;  /* 0x0000000000007941 */ /* 0x000fea0003800200 */
.L_x_43:
        /* <DEDUP_REMOVED lines=37> */
.L_x_46:
[----:B------:R-:W-:Y:S05]  /*4030*/  BSYNC.RECONVERGENT B0 ;  /* 0x0000000000007941 */ /* 0x000fea0003800200 */
.L_x_45:
        /* <DEDUP_REMOVED lines=37> */
.L_x_48:
[----:B------:R-:W-:Y:S05]  /*4290*/  BSYNC.RECONVERGENT B0 ;  /* 0x0000000000007941 */ /* 0x000fea0003800200 */
.L_x_47:
[----:B------:R-:W-:Y:S01]  /*42a0*/  R2P PR, R40, 0x7f ;  /* 0x0000007f28007804 */ /* 0x000fe20000000000 */
[----:B---3--:R3:W4:Y:S01]  /*42b0*/  SHFL.IDX PT, R32, R32, R55, 0x1f ;  /* 0x00001f3720207589 */ /* 0x00872200000e0000 */
[----:B------:R-:W-:Y:S01]  /*42c0*/  SHF.R.U32.HI R38, RZ, UR5, R12 ;  /* 0x00000005ff267c19 */ /* 0x000fe2000801160c */
[----:B------:R-:W-:Y:S01]  /*42d0*/  BSSY.RECONVERGENT B0, `(.L_x_49) ;  /* 0x0000022000007945 */ /* 0x000fe20003800200 */
[----:B------:R-:W-:Y:S02]  /*42e0*/  IMAD.MOV.U32 R30, RZ, RZ, RZ ;  /* 0x000000ffff1e7224 */ /* 0x000fe400078e00ff */
[----:B------:R-:W-:-:S07]  /*42f0*/  LOP3.LUT R38, R38, UR4, RZ, 0x30, !PT ;  /* 0x0000000426267c12 */ /* 0x000fce000f8e30ff */
        /* <DEDUP_REMOVED lines=31> */
.L_x_50:
[----:B------:R-:W-:Y:S05]  /*44f0*/  BSYNC.RECONVERGENT B0 ;  /* 0x0000000000007941 */ /* 0x000fea0003800200 */
.L_x_49:
        /* <DEDUP_REMOVED lines=9> */
[----:B------:R-:W-:Y:S02]  /*4590*/  @!P1 LOP3.LUT R39, RZ, R39, RZ, 0x33, !PT ;  /* 0x00000027ff279212 */ /* 0x000fe400078e33ff */
[----:B------:R-:W-:Y:S02]  /*45a0*/  VOTE.ANY R55, PT, P2 ;  /* 0x0000000000377806 */ /* 0x000fe400010e0100 */
[----:B------:R-:W-:-:S02]  /*45b0*/  LOP3.LUT R28, R39, R28, RZ, 0xc0, !PT ;  /* 0x0000001c271c7212 */ /* 0x000fc400078ec0ff */
[----:B------:R-:W-:Y:S02]  /*45c0*/  VOTE.ANY R39, PT, P3 ;  /* 0x0000000000277806 */ /* 0x000fe400018e0100 */
[----:B------:R-:W-:Y:S02]  /*45d0*/  @!P2 LOP3.LUT R55, RZ, R55, RZ, 0x33, !PT ;  /* 0x00000037ff37a212 */ /* 0x000fe400078e33ff */
[----:B------:R-:W-:Y:S02]  /*45e0*/  @!P3 LOP3.LUT R39, RZ, R39, RZ, 0x33, !PT ;  /* 0x00000027ff27b212 */ /* 0x000fe400078e33ff */
[----:B------:R-:W-:Y:S02]  /*45f0*/  LOP3.LUT R28, R55, R28, RZ, 0xc0, !PT ;  /* 0x0000001c371c7212 */ /* 0x000fe400078ec0ff */
[----:B------:R-:W-:Y:S02]  /*4600*/  LOP3.LUT P0, RZ, R38, 0x80, RZ, 0xc0, !PT ;  /* 0x0000008026ff7812 */ /* 0x000fe4000780c0ff */
[----:B------:R-:W-:-:S02]  /*4610*/  VOTE.ANY R55, PT, P4 ;  /* 0x0000000000377806 */ /* 0x000fc400020e0100 */
[----:B------:R-:W-:Y:S02]  /*4620*/  LOP3.LUT R28, R39, R28, RZ, 0xc0, !PT ;  /* 0x0000001c271c7212 */ /* 0x000fe400078ec0ff */
[----:B------:R-:W-:Y:S02]  /*4630*/  VOTE.ANY R39, PT, P5 ;  /* 0x0000000000277806 */ /* 0x000fe400028e0100 */
[----:B------:R-:W-:Y:S02]  /*4640*/  @!P4 LOP3.LUT R55, RZ, R55, RZ, 0x33, !PT ;  /* 0x00000037ff37c212 */ /* 0x000fe400078e33ff */
[----:B------:R-:W-:Y:S02]  /*4650*/  @!P5 LOP3.LUT R39, RZ, R39, RZ, 0x33, !PT ;  /* 0x00000027ff27d212 */ /* 0x000fe400078e33ff */
[----:B------:R-:W-:Y:S02]  /*4660*/  LOP3.LUT R28, R55, R28, RZ, 0xc0, !PT ;  /* 0x0000001c371c7212 */ /* 0x000fe400078ec0ff */
[----:B------:R-:W-:-:S02]  /*4670*/  VOTE.ANY R55, PT, P6 ;  /* 0x0000000000377806 */ /* 0x000fc400030e0100 */
[----:B------:R-:W-:Y:S02]  /*4680*/  LOP3.LUT R28, R39, R28, RZ, 0xc0, !PT ;  /* 0x0000001c271c7212 */ /* 0x000fe400078ec0ff */
[----:B------:R-:W-:Y:S02]  /*4690*/  VOTE.ANY R39, PT, P0 ;  /* 0x0000000000277806 */ /* 0x000fe400000e0100 */
[----:B------:R-:W-:Y:S02]  /*46a0*/  @!P6 LOP3.LUT R55, RZ, R55, RZ, 0x33, !PT ;  /* 0x00000037ff37e212 */ /* 0x000fe400078e33ff */
        /* <DEDUP_REMOVED lines=8> */
[----:B------:R-:W-:-:S05]  /*4730*/  IMAD R43, R38, 0x4, R29 ;  /* 0x00000004262b7824 */ /* 0x000fca00078e021d */
[----:B------:R0:W3:Y:S02]  /*4740*/  ATOMS.ADD R60, [R43], R28 ;  /* 0x0000001c2b3c738c */ /* 0x0000e40000000000 */
.L_x_52:
[----:B------:R-:W-:Y:S05]  /*4750*/  BSYNC.RECONVERGENT B0 ;  /* 0x0000000000007941 */ /* 0x000fea0003800200 */
.L_x_51:
[----:B------:R-:W-:Y:S01]  /*4760*/  R2P PR, R40, 0x7f ;  /* 0x0000007f28007804 */ /* 0x000fe20000000000 */
[----:B---3--:R3:W4:Y:S01]  /*4770*/  SHFL.IDX PT, R39, R60, R39, 0x1f ;  /* 0x00001f273c277589 */ /* 0x00872200000e0000 */
[----:B------:R-:W-:Y:S01]  /*4780*/  SHF.R.U32.HI R58, RZ, UR5, R16 ;  /* 0x00000005ff3a7c19 */ /* 0x000fe20008011610 */
[----:B------:R-:W-:Y:S01]  /*4790*/  BSSY.RECONVERGENT B0, `(.L_x_53) ;  /* 0x0000022000007945 */ /* 0x000fe20003800200 */
[----:B------:R-:W-:Y:S02]  /*47a0*/  IMAD.MOV.U32 R64, RZ, RZ, RZ ;  /* 0x000000ffff407224 */ /* 0x000fe400078e00ff */
[----:B------:R-:W-:-:S07]  /*47b0*/  LOP3.LUT R58, R58, UR4, RZ, 0x30, !PT ;  /* 0x000000043a3a7c12 */ /* 0x000fce000f8e30ff */
[----:B------:R-:W-:Y:S02]  /*47c0*/  VOTE.ANY R38, PT, P0 ;  /* 0x0000000000267806 */ /* 0x000fe400000e0100 */
[----:B0-----:R-:W-:Y:S02]  /*47d0*/  VOTE.ANY R43, PT, P1 ;  /* 0x00000000002b7806 */ /* 0x001fe400008e0100 */
[----:B------:R-:W-:Y:S02]  /*47e0*/  @!P0 LOP3.LUT R38, RZ, R38, RZ, 0x33, !PT ;  /* 0x00000026ff268212 */ /* 0x000fe400078e33ff */
[----:B------:R-:W-:Y:S02]  /*47f0*/  @!P1 LOP3.LUT R43, RZ, R43, RZ, 0x33, !PT ;  /* 0x0000002bff2b9212 */ /* 0x000fe400078e33ff */
[----:B------:R-:W-:Y:S02]  /*4800*/  LOP3.LUT P0, RZ, R40, 0x80, RZ, 0xc0, !PT ;  /* 0x0000008028ff7812 */ /* 0x000fe4000780c0ff */
[----:B------:R-:W-:-:S02]  /*4810*/  LOP3.LUT R38, R43, R38, RZ, 0xc0, !PT ;  /* 0x000000262b267212 */ /* 0x000fc400078ec0ff */
[----:B------:R-:W-:-:S04]  /*4820*/  VOTE.ANY R43, PT, P2 ;  /* 0x00000000002b7806 */ /* 0x000fc800010e0100 */
[----:B------:R-:W-:-:S04]  /*4830*/  @!P2 LOP3.LUT R43, RZ, R43, RZ, 0x33, !PT ;  /* 0x0000002bff2ba212 */ /* 0x000fc800078e33ff */
[----:B------:R-:W-:Y:S02]  /*4840*/  LOP3.LUT R38, R43, R38, RZ, 0xc0, !PT ;  /* 0x000000262b267212 */ /* 0x000fe400078ec0ff */
        /* <DEDUP_REMOVED lines=14> */
[----:B------:R-:W-:-:S04]  /*4930*/  LOP3.LUT R55, R43, R38, RZ, 0xc0, !PT ;  /* 0x000000262b377212 */ /* 0x000fc800078ec0ff */
[----:B------:R-:W0:Y:S01]  /*4940*/  FLO.U32 R43, R55 ;  /* 0x00000037002b7300 */ /* 0x000e2200000e0000 */
[----:B------:R-:W-:-:S07]  /*4950*/  LOP3.LUT R38, R14, R55, RZ, 0xc0, !PT ;  /* 0x000000370e267212 */ /* 0x000fce00078ec0ff */
[----:B------:R-:W1:Y:S01]  /*4960*/  POPC R38, R38 ;  /* 0x0000002600267309 */ /* 0x000e620000000000 */
[----:B0-----:R-:W-:-:S13]  /*4970*/  ISETP.NE.AND P0, PT, R24, R43, PT ;  /* 0x0000002b1800720c */ /* 0x001fda0003f05270 */
[----:B-1-34-:R-:W-:Y:S05]  /*4980*/  @P0 BRA `(.L_x_54) ;  /* 0x0000000000080947 */ /* 0x01afea0003800000 */
[----:B------:R-:W-:-:S05]  /*4990*/  IMAD R55, R40, 0x4, R29 ;  /* 0x0000000428377824 */ /* 0x000fca00078e021d */
[----:B------:R0:W1:Y:S02]  /*49a0*/  ATOMS.ADD R64, [R55], R38 ;  /* 0x000000263740738c */ /* 0x0000640000000000 */
.L_x_54:
[----:B------:R-:W-:Y:S05]  /*49b0*/  BSYNC.RECONVERGENT B0 ;  /* 0x0000000000007941 */ /* 0x000fea0003800200 */
.L_x_53:
[----:B------:R-:W-:Y:S01]  /*49c0*/  R2P PR, R58, 0x7f ;  /* 0x0000007f3a007804 */ /* 0x000fe20000000000 */
[----:B-1----:R1:W3:Y:S01]  /*49d0*/  SHFL.IDX PT, R43, R64, R43, 0x1f ;  /* 0x00001f2b402b7589 */ /* 0x0022e200000e0000 */
        /* <DEDUP_REMOVED lines=30> */
[----:B------:R-:W4:Y:S01]  /*4bc0*/  POPC R40, R40 ;  /* 0x0000002800287309 */ /* 0x000f220000000000 */
[----:B0-----:R-:W-:-:S13]  /*4bd0*/  ISETP.NE.AND P0, PT, R24, R55, PT ;  /* 0x000000371800720c */ /* 0x001fda0003f05270 */
[----:B-1-34-:R-:W-:Y:S05]  /*4be0*/  @P0 BRA `(.L_x_56) ;  /* 0x0000000000080947 */ /* 0x01afea0003800000 */
[----:B------:R-:W-:-:S05]  /*4bf0*/  IMAD R59, R58, 0x4, R29 ;  /* 0x000000043a3b7824 */ /* 0x000fca00078e021d */
[----:B------:R0:W1:Y:S02]  /*4c00*/  ATOMS.ADD R62, [R59], R40 ;  /* 0x000000283b3e738c */ /* 0x0000640000000000 */
.L_x_56:
[----:B------:R-:W-:Y:S05]  /*4c10*/  BSYNC.RECONVERGENT B0 ;  /* 0x0000000000007941 */ /* 0x000fea0003800200 */
.L_x_55:
[----:B------:R-:W-:Y:S01]  /*4c20*/  R2P PR, R60, 0x7f ;  /* 0x0000007f3c007804 */ /* 0x000fe20000000000 */
[----:B--2---:R-:W-:Y:S01]  /*4c30*/  IMAD.IADD R44, R44, 0x1, R47 ;  /* 0x000000012c2c7824 */ /* 0x004fe200078e022f */
[----:B------:R-:W-:Y:S01]  /*4c40*/  BSSY.RECONVERGENT B0, `(.L_x_57) ;  /* 0x0000025000007945 */ /* 0x000fe20003800200 */
[----:B------:R-:W-:Y:S02]  /*4c50*/  IMAD.IADD R46, R46, 0x1, R49 ;  /* 0x000000012e2e7824 */ /* 0x000fe400078e0231 */
[----:B-1----:R1:W2:Y:S01]  /*4c60*/  SHFL.IDX PT, R49, R62, R55, 0x1f ;  /* 0x00001f373e317589 */ /* 0x0022a200000e0000 */
[----:B------:R-:W-:-:S07]  /*4c70*/  IMAD.MOV.U32 R64, RZ, RZ, RZ ;  /* 0x000000ffff407224 */ /* 0x000fce00078e00ff */
[----:B------:R-:W-:Y:S02]  /*4c80*/  VOTE.ANY R58, PT, P0 ;  /* 0x00000000003a7806 */ /* 0x000fe400000e0100 */
[----:B------:R-:W-:Y:S02]  /*4c90*/  VOTE.ANY R47, PT, P1 ;  /* 0x00000000002f7806 */ /* 0x000fe400008e0100 */
        /* <DEDUP_REMOVED lines=22> */
[----:B------:R-:W-:Y:S02]  /*4e00*/  SHF.R.U32.HI R58, RZ, UR5, R6 ;  /* 0x00000005ff3a7c19 */ /* 0x000fe40008011606 */
[----:B0-----:R-:W0:Y:S01]  /*4e10*/  FLO.U32 R59, R61 ;  /* 0x0000003d003b7300 */ /* 0x001e2200000e0000 */
[----:B------:R-:W-:Y:S02]  /*4e20*/  LOP3.LUT R47, R14, R61, RZ, 0xc0, !PT ;  /* 0x0000003d0e2f7212 */ /* 0x000fe400078ec0ff */
[----:B------:R-:W-:-:S05]  /*4e30*/  LOP3.LUT R58, R58, UR4, RZ, 0x30, !PT ;  /* 0x000000043a3a7c12 */ /* 0x000fca000f8e30ff */
[----:B------:R-:W3:Y:S01]  /*4e40*/  POPC R47, R47 ;  /* 0x0000002f002f7309 */ /* 0x000ee20000000000 */
[----:B0-----:R-:W-:-:S13]  /*4e50*/  ISETP.NE.AND P0, PT, R24, R59, PT ;  /* 0x0000003b1800720c */ /* 0x001fda0003f05270 */
[----:B-123--:R-:W-:Y:S05]  /*4e60*/  @P0 BRA `(.L_x_58) ;  /* 0x0000000000080947 */ /* 0x00efea0003800000 */
[----:B------:R-:W-:-:S05]  /*4e70*/  IMAD R60, R60, 0x4, R29 ;  /* 0x000000043c3c7824 */ /* 0x000fca00078e021d */
[----:B------:R0:W1:Y:S02]  /*4e80*/  ATOMS.ADD R64, [R60], R47 ;  /* 0x0000002f3c40738c */ /* 0x0000640000000000 */
.L_x_58:
[----:B------:R-:W-:Y:S05]  /*4e90*/  BSYNC.RECONVERGENT B0 ;  /* 0x0000000000007941 */ /* 0x000fea0003800200 */
.L_x_57:
[----:B------:R-:W-:Y:S01]  /*4ea0*/  R2P PR, R58, 0x7f ;  /* 0x0000007f3a007804 */ /* 0x000fe20000000000 */
[----:B------:R-:W-:Y:S01]  /*4eb0*/  IMAD.IADD R52, R51, 0x1, R52 ;  /* 0x0000000133347824 */ /* 0x000fe200078e0234 */
[----:B-1----:R1:W2:Y:S01]  /*4ec0*/  SHFL.IDX PT, R64, R64, R59, 0x1f ;  /* 0x00001f3b40407589 */ /* 0x0022a200000e0000 */
[----:B------:R-:W-:Y:S01]  /*4ed0*/  BSSY.RECONVERGENT B0, `(.L_x_59) ;  /* 0x0000024000007945 */ /* 0x000fe20003800200 */
[----:B------:R-:W-:Y:S02]  /*4ee0*/  IMAD.IADD R56, R53, 0x1, R56 ;  /* 0x0000000135387824 */ /* 0x000fe400078e0238 */
[----:B------:R-:W-:-:S07]  /*4ef0*/  IMAD.MOV.U32 R62, RZ, RZ, RZ ;  /* 0x000000ffff3e7224 */ /* 0x000fce00078e00ff */
        /* <DEDUP_REMOVED lines=25> */
[----:B------:R-:W0:Y:S01]  /*5090*/  FLO.U32 R55, R61 ;  /* 0x0000003d00377300 */ /* 0x000e2200000e0000 */
[----:B------:R-:W-:Y:S02]  /*50a0*/  LOP3.LUT R51, R14, R61, RZ, 0xc0, !PT ;  /* 0x0000003d0e337212 */ /* 0x000fe400078ec0ff */
[----:B------:R-:W-:-:S05]  /*50b0*/  LOP3.LUT R60, R60, UR4, RZ, 0x30, !PT ;  /* 0x000000043c3c7c12 */ /* 0x000fca000f8e30ff */
[----:B------:R-:W3:Y:S01]  /*50c0*/  POPC R51, R51 ;  /* 0x0000003300337309 */ /* 0x000ee20000000000 */
[----:B0-----:R-:W-:-:S13]  /*50d0*/  ISETP.NE.AND P0, PT, R24, R55, PT ;  /* 0x000000371800720c */ /* 0x001fda0003f05270 */
[----:B-123--:R-:W-:Y:S05]  /*50e0*/  @P0 BRA `(.L_x_60) ;  /* 0x0000000000080947 */ /* 0x00efea0003800000 */
[----:B------:R-:W-:-:S05]  /*50f0*/  IMAD R58, R58, 0x4, R29 ;  /* 0x000000043a3a7824 */ /* 0x000fca00078e021d */
[----:B------:R0:W1:Y:S02]  /*5100*/  ATOMS.ADD R62, [R58], R51 ;  /* 0x000000333a3e738c */ /* 0x0000640000000000 */
.L_x_60:
[----:B------:R-:W-:Y:S05]  /*5110*/  BSYNC.RECONVERGENT B0 ;  /* 0x0000000000007941 */ /* 0x000fea0003800200 */
.L_x_59:
[----:B------:R-:W-:Y:S01]  /*5120*/  R2P PR, R60, 0x7f ;  /* 0x0000007f3c007804 */ /* 0x000fe20000000000 */
[----:B------:R-:W-:Y:S01]  /*5130*/  IMAD.IADD R48, R48, 0x1, R45 ;  /* 0x0000000130307824 */ /* 0x000fe200078e022d */
[----:B-1----:R1:W2:Y:S01]  /*5140*/  SHFL.IDX PT, R62, R62, R55, 0x1f ;  /* 0x00001f373e3e7589 */ /* 0x0022a200000e0000 */
[----:B------:R-:W-:Y:S01]  /*5150*/  BSSY.RECONVERGENT B0, `(.L_x_61) ;  /* 0x0000024000007945 */ /* 0x000fe20003800200 */
[----:B------:R-:W-:-:S09]  /*5160*/  IMAD.MOV.U32 R66, RZ, RZ, RZ ;  /* 0x000000ffff427224 */ /* 0x000fd200078e00ff */
        /* <DEDUP_REMOVED lines=23> */
[----:B------:R-:W-:Y:S01]  /*52e0*/  LOP3.LUT R53, R58, R53, RZ, 0xc0, !PT ;  /* 0x000000353a357212 */ /* 0x000fe200078ec0ff */
[----:B------:R-:W-:Y:S01]  /*52f0*/  IMAD.IADD R58, R37, 0x1, R36 ;  /* 0x00000001253a7824 */ /* 0x000fe200078e0224 */
        /* <DEDUP_REMOVED lines=9> */
.L_x_62:
[----:B------:R-:W-:Y:S05]  /*5390*/  BSYNC.RECONVERGENT B0 ;  /* 0x0000000000007941 */ /* 0x000fea0003800200 */
.L_x_61:
[----:B------:R-:W-:Y:S01]  /*53a0*/  R2P PR, R36, 0x7f ;  /* 0x0000007f24007804 */ /* 0x000fe20000000000 */
[----:B------:R-:W-:Y:S01]  /*53b0*/  IMAD.IADD R34, R35, 0x1, R34 ;  /* 0x0000000123227824 */ /* 0x000fe200078e0222 */
[----:B------:R-:W-:Y:S01]  /*53c0*/  BSSY.RECONVERGENT B0, `(.L_x_63) ;  /* 0x0000022000007945 */ /* 0x000fe20003800200 */
[----:B------:R-:W-:-:S10]  /*53d0*/  IMAD.MOV.U32 R55, RZ, RZ, RZ ;  /* 0x000000ffff377224 */ /* 0x000fd400078e00ff */
        /* <DEDUP_REMOVED lines=24> */
[----:B-1----:R0:W1:Y:S02]  /*5560*/  SHFL.IDX PT, R60, R66, R45, 0x1f ;  /* 0x00001f2d423c7589 */ /* 0x00206400000e0000 */
[----:B------:R-:W2:Y:S01]  /*5570*/  FLO.U32 R59, R53 ;  /* 0x00000035003b7300 */ /* 0x000ea200000e0000 */
[----:B------:R-:W-:-:S07]  /*5580*/  LOP3.LUT R35, R14, R53, RZ, 0xc0, !PT ;  /* 0x000000350e237212 */ /* 0x000fce00078ec0ff */
[----:B------:R-:W3:Y:S01]  /*5590*/  POPC R35, R35 ;  /* 0x0000002300237309 */ /* 0x000ee20000000000 */
[----:B--2---:R-:W-:-:S13]  /*55a0*/  ISETP.NE.AND P0, PT, R24, R59, PT ;  /* 0x0000003b1800720c */ /* 0x004fda0003f05270 */
[----:B01-3--:R-:W-:Y:S05]  /*55b0*/  @P0 BRA `(.L_x_64) ;  /* 0x0000000000080947 */ /* 0x00bfea0003800000 */
[----:B------:R-:W-:-:S05]  /*55c0*/  IMAD R36, R36, 0x4, R29 ;  /* 0x0000000424247824 */ /* 0x000fca00078e021d */
[----:B------:R0:W1:Y:S02]  /*55d0*/  ATOMS.ADD R55, [R36], R35 ;  /* 0x000000232437738c */ /* 0x0000640000000000 */
.L_x_64:
[----:B------:R-:W-:Y:S05]  /*55e0*/  BSYNC.RECONVERGENT B0 ;  /* 0x0000000000007941 */ /* 0x000fea0003800200 */
.L_x_63:
[----:B------:R-:W-:Y:S01]  /*55f0*/  R2P PR, R26, 0x7f ;  /* 0x0000007f1a007804 */ /* 0x000fe20000000000 */
[----:B01----:R0:W1:Y:S01]  /*5600*/  SHFL.IDX PT, R36, R55, R59, 0x1f ;  /* 0x00001f3b37247589 */ /* 0x00306200000e0000 */
[----:B------:R-:W-:Y:S11]  /*5610*/  BSSY.RECONVERGENT B0, `(.L_x_65) ;  /* 0x0000021000007945 */ /* 0x000ff60003800200 */
[----:B------:R-:W-:-:S02]  /*5620*/  VOTE.ANY R45, PT, P0 ;  /* 0x00000000002d7806 */ /* 0x000fc400000e0100 */
[----:B------:R-:W-:Y:S02]  /*5630*/  VOTE.ANY R66, PT, P1 ;  /* 0x0000000000427806 */ /* 0x000fe400008e0100 */
[----:B------:R-:W-:Y:S02]  /*5640*/  @!P0 LOP3.LUT R45, RZ, R45, RZ, 0x33, !PT ;  /* 0x0000002dff2d8212 */ /* 0x000fe400078e33ff */
[----:B------:R-:W-:Y:S02]  /*5650*/  @!P1 LOP3.LUT R66, RZ, R66, RZ, 0x33, !PT ;  /* 0x00000042ff429212 */ /* 0x000fe400078e33ff */
[----:B------:R-:W-:Y:S02]  /*5660*/  LOP3.LUT P0, RZ, R26, 0x80, RZ, 0xc0, !PT ;  /* 0x000000801aff7812 */ /* 0x000fe4000780c0ff */
        /* <DEDUP_REMOVED lines=19> */
[----:B------:R-:W2:Y:S01]  /*57a0*/  FLO.U32 R53, R45 ;  /* 0x0000002d00357300 */ /* 0x000ea200000e0000 */
[----:B------:R-:W-:-:S07]  /*57b0*/  LOP3.LUT R14, R14, R45, RZ, 0xc0, !PT ;  /* 0x0000002d0e0e7212 */ /* 0x000fce00078ec0ff */
[----:B0-----:R0:W3:Y:S01]  /*57c0*/  POPC R55, R14 ;  /* 0x0000000e00377309 */ /* 0x0010e20000000000 */
[----:B--2---:R-:W-:Y:S01]  /*57d0*/  ISETP.NE.AND P0, PT, R24, R53, PT ;  /* 0x000000351800720c */ /* 0x004fe20003f05270 */
[----:B------:R-:W-:-:S12]  /*57e0*/  IMAD.MOV.U32 R24, RZ, RZ, RZ ;  /* 0x000000ffff187224 */ /* 0x000fd800078e00ff */
[----:B01-3--:R-:W-:Y:S05]  /*57f0*/  @P0 BRA `(.L_x_66) ;  /* 0x0000000000080947 */ /* 0x00bfea0003800000 */
[----:B------:R-:W-:-:S06]  /*5800*/  IMAD R24, R26, 0x4, R29 ;  /* 0x000000041a187824 */ /* 0x000fcc00078e021d */
[----:B------:R0:W1:Y:S02]  /*5810*/  ATOMS.ADD R24, [R24], R55 ;  /* 0x000000371818738c */ /* 0x0000640000000000 */
.L_x_66:
[----:B------:R-:W-:Y:S05]  /*5820*/  BSYNC.RECONVERGENT B0 ;  /* 0x0000000000007941 */ /* 0x000fea0003800200 */
.L_x_65:
[----:B------:R-:W-:Y:S01]  /*5830*/  BAR.SYNC.DEFER_BLOCKING 0x0 ;  /* 0x0000000000007b1d */ /* 0x000fe20000010000 */
[----:B------:R-:W-:Y:S01]  /*5840*/  IMAD.IADD R26, R40, 0x1, R49 ;  /* 0x00000001281a7824 */ /* 0x000fe200078e0231 */
[----:B------:R-:W-:Y:S01]  /*5850*/  ISETP.NE.AND P0, PT, R50, RZ, PT ;  /* 0x000000ff3200720c */ /* 0x000fe20003f05270 */
[----:B------:R-:W-:Y:S02]  /*5860*/  IMAD.IADD R28, R28, 0x1, R39 ;  /* 0x000000011c1c7824 */ /* 0x000fe400078e0227 */
[----:B------:R-:W-:Y:S01]  /*5870*/  IMAD R40, R44, 0x4, R7 ;  /* 0x000000042c287824 */ /* 0x000fe200078e0207 */
[----:B------:R-:W-:Y:S01]  /*5880*/  BSSY B1, `(.L_x_67) ;  /* 0x000005c000017945 */ /* 0x000fe20003800000 */
[----:B------:R-:W-:Y:S01]  /*5890*/  IMAD.IADD R14, R38, 0x1, R43 ;  /* 0x00000001260e7824 */ /* 0x000fe200078e022b */
[----:B-1----:R-:W1:Y:S01]  /*58a0*/  SHFL.IDX PT, R24, R24, R53, 0x1f ;  /* 0x00001f3518187589 */ /* 0x002e6200000e0000 */
[----:B------:R-:W-:Y:S02]  /*58b0*/  IMAD R39, R46, 0x4, R7 ;  /* 0x000000042e277824 */ /* 0x000fe400078e0207 */
[----:B------:R-:W-:-:S02]  /*58c0*/  IMAD.IADD R60, R37, 0x1, R60 ;  /* 0x00000001253c7824 */ /* 0x000fc400078e023c */
[--C-:B------:R-:W-:Y:S02]  /*58d0*/  IMAD R38, R52, 0x4, R7.reuse ;  /* 0x0000000434267824 */ /* 0x100fe400078e0207 */
[----:B------:R-:W-:Y:S02]  /*58e0*/  IMAD.IADD R32, R33, 0x1, R32 ;  /* 0x0000000121207824 */ /* 0x000fe400078e0220 */
[----:B------:R-:W-:Y:S02]  /*58f0*/  IMAD.IADD R44, R35, 0x1, R36 ;  /* 0x00000001232c7824 */ /* 0x000fe400078e0224 */
[--C-:B------:R-:W-:Y:S02]  /*5900*/  IMAD R37, R56, 0x4, R7.reuse ;  /* 0x0000000438257824 */ /* 0x100fe400078e0207 */
[----:B------:R-:W-:Y:S02]  /*5910*/  IMAD.IADD R30, R31, 0x1, R30 ;  /* 0x000000011f1e7824 */ /* 0x000fe400078e021e */
[--C-:B------:R-:W-:Y:S01]  /*5920*/  IMAD R36, R48, 0x4, R7.reuse ;  /* 0x0000000430247824 */ /* 0x100fe200078e0207 */
[----:B------:R2:W-:Y:S01]  /*5930*/  STS [R40+-0x4], R27 ;  /* 0xfffffc1b28007388 */ /* 0x0005e20000000800 */
[----:B------:R-:W-:-:S02]  /*5940*/  IMAD R35, R58, 0x4, R7 ;  /* 0x000000043a237824 */ /* 0x000fc400078e0207 */
[--C-:B------:R-:W-:Y:S01]  /*5950*/  IMAD R34, R34, 0x4, R7.reuse ;  /* 0x0000000422227824 */ /* 0x100fe200078e0207 */
[----:B------:R-:W-:Y:S01]  /*5960*/  STS [R39+-0x4], R22 ;  /* 0xfffffc1627007388 */ /* 0x000fe20000000800 */
[--C-:B------:R-:W-:Y:S02]  /*5970*/  IMAD R33, R32, 0x4, R7.reuse ;  /* 0x0000000420217824 */ /* 0x100fe400078e0207 */
[----:B------:R-:W-:Y:S01]  /*5980*/  IMAD.IADD R64, R47, 0x1, R64 ;  /* 0x000000012f407824 */ /* 0x000fe200078e0240 */
[----:B------:R-:W-:Y:S01]  /*5990*/  STS [R38+-0x4], R21 ;  /* 0xfffffc1526007388 */ /* 0x000fe20000000800 */
[--C-:B------:R-:W-:Y:S02]  /*59a0*/  IMAD R32, R30, 0x4, R7.reuse ;  /* 0x000000041e207824 */ /* 0x100fe400078e0207 */
[----:B------:R-:W-:Y:S01]  /*59b0*/  IMAD.IADD R62, R51, 0x1, R62 ;  /* 0x00000001333e7824 */ /* 0x000fe200078e023e */
[----:B------:R-:W-:Y:S01]  /*59c0*/  STS [R37+-0x4], R18 ;  /* 0xfffffc1225007388 */ /* 0x000fe20000000800 */
[----:B------:R-:W-:-:S02]  /*59d0*/  IMAD R31, R28, 0x4, R7 ;  /* 0x000000041c1f7824 */ /* 0x000fc400078e0207 */
[--C-:B------:R-:W-:Y:S01]  /*59e0*/  IMAD R30, R14, 0x4, R7.reuse ;  /* 0x000000040e1e7824 */ /* 0x100fe200078e0207 */
[----:B------:R-:W-:Y:S01]  /*59f0*/  STS [R36+-0x4], R23 ;  /* 0xfffffc1724007388 */ /* 0x000fe20000000800 */
[--C-:B------:R-:W-:Y:S02]  /*5a00*/  IMAD R29, R26, 0x4, R7.reuse ;  /* 0x000000041a1d7824 */ /* 0x100fe400078e0207 */
[----:B-1----:R-:W-:Y:S01]  /*5a10*/  IMAD.IADD R24, R55, 0x1, R24 ;  /* 0x0000000137187824 */ /* 0x002fe200078e0218 */
[----:B------:R-:W-:Y:S01]  /*5a20*/  STS [R35+-0x4], R20 ;  /* 0xfffffc1423007388 */ /* 0x000fe20000000800 */
[--C-:B------:R-:W-:Y:S02]  /*5a30*/  IMAD R28, R64, 0x4, R7.reuse ;  /* 0x00000004401c7824 */ /* 0x100fe400078e0207 */
[--C-:B--2---:R-:W-:Y:S01]  /*5a40*/  IMAD R27, R62, 0x4, R7.reuse ;  /* 0x000000043e1b7824 */ /* 0x104fe200078e0207 */
[----:B------:R1:W-:Y:S01]  /*5a50*/  STS [R34+-0x4], R25 ;  /* 0xfffffc1922007388 */ /* 0x0003e20000000800 */
[----:B------:R-:W-:-:S02]  /*5a60*/  IMAD R26, R60, 0x4, R7 ;  /* 0x000000043c1a7824 */ /* 0x000fc400078e0207 */
[--C-:B------:R-:W-:Y:S01]  /*5a70*/  IMAD R24, R24, 0x4, R7.reuse ;  /* 0x0000000418187824 */ /* 0x100fe200078e0207 */
[----:B------:R-:W-:Y:S04]  /*5a80*/  STS [R33+-0x4], R10 ;  /* 0xfffffc0a21007388 */ /* 0x000fe80000000800 */
[----:B------:R-:W-:Y:S01]  /*5a90*/  STS [R32+-0x4], R17 ;  /* 0xfffffc1120007388 */ /* 0x000fe20000000800 */
[----:B-1----:R-:W-:-:S03]  /*5aa0*/  IMAD R25, R44, 0x4, R7 ;  /* 0x000000042c197824 */ /* 0x002fc600078e0207 */
[----:B------:R-:W-:Y:S04]  /*5ab0*/  STS [R31+-0x4], R12 ;  /* 0xfffffc0c1f007388 */ /* 0x000fe80000000800 */
[----:B------:R1:W-:Y:S04]  /*5ac0*/  STS [R30+-0x4], R19 ;  /* 0xfffffc131e007388 */ /* 0x0003e80000000800 */
[----:B------:R2:W-:Y:S04]  /*5ad0*/  STS [R29+-0x4], R16 ;  /* 0xfffffc101d007388 */ /* 0x0005e80000000800 */
[----:B------:R2:W-:Y:S01]  /*5ae0*/  STS [R28+-0x4], R9 ;  /* 0xfffffc091c007388 */ /* 0x0005e20000000800 */
[----:B-1----:R-:W-:-:S03]  /*5af0*/  IMAD R19, R3, 0x8, R7 ;  /* 0x0000000803137824 */ /* 0x002fc600078e0207 */
[----:B------:R2:W-:Y:S04]  /*5b00*/  STS [R27+-0x4], R6 ;  /* 0xfffffc061b007388 */ /* 0x0005e80000000800 */
[----:B------:R2:W-:Y:S04]  /*5b10*/  STS [R26+-0x4], R11 ;  /* 0xfffffc0b1a007388 */ /* 0x0005e80000000800 */
[----:B------:R2:W-:Y:S04]  /*5b20*/  STS [R25+-0x4], R8 ;  /* 0xfffffc0819007388 */ /* 0x0005e80000000800 */
[----:B------:R2:W-:Y:S01]  /*5b30*/  STS [R24+-0x4], R13 ;  /* 0xfffffc0d18007388 */ /* 0x0005e20000000800 */
[----:B------:R-:W-:Y:S05]  /*5b40*/  @P0 BRA `(.L_x_68) ;  /* 0x0000000000bc0947 */ /* 0x000fea0003800000 */
[----:B------:R-:W1:Y:S02]  /*5b50*/  LDCU.64 UR8, c[0x0][0x398] ;  /* 0x00007300ff0877ac */ /* 0x000e640008000a00 */
[----:B-1----:R-:W-:-:S04]  /*5b60*/  LEA R10, P0, R3, UR8, 0x3 ;  /* 0x00000008030a7c11 */ /* 0x002fc8000f8018ff */
[----:B--2---:R-:W-:-:S05]  /*5b70*/  LEA.HI.X R11, R3, UR9, RZ, 0x3, P0 ;  /* 0x00000009030b7c11 */ /* 0x004fca00080f1cff */
[----:B------:R-:W2:Y:S01]  /*5b80*/  LDG.E.64 R8, desc[UR6][R10.64] ;  /* 0x000000060a087981 */ /* 0x000ea2000c1e1b00 */
[----:B------:R-:W-:Y:S02]  /*5b90*/  SHF.R.S32.HI R13, RZ, 0x1f, R15 ;  /* 0x0000001fff0d7819 */ /* 0x000fe4000001140f */
[----:B--2---:R-:W-:-:S05]  /*5ba0*/  IADD3 R8, P0, PT, -R15, R8, RZ ;  /* 0x000000080f087210 */ /* 0x004fca0007f1e1ff */
[----:B------:R-:W-:Y:S01]  /*5bb0*/  IMAD.X R9, R9, 0x1, ~R13, P0 ;  /* 0x0000000109097824 */ /* 0x000fe200000e0e0d */
[----:B------:R-:W-:Y:S01]  /*5bc0*/  ISETP.GE.AND P0, PT, R42, 0x1, PT ;  /* 0x000000012a00780c */ /* 0x000fe20003f06270 */
[----:B------:R-:W-:-:S03]  /*5bd0*/  IMAD.MOV.U32 R13, RZ, RZ, R0 ;  /* 0x000000ffff0d7224 */ /* 0x000fc600078e0000 */
[----:B------:R1:W-:Y:S09]  /*5be0*/  STS.64 [R19+0x6600], R8 ;  /* 0x0066000813007388 */ /* 0x0003f20000000a00 */
[----:B------:R-:W-:Y:S05]  /*5bf0*/  @!P0 BRA `(.L_x_69) ;  /* 0x00000000006c8947 */ /* 0x000fea0003800000 */
[----:B------:R-:W-:Y:S01]  /*5c00*/  BSSY B0, `(.L_x_70) ;  /* 0x0000019000007945 */ /* 0x000fe20003800000 */
[----:B------:R-:W-:Y:S02]  /*5c10*/  IMAD.MOV.U32 R6, RZ, RZ, -0x1 ;  /* 0xffffffffff067424 */ /* 0x000fe400078e00ff */
[----:B------:R-:W-:Y:S02]  /*5c20*/  IMAD.MOV.U32 R10, RZ, RZ, R42 ;  /* 0x000000ffff0a7224 */ /* 0x000fe400078e002a */
[----:B------:R-:W-:-:S07]  /*5c30*/  IMAD.MOV.U32 R13, RZ, RZ, R0 ;  /* 0x000000ffff0d7224 */ /* 0x000fce00078e0000 */
.L_x_74:
[----:B-1----:R-:W1:Y:S01]  /*5c40*/  LDC.64 R8, c[0x0][0x380] ;  /* 0x0000e000ff087b82 */ /* 0x002e620000000a00 */
[----:B------:R-:W-:Y:S01]  /*5c50*/  VIADD R17, R10, 0xffffffff ;  /* 0xffffffff0a117836 */ /* 0x000fe20000000000 */
[----:B------:R-:W-:Y:S03]  /*5c60*/  BSSY B2, `(.L_x_71) ;  /* 0x0000008000027945 */ /* 0x000fe60003800000 */
[----:B------:R-:W-:-:S04]  /*5c70*/  IMAD R11, R17, 0x100, R3 ;  /* 0x00000100110b7824 */ /* 0x000fc800078e0203 */
[----:B-1----:R-:W-:-:S07]  /*5c80*/  IMAD.WIDE R8, R11, 0x4, R8 ;  /* 0x000000040b087825 */ /* 0x002fce00078e0208 */
.L_x_72:
[----:B------:R-:W-:Y:S05]  /*5c90*/  YIELD ;  /* 0x0000000000007946 */ /* 0x000fea0003800000 */
[----:B------:R1:W-:Y:S06]  /*5ca0*/  MEMBAR.SC.CTA ;  /* 0x0000000000007992 */ /* 0x0003ec0000000000 */
[----:B-1----:R-:W2:Y:S02]  /*5cb0*/  LDG.E.STRONG.SYS R11, desc[UR6][R8.64] ;  /* 0x00000006080b7981 */ /* 0x002ea4000c1f5900 */
[----:B--2---:R-:W-:-:S13]  /*5cc0*/  ISETP.NE.AND P0, PT, R11, RZ, PT ;  /* 0x000000ff0b00720c */ /* 0x004fda0003f05270 */
[----:B------:R-:W-:Y:S05]  /*5cd0*/  @!P0 BRA `(.L_x_72) ;  /* 0xfffffffc00ec8947 */ /* 0x000fea000383ffff */
[----:B------:R-:W-:Y:S05]  /*5ce0*/  BSYNC B2 ;  /* 0x0000000000027941 */ /* 0x000fea0003800000 */
.L_x_71:
[----:B------:R-:W-:Y:S01]  /*5cf0*/  BSSY.RECONVERGENT B2, `(.L_x_73) ;  /* 0x0000006000027945 */ /* 0x000fe20003800200 */
[C---:B------:R-:W-:Y:S02]  /*5d00*/  ISETP.GT.AND P0, PT, R11.reuse, -0x1, PT ;  /* 0xffffffff0b00780c */ /* 0x040fe40003f04270 */
[----:B------:R-:W-:Y:S01]  /*5d10*/  LOP3.LUT R8, R11, 0x3fffffff, RZ, 0xc0, !PT ;  /* 0x3fffffff0b087812 */ /* 0x000fe200078ec0ff */
[----:B------:R-:W-:Y:S05]  /*5d20*/  WARPSYNC.EXCLUSIVE R6 ;  /* 0x0000000006007348 */ /* 0x000fea0003a00000 */
[----:B------:R-:W-:-:S05]  /*5d30*/  IMAD.IADD R13, R8, 0x1, R13 ;  /* 0x00000001080d7824 */ /* 0x000fca00078e020d */
[----:B------:R-:W-:-:S07]  /*5d40*/  VOTE.ANY R6, PT, P0 ;  /* 0x0000000000067806 */ /* 0x000fce00000e0100 */
[----:B------:R-:W-:Y:S05]  /*5d50*/  BSYNC.RECONVERGENT B2 ;  /* 0x0000000000027941 */ /* 0x000fea0003800200 */
.L_x_73:
[----:B------:R-:W-:Y:S01]  /*5d60*/  ISETP.GT.U32.AND P1, PT, R10, 0x1, PT ;  /* 0x000000010a00780c */ /* 0x000fe20003f24070 */
[----:B------:R-:W-:-:S12]  /*5d70*/  IMAD.MOV.U32 R10, RZ, RZ, R17 ;  /* 0x000000ffff0a7224 */ /* 0x000fd800078e0011 */
[----:B------:R-:W-:Y:S05]  /*5d80*/  @P0 BRA P1, `(.L_x_74) ;  /* 0xfffffffc00ac0947 */ /* 0x000fea000083ffff */
[----:B------:R-:W-:Y:S05]  /*5d90*/  BSYNC B0 ;  /* 0x0000000000007941 */ /* 0x000fea0003800000 */
.L_x_70:
[----:B------:R2:W3:Y:S02]  /*5da0*/  LDS.64 R8, [R19+0x6600] ;  /* 0x0066000013087984 */ /* 0x0004e40000000a00 */
.L_x_69:
[----:B------:R-:W4:Y:S01]  /*5db0*/  LDC.64 R10, c[0x0][0x380] ;  /* 0x0000e000ff0a7b82 */ /* 0x000f220000000a00 */
[C---:B------:R-:W-:Y:S01]  /*5dc0*/  IMAD.IADD R17, R13.reuse, 0x1, -R0 ;  /* 0x000000010d117824 */ /* 0x040fe200078e0a00 */
[----:B------:R-:W-:Y:S01]  /*5dd0*/  LOP3.LUT R13, R13, 0x80000000, RZ, 0xfc, !PT ;  /* 0x800000000d0d7812 */ /* 0x000fe200078efcff */
[----:B------:R-:W-:-:S03]  /*5de0*/  IMAD R21, R42, 0x100, R3 ;  /* 0x000001002a157824 */ /* 0x000fc600078e0203 */
[----:B-1-3--:R-:W-:-:S04]  /*5df0*/  IADD3 R8, P0, PT, R17, R8, RZ ;  /* 0x0000000811087210 */ /* 0x00afc80007f1e0ff */
[----:B------:R-:W-:-:S05]  /*5e00*/  LEA.HI.X.SX32 R9, R17, R9, 0x1, P0 ;  /* 0x0000000911097211 */ /* 0x000fca00000f0eff */
[----:B------:R1:W-:Y:S01]  /*5e10*/  STS.64 [R19+0x6600], R8 ;  /* 0x0066000813007388 */ /* 0x0003e20000000a00 */
[----:B----4-:R-:W-:-:S05]  /*5e20*/  IMAD.WIDE R10, R21, 0x4, R10 ;  /* 0x00000004150a7825 */ /* 0x010fca00078e020a */
[----:B------:R1:W-:Y:S02]  /*5e30*/  STG.E.STRONG.SYS desc[UR6][R10.64], R13 ;  /* 0x0000000d0a007986 */ /* 0x0003e4000c115906 */
.L_x_68:
[----:B------:R-:W-:Y:S05]  /*5e40*/  BSYNC B1 ;  /* 0x0000000000017941 */ /* 0x000fea0003800000 */
.L_x_67:
[----:B------:R-:W3:Y:S01]  /*5e50*/  LDC R23, c[0x0][0x3c0] ;  /* 0x0000f000ff177b82 */ /* 0x000ee20000000800 */
[----:B--2---:R-:W-:-:S07]  /*5e60*/  VIADD R6, R54, 0x1980 ;  /* 0x0000198036067836 */ /* 0x004fce0000000000 */
[----:B-1----:R-:W1:Y:S01]  /*5e70*/  LDC.64 R10, c[0x0][0x390] ;  /* 0x0000e400ff0a7b82 */ /* 0x002e620000000a00 */
[----:B---3--:R-:W-:Y:S02]  /*5e80*/  ISETP.GE.AND P0, PT, R6, R23, PT ;  /* 0x000000170600720c */ /* 0x008fe40003f06270 */
[----:B-1----:R-:W-:-:S04]  /*5e90*/  ISETP.EQ.U32.AND P1, PT, R10, RZ, PT ;  /* 0x000000ff0a00720c */ /* 0x002fc80003f22070 */
[----:B------:R-:W-:-:S04]  /*5ea0*/  ISETP.EQ.OR.EX P0, PT, R11, RZ, !P0, P1 ;  /* 0x000000ff0b00720c */ /* 0x000fc80004702710 */
[----:B------:R-:W-:-:S13]  /*5eb0*/  ISETP.GT.U32.OR P0, PT, R3, 0xff, P0 ;  /* 0x000000ff0300780c */ /* 0x000fda0000704470 */
[----:B------:R-:W-:Y:S05]  /*5ec0*/  @P0 BRA `(.L_x_75) ;  /* 0x0000000000200947 */ /* 0x000fea0003800000 */
[----:B------:R-:W1:Y:S01]  /*5ed0*/  LDS.64 R8, [R19+0x6600] ;  /* 0x0066000013087984 */ /* 0x000e620000000a00 */
[C---:B------:R-:W-:Y:S02]  /*5ee0*/  LEA R10, P2, R3.reuse, R10, 0x3 ;  /* 0x0000000a030a7211 */ /* 0x040fe400078418ff */
[--C-:B------:R-:W-:Y:S02]  /*5ef0*/  SHF.R.S32.HI R13, RZ, 0x1f, R0.reuse ;  /* 0x0000001fff0d7819 */ /* 0x100fe40000011400 */
[----:B------:R-:W-:Y:S02]  /*5f00*/  LEA.HI.X R11, R3, R11, RZ, 0x3, P2 ;  /* 0x0000000b030b7211 */ /* 0x000fe400010f1cff */
[----:B-1----:R-:W-:Y:S02]  /*5f10*/  IADD3 R8, P0, P1, R8, R15, R0 ;  /* 0x0000000f08087210 */ /* 0x002fe4000791e000 */
[----:B------:R-:W-:-:S04]  /*5f20*/  SHF.R.S32.HI R15, RZ, 0x1f, R15 ;  /* 0x0000001fff0f7819 */ /* 0x000fc8000001140f */
[----:B------:R-:W-:-:S05]  /*5f30*/  IADD3.X R9, PT, PT, R9, R15, R13, P0, P1 ;  /* 0x0000000f09097210 */ /* 0x000fca00007e240d */
[----:B------:R1:W-:Y:S02]  /*5f40*/  STG.E.64 desc[UR6][R10.64], R8 ;  /* 0x000000080a007986 */ /* 0x0003e4000c101b06 */
.L_x_75:
[----:B------:R-:W-:Y:S01]  /*5f50*/  ISETP.GT.AND P0, PT, R6, R23, PT ;  /* 0x000000170600720c */ /* 0x000fe20003f04270 */
[----:B------:R-:W-:Y:S05]  /*5f60*/  WARPSYNC.ALL ;  /* 0x0000000000007948 */ /* 0x000fea0003800000 */
[----:B------:R-:W-:Y:S01]  /*5f70*/  BAR.SYNC.DEFER_BLOCKING 0x0 ;  /* 0x0000000000007b1d */ /* 0x000fe20000010000 */
[----:B------:R-:W-:-:S06]  /*5f80*/  IMAD R22, R3, 0x4, R7 ;  /* 0x0000000403167824 */ /* 0x000fcc00078e0207 */
[----:B------:R-:W-:Y:S05]  /*5f90*/  @P0 BRA `(.L_x_76) ;  /* 0x0000000c003c0947 */ /* 0x000fea0003800000 */
[----:B------:R-:W2:Y:S01]  /*5fa0*/  LDS R0, [R22] ;  /* 0x0000000016007984 */ /* 0x000ea20000000800 */
[----:B------:R-:W2:Y:S01]  /*5fb0*/  LDCU UR5, c[0x0][0x3c4] ;  /* 0x00007880ff0577ac */ /* 0x000ea20008000800 */
[----:B------:R-:W3:Y:S01]  /*5fc0*/  LDCU.64 UR8, c[0x0][0x3a0] ;  /* 0x00007400ff0877ac */ /* 0x000ee20008000a00 */
[----:B--2---:R-:W-:Y:S02]  /*5fd0*/  SHF.R.U32.HI R6, RZ, UR5, R0 ;  /* 0x00000005ff067c19 */ /* 0x004fe40008011600 */
[----:B------:R-:W-:Y:S02]  /*5fe0*/  LOP3.LUT R15, R0, 0x80000000, RZ, 0x3c, !PT ;  /* 0x80000000000f7812 */ /* 0x000fe400078e3cff */
[----:B------:R-:W-:-:S05]  /*5ff0*/  LOP3.LUT R6, R6, UR4, RZ, 0x30, !PT ;  /* 0x0000000406067c12 */ /* 0x000fca000f8e30ff */
[----:B-1----:R-:W-:-:S06]  /*6000*/  IMAD R8, R6, 0x8, R7 ;  /* 0x0000000806087824 */ /* 0x002fcc00078e0207 */
[----:B------:R-:W1:Y:S02]  /*6010*/  LDS.64 R8, [R8+0x6600] ;  /* 0x0066000008087984 */ /* 0x000e640000000a00 */
[----:B-1----:R-:W-:-:S05]  /*6020*/  IADD3 R6, P1, PT, R8, R3, RZ ;  /* 0x0000000308067210 */ /* 0x002fca0007f3e0ff */
[----:B------:R-:W-:Y:S01]  /*6030*/  IMAD.X R9, RZ, RZ, R9, P1 ;  /* 0x000000ffff097224 */ /* 0x000fe200008e0609 */
[----:B---3--:R-:W-:-:S04]  /*6040*/  LEA R10, P1, R6, UR8, 0x2 ;  /* 0x00000008060a7c11 */ /* 0x008fc8000f8210ff */
[----:B------:R-:W-:-:S05]  /*6050*/  LEA.HI.X R11, R6, UR9, R9, 0x2, P1 ;  /* 0x00000009060b7c11 */ /* 0x000fca00088f1409 */
[----:B------:R-:W-:Y:S01]  /*6060*/  STG.E desc[UR6][R10.64], R15 ;  /* 0x0000000f0a007986 */ /* 0x000fe2000c101906 */
[----:B------:R-:W-:-:S03]  /*6070*/  NOP ;  /* 0x0000000000007918 */ /* 0x000fc60000000000 */
[----:B------:R-:W1:Y:S02]  /*6080*/  LDS R0, [R22+0x600] ;  /* 0x0006000016007984 */ /* 0x000e640000000800 */
[----:B-1----:R-:W-:Y:S02]  /*6090*/  SHF.R.U32.HI R6, RZ, UR5, R0 ;  /* 0x00000005ff067c19 */ /* 0x002fe40008011600 */
[----:B------:R-:W-:Y:S02]  /*60a0*/  LOP3.LUT R15, R0, 0x80000000, RZ, 0x3c, !PT ;  /* 0x80000000000f7812 */ /* 0x000fe400078e3cff */
[----:B------:R-:W-:-:S05]  /*60b0*/  LOP3.LUT R6, R6, UR4, RZ, 0x30, !PT ;  /* 0x0000000406067c12 */ /* 0x000fca000f8e30ff */
[----:B------:R-:W-:-:S06]  /*60c0*/  IMAD R8, R6, 0x8, R7 ;  /* 0x0000000806087824 */ /* 0x000fcc00078e0207 */
[----:B------:R-:W1:Y:S02]  /*60d0*/  LDS.64 R8, [R8+0x6600] ;  /* 0x0066000008087984 */ /* 0x000e640000000a00 */
[----:B-1----:R-:W-:-:S05]  /*60e0*/  IADD3 R6, P1, PT, R8, R3, RZ ;  /* 0x0000000308067210 */ /* 0x002fca0007f3e0ff */
[----:B------:R-:W-:Y:S01]  /*60f0*/  IMAD.X R9, RZ, RZ, R9, P1 ;  /* 0x000000ffff097224 */ /* 0x000fe200008e0609 */
[----:B------:R-:W-:-:S04]  /*6100*/  LEA R12, P1, R6, UR8, 0x2 ;  /* 0x00000008060c7c11 */ /* 0x000fc8000f8210ff */
        /* <DEDUP_REMOVED lines=163> */
[----:B------:R-:W-:-:S05]  /*6b40*/  IMAD R12, R6, 0x8, R7 ;  /* 0x00000008060c7824 */ /* 0x000fca00078e0207 */
        /* <DEDUP_REMOVED lines=17> */
[----:B------:R1:W-:Y:S01]  /*6c60*/  STG.E desc[UR6][R6.64+0x6000], R9 ;  /* 0x0060000906007986 */ /* 0x0003e2000c101906 */
[----:B------:R-:W-:Y:S01]  /*6c70*/  NOP ;  /* 0x0000000000007918 */ /* 0x000fe20000000000 */
[----:B------:R-:W-:Y:S05]  /*6c80*/  BRA `(.L_x_77) ;  /* 0x00000014000c7947 */ /* 0x000fea0003800000 */
.L_x_76:
[----:B-1----:R-:W-:Y:S01]  /*6c90*/  IMAD R9, R42, -0x1980, R23 ;  /* 0xffffe6802a097824 */ /* 0x002fe200078e0217 */
[----:B------:R-:W-:Y:S01]  /*6ca0*/  BSSY.RECONVERGENT B0, `(.L_x_78) ;  /* 0x000001b000007945 */ /* 0x000fe20003800200 */
[C---:B------:R-:W-:Y:S02]  /*6cb0*/  VIADD R0, R3.reuse, 0x180 ;  /* 0x0000018003007836 */ /* 0x040fe40000000000 */
[C---:B------:R-:W-:Y:S01]  /*6cc0*/  VIADD R6, R3.reuse, 0x300 ;  /* 0x0000030003067836 */ /* 0x040fe20000000000 */
[CC--:B------:R-:W-:Y:S01]  /*6cd0*/  ISETP.GE.AND P1, PT, R3.reuse, R9.reuse, PT ;  /* 0x000000090300720c */ /* 0x0c0fe20003f26270 */
[C---:B------:R-:W-:Y:S01]  /*6ce0*/  VIADD R8, R3.reuse, 0x480 ;  /* 0x0000048003087836 */ /* 0x040fe20000000000 */
[-C--:B------:R-:W-:Y:S01]  /*6cf0*/  ISETP.GE.AND P2, PT, R0, R9.reuse, PT ;  /* 0x000000090000720c */ /* 0x080fe20003f46270 */
[C---:B------:R-:W-:Y:S01]  /*6d00*/  VIADD R0, R3.reuse, 0x600 ;  /* 0x0000060003007836 */ /* 0x040fe20000000000 */
[-C--:B------:R-:W-:Y:S01]  /*6d10*/  ISETP.GE.AND P3, PT, R6, R9.reuse, PT ;  /* 0x000000090600720c */ /* 0x080fe20003f66270 */
[C---:B------:R-:W-:Y:S01]  /*6d20*/  VIADD R6, R3.reuse, 0x780 ;  /* 0x0000078003067836 */ /* 0x040fe20000000000 */
[-C--:B------:R-:W-:Y:S01]  /*6d30*/  ISETP.GE.AND P4, PT, R8, R9.reuse, PT ;  /* 0x000000090800720c */ /* 0x080fe20003f86270 */
[----:B------:R-:W-:Y:S01]  /*6d40*/  VIADD R8, R3, 0x900 ;  /* 0x0000090003087836 */ /* 0x000fe20000000000 */
[----:B------:R-:W-:-:S02]  /*6d50*/  ISETP.GE.AND P5, PT, R0, R9, PT ;  /* 0x000000090000720c */ /* 0x000fc40003fa6270 */
[----:B------:R-:W-:-:S03]  /*6d60*/  ISETP.GE.AND P6, PT, R6, R9, PT ;  /* 0x000000090600720c */ /* 0x000fc60003fc6270 */
[----:B------:R-:W-:Y:S10]  /*6d70*/  @P1 BRA `(.L_x_79) ;  /* 0x0000000000341947 */ /* 0x000ff40003800000 */
[----:B------:R-:W1:Y:S01]  /*6d80*/  LDS R0, [R22] ;  /* 0x0000000016007984 */ /* 0x000e620000000800 */
[----:B------:R-:W1:Y:S01]  /*6d90*/  LDCU UR5, c[0x0][0x3c4] ;  /* 0x00007880ff0577ac */ /* 0x000e620008000800 */
[----:B------:R-:W2:Y:S01]  /*6da0*/  LDCU.64 UR8, c[0x0][0x3a0] ;  /* 0x00007400ff0877ac */ /* 0x000ea20008000a00 */
[----:B-1----:R-:W-:Y:S02]  /*6db0*/  SHF.R.U32.HI R6, RZ, UR5, R0 ;  /* 0x00000005ff067c19 */ /* 0x002fe40008011600 */
[----:B------:R-:W-:Y:S02]  /*6dc0*/  LOP3.LUT R13, R0, 0x80000000, RZ, 0x3c, !PT ;  /* 0x80000000000d7812 */ /* 0x000fe400078e3cff */
[----:B------:R-:W-:-:S05]  /*6dd0*/  LOP3.LUT R6, R6, UR4, RZ, 0x30, !PT ;  /* 0x0000000406067c12 */ /* 0x000fca000f8e30ff */
[----:B------:R-:W-:-:S05]  /*6de0*/  IMAD R6, R6, 0x8, R7 ;  /* 0x0000000806067824 */ /* 0x000fca00078e0207 */
[----:B------:R-:W1:Y:S02]  /*6df0*/  LDS.64 R10, [R6+0x6600] ;  /* 0x00660000060a7984 */ /* 0x000e640000000a00 */
[----:B-1----:R-:W-:-:S05]  /*6e00*/  IADD3 R12, P1, PT, R10, R3, RZ ;  /* 0x000000030a0c7210 */ /* 0x002fca0007f3e0ff */
[----:B------:R-:W-:Y:S01]  /*6e10*/  IMAD.X R11, RZ, RZ, R11, P1 ;  /* 0x000000ffff0b7224 */ /* 0x000fe200008e060b */
[----:B--2---:R-:W-:-:S04]  /*6e20*/  LEA R10, P1, R12, UR8, 0x2 ;  /* 0x000000080c0a7c11 */ /* 0x004fc8000f8210ff */
[----:B------:R-:W-:-:S05]  /*6e30*/  LEA.HI.X R11, R12, UR9, R11, 0x2, P1 ;  /* 0x000000090c0b7c11 */ /* 0x000fca00088f140b */
[----:B------:R1:W-:Y:S04]  /*6e40*/  STG.E desc[UR6][R10.64], R13 ;  /* 0x0000000d0a007986 */ /* 0x0003e8000c101906 */
.L_x_79:
[----:B------:R-:W-:Y:S05]  /*6e50*/  BSYNC.RECONVERGENT B0 ;  /* 0x0000000000007941 */ /* 0x000fea0003800200 */
.L_x_78:
[----:B------:R-:W-:Y:S01]  /*6e60*/  NOP ;  /* 0x0000000000007918 */ /* 0x000fe20000000000 */
[----:B------:R-:W-:Y:S01]  /*6e70*/  BSSY.RECONVERGENT B0, `(.L_x_80) ;  /* 0x0000011000007945 */ /* 0x000fe20003800200 */
[----:B------:R-:W-:Y:S01]  /*6e80*/  ISETP.GE.AND P1, PT, R8, R9, PT ;  /* 0x000000090800720c */ /* 0x000fe20003f26270 */
[----:B------:R-:W-:Y:S02]  /*6e90*/  VIADD R8, R3, 0xa80 ;  /* 0x00000a8003087836 */ /* 0x000fe40000000000 */
[----:B------:R-:W-:Y:S10]  /*6ea0*/  @P2 BRA `(.L_x_81) ;  /* 0x0000000000342947 */ /* 0x000ff40003800000 */
[----:B------:R-:W2:Y:S01]  /*6eb0*/  LDS R0, [R22+0x600] ;  /* 0x0006000016007984 */ /* 0x000ea20000000800 */
[----:B------:R-:W2:Y:S01]  /*6ec0*/  LDCU UR5, c[0x0][0x3c4] ;  /* 0x00007880ff0577ac */ /* 0x000ea20008000800 */
[----:B------:R-:W3:Y:S01]  /*6ed0*/  LDCU.64 UR8, c[0x0][0x3a0] ;  /* 0x00007400ff0877ac */ /* 0x000ee20008000a00 */
[----:B--2---:R-:W-:Y:S02]  /*6ee0*/  SHF.R.U32.HI R6, RZ, UR5, R0 ;  /* 0x00000005ff067c19 */ /* 0x004fe40008011600 */
[----:B-1----:R-:W-:Y:S02]  /*6ef0*/  LOP3.LUT R13, R0, 0x80000000, RZ, 0x3c, !PT ;  /* 0x80000000000d7812 */ /* 0x002fe400078e3cff */
[----:B------:R-:W-:-:S05]  /*6f00*/  LOP3.LUT R6, R6, UR4, RZ, 0x30, !PT ;  /* 0x0000000406067c12 */ /* 0x000fca000f8e30ff */
[----:B------:R-:W-:-:S05]  /*6f10*/  IMAD R6, R6, 0x8, R7 ;  /* 0x0000000806067824 */ /* 0x000fca00078e0207 */
[----:B------:R-:W1:Y:S02]  /*6f20*/  LDS.64 R10, [R6+0x6600] ;  /* 0x00660000060a7984 */ /* 0x000e640000000a00 */
[----:B-1----:R-:W-:-:S05]  /*6f30*/  IADD3 R12, P2, PT, R10, R3, RZ ;  /* 0x000000030a0c7210 */ /* 0x002fca0007f5e0ff */
[----:B------:R-:W-:Y:S01]  /*6f40*/  IMAD.X R11, RZ, RZ, R11, P2 ;  /* 0x000000ffff0b7224 */ /* 0x000fe200010e060b */
[----:B---3--:R-:W-:-:S04]  /*6f50*/  LEA R10, P2, R12, UR8, 0x2 ;  /* 0x000000080c0a7c11 */ /* 0x008fc8000f8410ff */
[----:B------:R-:W-:-:S05]  /*6f60*/  LEA.HI.X R11, R12, UR9, R11, 0x2, P2 ;  /* 0x000000090c0b7c11 */ /* 0x000fca00090f140b */
[----:B------:R2:W-:Y:S04]  /*6f70*/  STG.E desc[UR6][R10.64+0x600], R13 ;  /* 0x0006000d0a007986 */ /* 0x0005e8000c101906 */
.L_x_81:
[----:B------:R-:W-:Y:S05]  /*6f80*/  BSYNC.RECONVERGENT B0 ;  /* 0x0000000000007941 */ /* 0x000fea0003800200 */
.L_x_80:
[----:B------:R-:W-:Y:S01]  /*6f90*/  NOP ;  /* 0x0000000000007918 */ /* 0x000fe20000000000 */
[----:B------:R-:W-:Y:S01]  /*6fa0*/  BSSY.RECONVERGENT B0, `(.L_x_82) ;  /* 0x0000011000007945 */ /* 0x000fe20003800200 */
[----:B------:R-:W-:Y:S02]  /*6fb0*/  ISETP.GE.AND P2, PT, R8, R9, PT ;  /* 0x000000090800720c */ /* 0x000fe40003f46270 */
[----:B------:R-:W-:Y:S01]  /*6fc0*/  LOP3.LUT R8, R3, 0xc00, RZ, 0xfc, !PT ;  /* 0x00000c0003087812 */ /* 0x000fe200078efcff */
[----:B------:R-:W-:Y:S10]  /*6fd0*/  @P3 BRA `(.L_x_83) ;  /* 0x0000000000343947 */ /* 0x000ff40003800000 */
[----:B------:R-:W3:Y:S01]  /*6fe0*/  LDS R0, [R22+0xc00] ;  /* 0x000c000016007984 */ /* 0x000ee20000000800 */
[----:B------:R-:W3:Y:S01]  /*6ff0*/  LDCU UR5, c[0x0][0x3c4] ;  /* 0x00007880ff0577ac */ /* 0x000ee20008000800 */
[----:B------:R-:W4:Y:S01]  /*7000*/  LDCU.64 UR8, c[0x0][0x3a0] ;  /* 0x00007400ff0877ac */ /* 0x000f220008000a00 */
[----:B---3--:R-:W-:Y:S02]  /*7010*/  SHF.R.U32.HI R6, RZ, UR5, R0 ;  /* 0x00000005ff067c19 */ /* 0x008fe40008011600 */
[----:B-12---:R-:W-:Y:S02]  /*7020*/  LOP3.LUT R13, R0, 0x80000000, RZ, 0x3c, !PT ;  /* 0x80000000000d7812 */ /* 0x006fe400078e3cff */
[----:B------:R-:W-:-:S05]  /*7030*/  LOP3.LUT R6, R6, UR4, RZ, 0x30, !PT ;  /* 0x0000000406067c12 */ /* 0x000fca000f8e30ff */
[----:B------:R-:W-:-:S05]  /*7040*/  IMAD R6, R6, 0x8, R7 ;  /* 0x0000000806067824 */ /* 0x000fca00078e0207 */
[----:B------:R-:W1:Y:S02]  /*7050*/  LDS.64 R10, [R6+0x6600] ;  /* 0x00660000060a7984 */ /* 0x000e640000000a00 */
[----:B-1----:R-:W-:-:S05]  /*7060*/  IADD3 R12, P3, PT, R10, R3, RZ ;  /* 0x000000030a0c7210 */ /* 0x002fca0007f7e0ff */
[----:B------:R-:W-:Y:S01]  /*7070*/  IMAD.X R11, RZ, RZ, R11, P3 ;  /* 0x000000ffff0b7224 */ /* 0x000fe200018e060b */
[----:B----4-:R-:W-:-:S04]  /*7080*/  LEA R10, P3, R12, UR8, 0x2 ;  /* 0x000000080c0a7c11 */ /* 0x010fc8000f8610ff */
[----:B------:R-:W-:-:S05]  /*7090*/  LEA.HI.X R11, R12, UR9, R11, 0x2, P3 ;  /* 0x000000090c0b7c11 */ /* 0x000fca00098f140b */
[----:B------:R3:W-:Y:S04]  /*70a0*/  STG.E desc[UR6][R10.64+0xc00], R13 ;  /* 0x000c000d0a007986 */ /* 0x0007e8000c101906 */
.L_x_83:
[----:B------:R-:W-:Y:S05]  /*70b0*/  BSYNC.RECONVERGENT B0 ;  /* 0x0000000000007941 */ /* 0x000fea0003800200 */
.L_x_82:
[----:B------:R-:W-:Y:S01]  /*70c0*/  NOP ;  /* 0x0000000000007918 */ /* 0x000fe20000000000 */
[----:B------:R-:W-:Y:S01]  /*70d0*/  BSSY.RECONVERGENT B0, `(.L_x_84) ;  /* 0x0000011000007945 */ /* 0x000fe20003800200 */
[----:B------:R-:W-:Y:S01]  /*70e0*/  ISETP.GE.AND P3, PT, R8, R9, PT ;  /* 0x000000090800720c */ /* 0x000fe20003f66270 */
[----:B------:R-:W-:Y:S02]  /*70f0*/  VIADD R8, R3, 0xd80 ;  /* 0x00000d8003087836 */ /* 0x000fe40000000000 */
[----:B------:R-:W-:Y:S10]  /*7100*/  @P4 BRA `(.L_x_85) ;  /* 0x0000000000344947 */ /* 0x000ff40003800000 */
[----:B------:R-:W4:Y:S01]  /*7110*/  LDS R0, [R22+0x1200] ;  /* 0x0012000016007984 */ /* 0x000f220000000800 */
[----:B------:R-:W4:Y:S01]  /*7120*/  LDCU UR5, c[0x0][0x3c4] ;  /* 0x00007880ff0577ac */ /* 0x000f220008000800 */
[----:B------:R-:W5:Y:S01]  /*7130*/  LDCU.64 UR8, c[0x0][0x3a0] ;  /* 0x00007400ff0877ac */ /* 0x000f620008000a00 */
[----:B----4-:R-:W-:Y:S02]  /*7140*/  SHF.R.U32.HI R6, RZ, UR5, R0 ;  /* 0x00000005ff067c19 */ /* 0x010fe40008011600 */
[----:B-123--:R-:W-:Y:S02]  /*7150*/  LOP3.LUT R13, R0, 0x80000000, RZ, 0x3c, !PT ;  /* 0x80000000000d7812 */ /* 0x00efe400078e3cff */
[----:B------:R-:W-:-:S05]  /*7160*/  LOP3.LUT R6, R6, UR4, RZ, 0x30, !PT ;  /* 0x0000000406067c12 */ /* 0x000fca000f8e30ff */
[----:B------:R-:W-:-:S05]  /*7170*/  IMAD R6, R6, 0x8, R7 ;  /* 0x0000000806067824 */ /* 0x000fca00078e0207 */
[----:B------:R-:W1:Y:S02]  /*7180*/  LDS.64 R10, [R6+0x6600] ;  /* 0x00660000060a7984 */ /* 0x000e640000000a00 */
[----:B-1----:R-:W-:-:S05]  /*7190*/  IADD3 R12, P4, PT, R10, R3, RZ ;  /* 0x000000030a0c7210 */ /* 0x002fca0007f9e0ff */
[----:B------:R-:W-:Y:S01]  /*71a0*/  IMAD.X R11, RZ, RZ, R11, P4 ;  /* 0x000000ffff0b7224 */ /* 0x000fe200020e060b */
[----:B-----5:R-:W-:-:S04]  /*71b0*/  LEA R10, P4, R12, UR8, 0x2 ;  /* 0x000000080c0a7c11 */ /* 0x020fc8000f8810ff */
[----:B------:R-:W-:-:S05]  /*71c0*/  LEA.HI.X R11, R12, UR9, R11, 0x2, P4 ;  /* 0x000000090c0b7c11 */ /* 0x000fca000a0f140b */
[----:B------:R4:W-:Y:S04]  /*71d0*/  STG.E desc[UR6][R10.64+0x1200], R13 ;  /* 0x0012000d0a007986 */ /* 0x0009e8000c101906 */
.L_x_85:
[----:B------:R-:W-:Y:S05]  /*71e0*/  BSYNC.RECONVERGENT B0 ;  /* 0x0000000000007941 */ /* 0x000fea0003800200 */
.L_x_84:
[----:B------:R-:W-:Y:S01]  /*71f0*/  NOP ;  /* 0x0000000000007918 */ /* 0x000fe20000000000 */
[----:B------:R-:W-:Y:S01]  /*7200*/  BSSY.RECONVERGENT B0, `(.L_x_86) ;  /* 0x0000011000007945 */ /* 0x000fe20003800200 */
[----:B------:R-:W-:Y:S01]  /*7210*/  ISETP.GE.AND P4, PT, R8, R9, PT ;  /* 0x000000090800720c */ /* 0x000fe20003f86270 */
[----:B------:R-:W-:Y:S02]  /*7220*/  VIADD R8, R3, 0xf00 ;  /* 0x00000f0003087836 */ /* 0x000fe40000000000 */
[----:B------:R-:W-:Y:S10]  /*7230*/  @P5 BRA `(.L_x_87) ;  /* 0x0000000000345947 */ /* 0x000ff40003800000 */
[----:B------:R-:W5:Y:S01]  /*7240*/  LDS R0, [R22+0x1800] ;  /* 0x0018000016007984 */ /* 0x000f620000000800 */
[----:B------:R-:W5:Y:S01]  /*7250*/  LDCU UR5, c[0x0][0x3c4] ;  /* 0x00007880ff0577ac */ /* 0x000f620008000800 */
[----:B------:R-:W0:Y:S01]  /*7260*/  LDCU.64 UR8, c[0x0][0x3a0] ;  /* 0x00007400ff0877ac */ /* 0x000e220008000a00 */
[----:B-----5:R-:W-:Y:S02]  /*7270*/  SHF.R.U32.HI R6, RZ, UR5, R0 ;  /* 0x00000005ff067c19 */ /* 0x020fe40008011600 */
[----:B-1234-:R-:W-:Y:S02]  /*7280*/  LOP3.LUT R13, R0, 0x80000000, RZ, 0x3c, !PT ;  /* 0x80000000000d7812 */ /* 0x01efe400078e3cff */
[----:B------:R-:W-:-:S05]  /*7290*/  LOP3.LUT R6, R6, UR4, RZ, 0x30, !PT ;  /* 0x0000000406067c12 */ /* 0x000fca000f8e30ff */
[----:B------:R-:W-:-:S05]  /*72a0*/  IMAD R6, R6, 0x8, R7 ;  /* 0x0000000806067824 */ /* 0x000fca00078e0207 */
[----:B------:R-:W1:Y:S02]  /*72b0*/  LDS.64 R10, [R6+0x6600] ;  /* 0x00660000060a7984 */ /* 0x000e640000000a00 */
[----:B-1----:R-:W-:-:S05]  /*72c0*/  IADD3 R12, P5, PT, R10, R3, RZ ;  /* 0x000000030a0c7210 */ /* 0x002fca0007fbe0ff */
[----:B------:R-:W-:Y:S01]  /*72d0*/  IMAD.X R11, RZ, RZ, R11, P5 ;  /* 0x000000ffff0b7224 */ /* 0x000fe200028e060b */
[----:B0-----:R-:W-:-:S04]  /*72e0*/  LEA R10, P5, R12, UR8, 0x2 ;  /* 0x000000080c0a7c11 */ /* 0x001fc8000f8a10ff */
[----:B------:R-:W-:-:S05]  /*72f0*/  LEA.HI.X R11, R12, UR9, R11, 0x2, P5 ;  /* 0x000000090c0b7c11 */ /* 0x000fca000a8f140b */
[----:B------:R0:W-:Y:S04]  /*7300*/  STG.E desc[UR6][R10.64+0x1800], R13 ;  /* 0x0018000d0a007986 */ /* 0x0001e8000c101906 */
.L_x_87:
[----:B------:R-:W-:Y:S05]  /*7310*/  BSYNC.RECONVERGENT B0 ;  /* 0x0000000000007941 */ /* 0x000fea0003800200 */
.L_x_86:
        /* <DEDUP_REMOVED lines=9> */
[----:B01234-:R-:W-:Y:S02]  /*73b0*/  LOP3.LUT R13, R0, 0x80000000, RZ, 0x3c, !PT ;  /* 0x80000000000d7812 */ /* 0x01ffe400078e3cff */
[----:B------:R-:W-:-:S05]  /*73c0*/  LOP3.LUT R6, R6, UR4, RZ, 0x30, !PT ;  /* 0x0000000406067c12 */ /* 0x000fca000f8e30ff */
[----:B------:R-:W-:-:S05]  /*73d0*/  IMAD R6, R6, 0x8, R7 ;  /* 0x0000000806067824 */ /* 0x000fca00078e0207 */
[----:B------:R-:W0:Y:S02]  /*73e0*/  LDS.64 R10, [R6+0x6600] ;  /* 0x00660000060a7984 */ /* 0x000e240000000a00 */
[----:B0-----:R-:W-:-:S05]  /*73f0*/  IADD3 R12, P6, PT, R10, R3, RZ ;  /* 0x000000030a0c7210 */ /* 0x001fca0007fde0ff */
[----:B------:R-:W-:Y:S01]  /*7400*/  IMAD.X R11, RZ, RZ, R11, P6 ;  /* 0x000000ffff0b7224 */ /* 0x000fe200030e060b */
[----:B------:R-:W-:-:S04]  /*7410*/  LEA R10, P6, R12, UR8, 0x2 ;  /* 0x000000080c0a7c11 */ /* 0x000fc8000f8c10ff */
[----:B------:R-:W-:-:S05]  /*7420*/  LEA.HI.X R11, R12, UR9, R11, 0x2, P6 ;  /* 0x000000090c0b7c11 */ /* 0x000fca000b0f140b */
[----:B------:R0:W-:Y:S04]  /*7430*/  STG.E desc[UR6][R10.64+0x1e00], R13 ;  /* 0x001e000d0a007986 */ /* 0x0001e8000c101906 */
.L_x_89:
[----:B------:R-:W-:Y:S05]  /*7440*/  BSYNC.RECONVERGENT B0 ;  /* 0x0000000000007941 */ /* 0x000fea0003800200 */
.L_x_88:
        /* <DEDUP_REMOVED lines=18> */
.L_x_91:
[----:B------:R-:W-:Y:S05]  /*7570*/  BSYNC.RECONVERGENT B0 ;  /* 0x0000000000007941 */ /* 0x000fea0003800200 */
.L_x_90:
        /* <DEDUP_REMOVED lines=18> */
.L_x_93:
[----:B------:R-:W-:Y:S05]  /*76a0*/  BSYNC.RECONVERGENT B0 ;  /* 0x0000000000007941 */ /* 0x000fea0003800200 */
.L_x_92:
        /* <DEDUP_REMOVED lines=18> */
.L_x_95:
[----:B------:R-:W-:Y:S05]  /*77d0*/  BSYNC.RECONVERGENT B0 ;  /* 0x0000000000007941 */ /* 0x000fea0003800200 */
.L_x_94:
        /* <DEDUP_REMOVED lines=18> */
.L_x_97:
[----:B------:R-:W-:Y:S05]  /*7900*/  BSYNC.RECONVERGENT B0 ;  /* 0x0000000000007941 */ /* 0x000fea0003800200 */
.L_x_96:
[----:B------:R-:W-:Y:S01]  /*7910*/  NOP ;  /* 0x0000000000007918 */ /* 0x000fe20000000000 */
[----:B------:R-:W-:Y:S01]  /*7920*/  BSSY.RECONVERGENT B0, `(.L_x_98) ;  /* 0x0000011000007945 */ /* 0x000fe20003800200 */
[----:B------:R-:W-:Y:S02]  /*7930*/  ISETP.GE.AND P4, PT, R8, R9, PT ;  /* 0x000000090800720c */ /* 0x000fe40003f86270 */
[----:B------:R-:W-:Y:S01]  /*7940*/  LOP3.LUT R8, R3, 0x1800, RZ, 0xfc, !PT ;  /* 0x0000180003087812 */ /* 0x000fe200078efcff */
        /* <DEDUP_REMOVED lines=14> */
.L_x_99:
[----:B------:R-:W-:Y:S05]  /*7a30*/  BSYNC.RECONVERGENT B0 ;  /* 0x0000000000007941 */ /* 0x000fea0003800200 */
.L_x_98:
[----:B------:R-:W-:Y:S01]  /*7a40*/  NOP ;  /* 0x0000000000007918 */ /* 0x000fe20000000000 */
[----:B------:R-:W-:Y:S01]  /*7a50*/  BSSY.RECONVERGENT B0, `(.L_x_100) ;  /* 0x0000010000007945 */ /* 0x000fe20003800200 */
[----:B------:R-:W-:-:S03]  /*7a60*/  ISETP.GE.AND P5, PT, R8, R9, PT ;  /* 0x000000090800720c */ /* 0x000fc60003fa6270 */
        /* <DEDUP_REMOVED lines=14> */
.L_x_101:
[----:B------:R-:W-:Y:S05]  /*7b50*/  BSYNC.RECONVERGENT B0 ;  /* 0x0000000000007941 */ /* 0x000fea0003800200 */
.L_x_100:
[----:B------:R-:W-:Y:S01]  /*7b60*/  NOP ;  /* 0x0000000000007918 */ /* 0x000fe20000000000 */
[----:B------:R-:W-:Y:S04]  /*7b70*/  BSSY.RECONVERGENT B0, `(.L_x_102) ;  /* 0x000000f000007945 */ /* 0x000fe80003800200 */
[----:B------:R-:W-:Y:S05]  /*7b80*/  @P1 BRA `(.L_x_103) ;  /* 0x0000000000341947 */ /* 0x000fea0003800000 */
        /* <DEDUP_REMOVED lines=13> */
.L_x_103:
[----:B------:R-:W-:Y:S05]  /*7c60*/  BSYNC.RECONVERGENT B0 ;  /* 0x0000000000007941 */ /* 0x000fea0003800200 */
.L_x_102:
        /* <DEDUP_REMOVED lines=16> */
.L_x_105:
[----:B------:R-:W-:Y:S05]  /*7d70*/  BSYNC.RECONVERGENT B0 ;  /* 0x0000000000007941 */ /* 0x000fea0003800200 */
.L_x_104:
        /* <DEDUP_REMOVED lines=16> */
.L_x_107:
[----:B------:R-:W-:Y:S05]  /*7e80*/  BSYNC.RECONVERGENT B0 ;  /* 0x0000000000007941 */ /* 0x000fea0003800200 */
.L_x_106:
        /* <DEDUP_REMOVED lines=16> */
.L_x_109:
[----:B------:R-:W-:Y:S05]  /*7f90*/  BSYNC.RECONVERGENT B0 ;  /* 0x0000000000007941 */ /* 0x000fea0003800200 */
.L_x_108:
[----:B------:R-:W-:Y:S01]  /*7fa0*/  NOP ;  /* 0x0000000000007918 */ /* 0x000fe20000000000 */
[----:B------:R-:W-:Y:S04]  /*7fb0*/  BSSY.RECONVERGENT B0, `(.L_x_110) ;  /* 0x000000f000007945 */ /* 0x000fe80003800200 */
[----:B------:R-:W-:Y:S05]  /*7fc0*/  @P5 BRA `(.L_x_111) ;  /* 0x0000000000345947 */ /* 0x000fea0003800000 */
[----:B------:R-:W5:Y:S01]  /*7fd0*/  LDS R0, [R22+0x6000] ;  /* 0x0060000016007984 */ /* 0x000f620000000800 */
[----:B------:R-:W5:Y:S01]  /*7fe0*/  LDCU UR5, c[0x0][0x3c4] ;  /* 0x00007880ff0577ac */ /* 0x000f620008000800 */
[----:B------:R-:W1:Y:S01]  /*7ff0*/  LDCU.64 UR8, c[0x0][0x3a0] ;  /* 0x00007400ff0877ac */ /* 0x000e620008000a00 */
[----:B-----5:R-:W-:-:S04]  /*8000*/  SHF.R.U32.HI R6, RZ, UR5, R0 ;  /* 0x00000005ff067c19 */ /* 0x020fc80008011600 */
[----:B------:R-:W-:-:S05]  /*8010*/  LOP3.LUT R6, R6, UR4, RZ, 0x30, !PT ;  /* 0x0000000406067c12 */ /* 0x000fca000f8e30ff */
[----:B0-----:R-:W-:-:S05]  /*8020*/  IMAD R8, R6, 0x8, R7 ;  /* 0x0000000806087824 */ /* 0x001fca00078e0207 */
[----:B------:R-:W0:Y:S02]  /*8030*/  LDS.64 R6, [R8+0x6600] ;  /* 0x0066000008067984 */ /* 0x000e240000000a00 */
[----:B0-----:R-:W-:-:S05]  /*8040*/  IADD3 R9, P1, PT, R6, R3, RZ ;  /* 0x0000000306097210 */ /* 0x001fca0007f3e0ff */
[----:B-1234-:R-:W-:Y:S01]  /*8050*/  IMAD.X R10, RZ, RZ, R7, P1 ;  /* 0x000000ffff0a7224 */ /* 0x01efe200008e0607 */
[----:B------:R-:W-:-:S04]  /*8060*/  LEA R6, P1, R9, UR8, 0x2 ;  /* 0x0000000809067c11 */ /* 0x000fc8000f8210ff */
[----:B------:R-:W-:Y:S02]  /*8070*/  LEA.HI.X R7, R9, UR9, R10, 0x2, P1 ;  /* 0x0000000909077c11 */ /* 0x000fe400088f140a */
[----:B------:R-:W-:-:S05]  /*8080*/  LOP3.LUT R9, R0, 0x80000000, RZ, 0x3c, !PT ;  /* 0x8000000000097812 */ /* 0x000fca00078e3cff */
[----:B------:R0:W-:Y:S02]  /*8090*/  STG.E desc[UR6][R6.64+0x6000], R9 ;  /* 0x0060000906007986 */ /* 0x0001e4000c101906 */
.L_x_111:
[----:B------:R-:W-:Y:S05]  /*80a0*/  BSYNC.RECONVERGENT B0 ;  /* 0x0000000000007941 */ /* 0x000fea0003800200 */
.L_x_110:
[----:B------:R-:W-:Y:S01]  /*80b0*/  NOP ;  /* 0x0000000000007918 */ /* 0x000fe20000000000 */
.L_x_77:
[----:B------:R-:W5:Y:S01]  /*80c0*/  LDS R0, [R22] ;  /* 0x0000000016007984 */ /* 0x000f620000000800 */
[----:B------:R-:W5:Y:S03]  /*80d0*/  LDCU UR5, c[0x0][0x3c4] ;  /* 0x00007880ff0577ac */ /* 0x000f660008000800 */
[----:B01----:R-:W0:Y:S04]  /*80e0*/  LDS R6, [R22+0x600] ;  /* 0x0006000016067984 */ /* 0x003e280000000800 */
[----:B------:R-:W1:Y:S04]  /*80f0*/  LDS R7, [R22+0xc00] ;  /* 0x000c000016077984 */ /* 0x000e680000000800 */
[----:B------:R-:W1:Y:S04]  /*8100*/  LDS R8, [R22+0x1200] ;  /* 0x0012000016087984 */ /* 0x000e680000000800 */
[----:B------:R-:W1:Y:S04]  /*8110*/  LDS R9, [R22+0x1800] ;  /* 0x0018000016097984 */ /* 0x000e680000000800 */
[----:B--234-:R-:W2:Y:S04]  /*8120*/  LDS R10, [R22+0x1e00] ;  /* 0x001e0000160a7984 */ /* 0x01cea80000000800 */
[----:B------:R-:W3:Y:S04]  /*8130*/  LDS R11, [R22+0x2400] ;  /* 0x00240000160b7984 */ /* 0x000ee80000000800 */
[----:B------:R-:W4:Y:S04]  /*8140*/  LDS R12, [R22+0x2a00] ;  /* 0x002a0000160c7984 */ /* 0x000f280000000800 */
[----:B------:R-:W4:Y:S04]  /*8150*/  LDS R13, [R22+0x3000] ;  /* 0x00300000160d7984 */ /* 0x000f280000000800 */
[----:B------:R-:W4:Y:S04]  /*8160*/  LDS R14, [R22+0x3600] ;  /* 0x00360000160e7984 */ /* 0x000f280000000800 */
[----:B------:R-:W4:Y:S01]  /*8170*/  LDS R15, [R22+0x3c00] ;  /* 0x003c0000160f7984 */ /* 0x000f220000000800 */
[----:B-----5:R-:W-:-:S03]  /*8180*/  SHF.R.U32.HI R0, RZ, UR5, R0 ;  /* 0x00000005ff007c19 */ /* 0x020fc60008011600 */
[----:B------:R-:W5:Y:S01]  /*8190*/  LDS R16, [R22+0x4200] ;  /* 0x0042000016107984 */ /* 0x000f620000000800 */
[----:B0-----:R-:W-:-:S03]  /*81a0*/  SHF.R.U32.HI R6, RZ, UR5, R6 ;  /* 0x00000005ff067c19 */ /* 0x001fc60008011606 */
[----:B------:R-:W0:Y:S01]  /*81b0*/  LDS R17, [R22+0x4800] ;  /* 0x0048000016117984 */ /* 0x000e220000000800 */
[----:B-1----:R-:W-:-:S03]  /*81c0*/  SHF.R.U32.HI R7, RZ, UR5, R7 ;  /* 0x00000005ff077c19 */ /* 0x002fc60008011607 */
[----:B------:R-:W1:Y:S01]  /*81d0*/  LDS R18, [R22+0x4e00] ;  /* 0x004e000016127984 */ /* 0x000e620000000800 */
[----:B------:R-:W-:-:S03]  /*81e0*/  SHF.R.U32.HI R8, RZ, UR5, R8 ;  /* 0x00000005ff087c19 */ /* 0x000fc60008011608 */
[----:B------:R-:W1:Y:S01]  /*81f0*/  LDS R19, [R22+0x5400] ;  /* 0x0054000016137984 */ /* 0x000e620000000800 */
[----:B------:R-:W-:-:S03]  /*8200*/  SHF.R.U32.HI R9, RZ, UR5, R9 ;  /* 0x00000005ff097c19 */ /* 0x000fc60008011609 */
[----:B------:R-:W1:Y:S01]  /*8210*/  LDS R20, [R22+0x5a00] ;  /* 0x005a000016147984 */ /* 0x000e620000000800 */
[----:B--2---:R-:W-:-:S03]  /*8220*/  SHF.R.U32.HI R10, RZ, UR5, R10 ;  /* 0x00000005ff0a7c19 */ /* 0x004fc6000801160a */
[----:B------:R-:W2:Y:S01]  /*8230*/  LDS R21, [R22+0x6000] ;  /* 0x0060000016157984 */ /* 0x000ea20000000800 */
[----:B---3--:R-:W-:Y:S02]  /*8240*/  SHF.R.U32.HI R11, RZ, UR5, R11 ;  /* 0x00000005ff0b7c19 */ /* 0x008fe4000801160b */
[----:B----4-:R-:W-:Y:S02]  /*8250*/  SHF.R.U32.HI R12, RZ, UR5, R12 ;  /* 0x00000005ff0c7c19 */ /* 0x010fe4000801160c */
[----:B------:R-:W-:Y:S02]  /*8260*/  SHF.R.U32.HI R13, RZ, UR5, R13 ;  /* 0x00000005ff0d7c19 */ /* 0x000fe4000801160d */
[----:B------:R-:W-:Y:S02]  /*8270*/  SHF.R.U32.HI R43, RZ, UR5, R14 ;  /* 0x00000005ff2b7c19 */ /* 0x000fe4000801160e */
[----:B------:R-:W-:Y:S02]  /*8280*/  LOP3.LUT R14, R12, UR4, RZ, 0x30, !PT ;  /* 0x000000040c0e7c12 */ /* 0x000fe4000f8e30ff */
[----:B------:R-:W-:-:S02]  /*8290*/  SHF.R.U32.HI R44, RZ, UR5, R15 ;  /* 0x00000005ff2c7c19 */ /* 0x000fc4000801160f */
[----:B------:R-:W-:Y:S02]  /*82a0*/  LOP3.LUT R15, R11, UR4, RZ, 0x30, !PT ;  /* 0x000000040b0f7c12 */ /* 0x000fe4000f8e30ff */
[----:B-----5:R-:W-:Y:S02]  /*82b0*/  SHF.R.U32.HI R45, RZ, UR5, R16 ;  /* 0x00000005ff2d7c19 */ /* 0x020fe40008011610 */
[----:B------:R-:W-:Y:S02]  /*82c0*/  LOP3.LUT R16, R10, UR4, RZ, 0x30, !PT ;  /* 0x000000040a107c12 */ /* 0x000fe4000f8e30ff */
[----:B0-----:R-:W-:Y:S02]  /*82d0*/  SHF.R.U32.HI R46, RZ, UR5, R17 ;  /* 0x00000005ff2e7c19 */ /* 0x001fe40008011611 */
[----:B------:R-:W-:Y:S02]  /*82e0*/  LOP3.LUT R17, R9, UR4, RZ, 0x30, !PT ;  /* 0x0000000409117c12 */ /* 0x000fe4000f8e30ff */
[----:B-1----:R-:W-:-:S02]  /*82f0*/  SHF.R.U32.HI R47, RZ, UR5, R18 ;  /* 0x00000005ff2f7c19 */ /* 0x002fc40008011612 */
[----:B------:R-:W-:Y:S02]  /*8300*/  LOP3.LUT R18, R8, UR4, RZ, 0x30, !PT ;  /* 0x0000000408127c12 */ /* 0x000fe4000f8e30ff */
[----:B------:R-:W-:Y:S02]  /*8310*/  SHF.R.U32.HI R48, RZ, UR5, R19 ;  /* 0x00000005ff307c19 */ /* 0x000fe40008011613 */
[----:B------:R-:W-:Y:S02]  /*8320*/  LOP3.LUT R19, R7, UR4, RZ, 0x30, !PT ;  /* 0x0000000407137c12 */ /* 0x000fe4000f8e30ff */
[----:B------:R-:W-:Y:S02]  /*8330*/  SHF.R.U32.HI R49, RZ, UR5, R20 ;  /* 0x00000005ff317c19 */ /* 0x000fe40008011614 */
[----:B------:R-:W-:Y:S02]  /*8340*/  LOP3.LUT R20, R6, UR4, RZ, 0x30, !PT ;  /* 0x0000000406147c12 */ /* 0x000fe4000f8e30ff */
[----:B--2---:R-:W-:-:S02]  /*8350*/  SHF.R.U32.HI R50, RZ, UR5, R21 ;  /* 0x00000005ff327c19 */ /* 0x004fc40008011615 */
[----:B------:R-:W-:Y:S02]  /*8360*/  LOP3.LUT R21, R0, UR4, RZ, 0x30, !PT ;  /* 0x0000000400157c12 */ /* 0x000fe4000f8e30ff */
[----:B------:R-:W-:Y:S02]  /*8370*/  LOP3.LUT R13, R13, UR4, RZ, 0x30, !PT ;  /* 0x000000040d0d7c12 */ /* 0x000fe4000f8e30ff */
[----:B------:R-:W-:Y:S02]  /*8380*/  LOP3.LUT R12, R43, UR4, RZ, 0x30, !PT ;  /* 0x000000042b0c7c12 */ /* 0x000fe4000f8e30ff */
[----:B------:R-:W-:Y:S02]  /*8390*/  LOP3.LUT R11, R44, UR4, RZ, 0x30, !PT ;  /* 0x000000042c0b7c12 */ /* 0x000fe4000f8e30ff */
[----:B------:R-:W-:Y:S02]  /*83a0*/  LOP3.LUT R10, R45, UR4, RZ, 0x30, !PT ;  /* 0x000000042d0a7c12 */ /* 0x000fe4000f8e30ff */
[----:B------:R-:W-:-:S02]  /*83b0*/  LOP3.LUT R9, R46, UR4, RZ, 0x30, !PT ;  /* 0x000000042e097c12 */ /* 0x000fc4000f8e30ff */
[----:B------:R-:W-:Y:S02]  /*83c0*/  LOP3.LUT R8, R47, UR4, RZ, 0x30, !PT ;  /* 0x000000042f087c12 */ /* 0x000fe4000f8e30ff */
[----:B------:R-:W-:Y:S02]  /*83d0*/  LOP3.LUT R7, R48, UR4, RZ, 0x30, !PT ;  /* 0x0000000430077c12 */ /* 0x000fe4000f8e30ff */
[----:B------:R-:W-:Y:S02]  /*83e0*/  LOP3.LUT R6, R49, UR4, RZ, 0x30, !PT ;  /* 0x0000000431067c12 */ /* 0x000fe4000f8e30ff */
[----:B------:R-:W-:Y:S01]  /*83f0*/  LOP3.LUT R0, R50, UR4, RZ, 0x30, !PT ;  /* 0x0000000432007c12 */ /* 0x000fe2000f8e30ff */
[----:B------:R-:W-:Y:S06]  /*8400*/  @P0 BRA `(.L_x_112) ;  /* 0x0000000000640947 */ /* 0x000fec0003800000 */
[----:B------:R-:W0:Y:S01]  /*8410*/  LDCU.64 UR4, c[0x0][0x3b8] ;  /* 0x00007700ff0477ac */ /* 0x000e220008000a00 */
[----:B------:R-:W-:Y:S01]  /*8420*/  IMAD R5, R42, 0x1980, RZ ;  /* 0x000019802a057824 */ /* 0x000fe200078e02ff */
[----:B------:R-:W-:-:S04]  /*8430*/  LOP3.LUT R2, R41, 0x1f, R3, 0xf8, !PT ;  /* 0x0000001f29027812 */ /* 0x000fc800078ef803 */
[----:B------:R-:W-:-:S04]  /*8440*/  IADD3 R3, P1, PT, R5, R2, RZ ;  /* 0x0000000205037210 */ /* 0x000fc80007f3e0ff */
[----:B------:R-:W-:Y:S02]  /*8450*/  LEA.HI.X.SX32 R4, R5, RZ, 0x1, P1 ;  /* 0x000000ff05047211 */ /* 0x000fe400008f0eff */
[----:B0-----:R-:W-:-:S04]  /*8460*/  LEA R2, P1, R3, UR4, 0x2 ;  /* 0x0000000403027c11 */ /* 0x001fc8000f8210ff */
        /* <DEDUP_REMOVED lines=19> */
.L_x_112:
[----:B------:R-:W-:Y:S01]  /*85a0*/  IMAD.IADD R60, R23, 0x1, -R54 ;  /* 0x00000001173c7824 */ /* 0x000fe200078e0a36 */
[----:B------:R-:W0:Y:S01]  /*85b0*/  LDCU.64 UR4, c[0x0][0x3b8] ;  /* 0x00007700ff0477ac */ /* 0x000e220008000a00 */
[----:B------:R-:W-:-:S03]  /*85c0*/  VIADD R3, R57, 0x20 ;  /* 0x0000002039037836 */ /* 0x000fc60000000000 */
[-C--:B------:R-:W-:Y:S02]  /*85d0*/  ISETP.GE.AND P2, PT, R57, R60.reuse, PT ;  /* 0x0000003c3900720c */ /* 0x080fe40003f46270 */
[----:B------:R-:W-:Y:S01]  /*85e0*/  ISETP.GE.AND P1, PT, R3, R60, PT ;  /* 0x0000003c0300720c */ /* 0x000fe20003f26270 */
[----:B------:R-:W-:-:S05]  /*85f0*/  VIADD R3, R57, 0x40 ;  /* 0x0000004039037836 */ /* 0x000fca0000000000 */
[----:B------:R-:W-:Y:S01]  /*8600*/  ISETP.GE.AND P5, PT, R3, R60, PT ;  /* 0x0000003c0300720c */ /* 0x000fe20003fa6270 */
[----:B------:R-:W-:-:S05]  /*8610*/  VIADD R3, R57, 0x60 ;  /* 0x0000006039037836 */ /* 0x000fca0000000000 */
[----:B------:R-:W-:Y:S01]  /*8620*/  ISETP.GE.AND P4, PT, R3, R60, PT ;  /* 0x0000003c0300720c */ /* 0x000fe20003f86270 */
[----:B------:R-:W-:Y:S01]  /*8630*/  VIADD R3, R57, 0x80 ;  /* 0x0000008039037836 */ /* 0x000fe20000000000 */
[----:B0-----:R-:W-:Y:S01]  /*8640*/  IADD3 R2, P6, PT, R5, UR4, RZ ;  /* 0x0000000405027c10 */ /* 0x001fe2000ffde0ff */
[----:B------:R-:W-:-:S03]  /*8650*/  VIADD R5, R57, 0xa0 ;  /* 0x000000a039057836 */ /* 0x000fc60000000000 */
[-C--:B------:R-:W-:Y:S02]  /*8660*/  ISETP.GE.AND P3, PT, R3, R60.reuse, PT ;  /* 0x0000003c0300720c */ /* 0x080fe40003f66270 */
[----:B------:R-:W-:Y:S02]  /*8670*/  IADD3.X R3, PT, PT, R4, UR5, RZ, P6, !PT ;  /* 0x0000000504037c10 */ /* 0x000fe4000b7fe4ff */
[-C--:B------:R-:W-:Y:S01]  /*8680*/  ISETP.GE.AND P6, PT, R5, R60.reuse, PT ;  /* 0x0000003c0500720c */ /* 0x080fe20003fc6270 */
[----:B------:R-:W-:Y:S02]  /*8690*/  VIADD R5, R57, 0xc0 ;  /* 0x000000c039057836 */ /* 0x000fe40000000000 */
[----:B------:R-:W5:Y:S03]  /*86a0*/  @!P2 LDG.E R41, desc[UR6][R2.64] ;  /* 0x000000060229a981 */ /* 0x000f66000c1e1900 */
[-C--:B------:R-:W-:Y:S01]  /*86b0*/  ISETP.GE.AND P2, PT, R5, R60.reuse, PT ;  /* 0x0000003c0500720c */ /* 0x080fe20003f46270 */
[----:B------:R-:W-:Y:S01]  /*86c0*/  VIADD R5, R57, 0xe0 ;  /* 0x000000e039057836 */ /* 0x000fe20000000000 */
[----:B------:R-:W5:Y:S04]  /*86d0*/  @!P1 LDG.E R44, desc[UR6][R2.64+0x80] ;  /* 0x00008006022c9981 */ /* 0x000f68000c1e1900 */
[----:B------:R-:W-:Y:S01]  /*86e0*/  ISETP.GE.AND P1, PT, R5, R60, PT ;  /* 0x0000003c0500720c */ /* 0x000fe20003f26270 */
[----:B------:R-:W-:Y:S01]  /*86f0*/  VIADD R59, R57, 0x100 ;  /* 0x00000100393b7836 */ /* 0x000fe20000000000 */
[----:B------:R-:W5:Y:S04]  /*8700*/  @!P5 LDG.E R43, desc[UR6][R2.64+0x100] ;  /* 0x00010006022bd981 */ /* 0x000f68000c1e1900 */
[----:B------:R-:W5:Y:S04]  /*8710*/  @!P4 LDG.E R46, desc[UR6][R2.64+0x180] ;  /* 0x00018006022ec981 */ /* 0x000f68000c1e1900 */
[----:B------:R-:W5:Y:S03]  /*8720*/  @!P2 LDG.E R47, desc[UR6][R2.64+0x300] ;  /* 0x00030006022fa981 */ /* 0x000f66000c1e1900 */
[C---:B------:R-:W-:Y:S01]  /*8730*/  @!P1 IADD3 R5, P2, PT, R54.reuse, R57, RZ ;  /* 0x0000003936059210 */ /* 0x040fe20007f5e0ff */
[----:B------:R-:W5:Y:S03]  /*8740*/  @!P3 LDG.E R45, desc[UR6][R2.64+0x200] ;  /* 0x00020006022db981 */ /* 0x000f66000c1e1900 */
[----:B------:R-:W-:Y:S01]  /*8750*/  @!P1 LEA.HI.X.SX32 R62, R54, RZ, 0x1, P2 ;  /* 0x000000ff363e9211 */ /* 0x000fe200010f0eff */
[----:B------:R0:W5:Y:S01]  /*8760*/  @!P6 LDG.E R48, desc[UR6][R2.64+0x280] ;  /* 0x000280060230e981 */ /* 0x000162000c1e1900 */
[----:B------:R-:W-:-:S04]  /*8770*/  @!P1 LEA R4, P2, R5, UR4, 0x2 ;  /* 0x0000000405049c11 */ /* 0x000fc8000f8410ff */
[----:B------:R-:W-:-:S05]  /*8780*/  @!P1 LEA.HI.X R5, R5, UR5, R62, 0x2, P2 ;  /* 0x0000000505059c11 */ /* 0x000fca00090f143e */
[----:B------:R1:W5:Y:S01]  /*8790*/  @!P1 LDG.E R50, desc[UR6][R4.64+0x380] ;  /* 0x0003800604329981 */ /* 0x000362000c1e1900 */
[----:B------:R-:W-:-:S13]  /*87a0*/  ISETP.GE.AND P1, PT, R59, R60, PT ;  /* 0x0000003c3b00720c */ /* 0x000fda0003f26270 */
[----:B------:R-:W-:-:S04]  /*87b0*/  @!P1 IADD3 R59, P2, PT, R54, R57, RZ ;  /* 0x00000039363b9210 */ /* 0x000fc80007f5e0ff */
[----:B------:R-:W-:Y:S02]  /*87c0*/  @!P1 LEA.HI.X.SX32 R62, R54, RZ, 0x1, P2 ;  /* 0x000000ff363e9211 */ /* 0x000fe400010f0eff */
[----:B0-----:R-:W-:-:S04]  /*87d0*/  @!P1 LEA R2, P2, R59, UR4, 0x2 ;  /* 0x000000043b029c11 */ /* 0x001fc8000f8410ff */
[----:B------:R-:W-:Y:S01]  /*87e0*/  @!P1 LEA.HI.X R3, R59, UR5, R62, 0x2, P2 ;  /* 0x000000053b039c11 */ /* 0x000fe200090f143e */
[----:B------:R-:W-:-:S04]  /*87f0*/  VIADD R59, R57, 0x120 ;  /* 0x00000120393b7836 */ /* 0x000fc80000000000 */
[----:B------:R0:W5:Y:S01]  /*8800*/  @!P1 LDG.E R49, desc[UR6][R2.64+0x400] ;  /* 0x0004000602319981 */ /* 0x000162000c1e1900 */
[----:B------:R-:W-:-:S13]  /*8810*/  ISETP.GE.AND P1, PT, R59, R60, PT ;  /* 0x0000003c3b00720c */ /* 0x000fda0003f26270 */
[----:B------:R-:W-:-:S04]  /*8820*/  @!P1 IADD3 R59, P2, PT, R54, R57, RZ ;  /* 0x00000039363b9210 */ /* 0x000fc80007f5e0ff */
[----:B------:R-:W-:Y:S02]  /*8830*/  @!P1 LEA.HI.X.SX32 R62, R54, RZ, 0x1, P2 ;  /* 0x000000ff363e9211 */ /* 0x000fe400010f0eff */
[----:B-1----:R-:W-:-:S04]  /*8840*/  @!P1 LEA R4, P2, R59, UR4, 0x2 ;  /* 0x000000043b049c11 */ /* 0x002fc8000f8410ff */
[----:B------:R-:W-:Y:S01]  /*8850*/  @!P1 LEA.HI.X R5, R59, UR5, R62, 0x2, P2 ;  /* 0x000000053b059c11 */ /* 0x000fe200090f143e */
[----:B------:R-:W-:-:S04]  /*8860*/  VIADD R59, R57, 0x140 ;  /* 0x00000140393b7836 */ /* 0x000fc80000000000 */
        /* <DEDUP_REMOVED lines=9> */
[----:B------:R-:W-:-:S05]  /*8900*/  @!P1 IMAD R62, R42, 0x1980, RZ ;  /* 0x000019802a3e9824 */ /* 0x000fca00078e02ff */
[----:B-1----:R-:W-:-:S04]  /*8910*/  @!P1 IADD3 R5, P2, PT, R62, R57, RZ ;  /* 0x000000393e059210 */ /* 0x002fc80007f5e0ff */
[----:B------:R-:W-:Y:S02]  /*8920*/  @!P1 LEA.HI.X.SX32 R62, R62, RZ, 0x1, P2 ;  /* 0x000000ff3e3e9211 */ /* 0x000fe400010f0eff */
[----:B------:R-:W-:Y:S01]  /*8930*/  @!P1 LEA R4, P2, R5, UR4, 0x2 ;  /* 0x0000000405049c11 */ /* 0x000fe2000f8410ff */
[----:B------:R-:W-:-:S03]  /*8940*/  VIADD R59, R57, 0x180 ;  /* 0x00000180393b7836 */ /* 0x000fc60000000000 */
[----:B------:R-:W-:-:S05]  /*8950*/  @!P1 LEA.HI.X R5, R5, UR5, R62, 0x2, P2 ;  /* 0x0000000505059c11 */ /* 0x000fca00090f143e */
[----:B------:R1:W5:Y:S01]  /*8960*/  @!P1 LDG.E R56, desc[UR6][R4.64+0x580] ;  /* 0x0005800604389981 */ /* 0x000362000c1e1900 */
[----:B------:R-:W-:-:S13]  /*8970*/  ISETP.GE.AND P1, PT, R59, R60, PT ;  /* 0x0000003c3b00720c */ /* 0x000fda0003f26270 */
[----:B0-----:R-:W-:-:S05]  /*8980*/  @!P1 IMAD R2, R42, 0x1980, RZ ;  /* 0x000019802a029824 */ /* 0x001fca00078e02ff */
[----:B------:R-:W-:-:S04]  /*8990*/  @!P1 IADD3 R3, P2, PT, R2, R57, RZ ;  /* 0x0000003902039210 */ /* 0x000fc80007f5e0ff */
[----:B------:R-:W-:Y:S02]  /*89a0*/  @!P1 LEA.HI.X.SX32 R62, R2, RZ, 0x1, P2 ;  /* 0x000000ff023e9211 */ /* 0x000fe400010f0eff */
[----:B------:R-:W-:Y:S01]  /*89b0*/  @!P1 LEA R2, P2, R3, UR4, 0x2 ;  /* 0x0000000403029c11 */ /* 0x000fe2000f8410ff */
[----:B------:R-:W-:-:S03]  /*89c0*/  VIADD R59, R57, 0x1a0 ;  /* 0x000001a0393b7836 */ /* 0x000fc60000000000 */
[----:B------:R-:W-:-:S05]  /*89d0*/  @!P1 LEA.HI.X R3, R3, UR5, R62, 0x2, P2 ;  /* 0x0000000503039c11 */ /* 0x000fca00090f143e */
[----:B------:R0:W5:Y:S01]  /*89e0*/  @!P1 LDG.E R53, desc[UR6][R2.64+0x600] ;  /* 0x0006000602359981 */ /* 0x000162000c1e1900 */
[----:B------:R-:W-:-:S13]  /*89f0*/  ISETP.GE.AND P1, PT, R59, R60, PT ;  /* 0x0000003c3b00720c */ /* 0x000fda0003f26270 */
[----:B-1----:R-:W-:-:S05]  /*8a00*/  @!P1 IMAD R4, R42, 0x1980, RZ ;  /* 0x000019802a049824 */ /* 0x002fca00078e02ff */
[----:B------:R-:W-:-:S04]  /*8a10*/  @!P1 IADD3 R5, P2, PT, R4, R57, RZ ;  /* 0x0000003904059210 */ /* 0x000fc80007f5e0ff */
[----:B------:R-:W-:Y:S02]  /*8a20*/  @!P1 LEA.HI.X.SX32 R62, R4, RZ, 0x1, P2 ;  /* 0x000000ff043e9211 */ /* 0x000fe400010f0eff */
[----:B------:R-:W-:Y:S01]  /*8a30*/  @!P1 LEA R4, P2, R5, UR4, 0x2 ;  /* 0x0000000405049c11 */ /* 0x000fe2000f8410ff */
[----:B------:R-:W-:-:S03]  /*8a40*/  VIADD R59, R57, 0x1c0 ;  /* 0x000001c0393b7836 */ /* 0x000fc60000000000 */
[----:B------:R-:W-:-:S05]  /*8a50*/  @!P1 LEA.HI.X R5, R5, UR5, R62, 0x2, P2 ;  /* 0x0000000505059c11 */ /* 0x000fca00090f143e */
[----:B------:R1:W5:Y:S01]  /*8a60*/  @!P1 LDG.E R54, desc[UR6][R4.64+0x680] ;  /* 0x0006800604369981 */ /* 0x000362000c1e1900 */
[----:B------:R-:W-:Y:S01]  /*8a70*/  ISETP.GE.AND P1, PT, R59, R60, PT ;  /* 0x0000003c3b00720c */ /* 0x000fe20003f26270 */
[----:B------:R-:W-:-:S05]  /*8a80*/  VIADD R59, R57, 0x200 ;  /* 0x00000200393b7836 */ /* 0x000fca0000000000 */
[----:B------:R-:W-:-:S07]  /*8a90*/  ISETP.GE.AND P3, PT, R59, R60, PT ;  /* 0x0000003c3b00720c */ /* 0x000fce0003f66270 */
[----:B0-----:R-:W-:-:S05]  /*8aa0*/  @!P1 IMAD R2, R42, 0x1980, RZ ;  /* 0x000019802a029824 */ /* 0x001fca00078e02ff */
[C---:B------:R-:W-:Y:S01]  /*8ab0*/  @!P1 IADD3 R3, P2, PT, R2.reuse, R57, RZ ;  /* 0x0000003902039210 */ /* 0x040fe20007f5e0ff */
[----:B------:R-:W0:Y:S03]  /*8ac0*/  @!P3 S2R R59, SR_TID.X ;  /* 0x00000000003bb919 */ /* 0x000e260000002100 */
[----:B------:R-:W-:Y:S02]  /*8ad0*/  @!P1 LEA.HI.X.SX32 R62, R2, RZ, 0x1, P2 ;  /* 0x000000ff023e9211 */ /* 0x000fe400010f0eff */
[----:B------:R-:W-:Y:S01]  /*8ae0*/  @!P1 LEA R2, P2, R3, UR4, 0x2 ;  /* 0x0000000403029c11 */ /* 0x000fe2000f8410ff */
[----:B-1----:R-:W-:-:S03]  /*8af0*/  VIADD R5, R57, 0x1e0 ;  /* 0x000001e039057836 */ /* 0x002fc60000000000 */
[----:B------:R-:W-:-:S05]  /*8b00*/  @!P1 LEA.HI.X R3, R3, UR5, R62, 0x2, P2 ;  /* 0x0000000503039c11 */ /* 0x000fca00090f143e */
[----:B------:R0:W5:Y:S01]  /*8b10*/  @!P1 LDG.E R51, desc[UR6][R2.64+0x700] ;  /* 0x0007000602339981 */ /* 0x000162000c1e1900 */
[----:B------:R-:W-:-:S13]  /*8b20*/  ISETP.GE.AND P1, PT, R5, R60, PT ;  /* 0x0000003c0500720c */ /* 0x000fda0003f26270 */
[----:B------:R-:W-:-:S05]  /*8b30*/  @!P1 IMAD R4, R42, 0x1980, RZ ;  /* 0x000019802a049824 */ /* 0x000fca00078e02ff */
[C---:B------:R-:W-:Y:S02]  /*8b40*/  @!P1 IADD3 R5, P2, PT, R4.reuse, R57, RZ ;  /* 0x0000003904059210 */ /* 0x040fe40007f5e0ff */
[----:B0-----:R-:W-:Y:S02]  /*8b50*/  @!P3 LOP3.LUT R2, R59, 0x3e0, RZ, 0xc0, !PT ;  /* 0x000003e03b02b812 */ /* 0x001fe400078ec0ff */
[----:B------:R-:W-:Y:S02]  /*8b60*/  @!P1 LEA.HI.X.SX32 R60, R4, RZ, 0x1, P2 ;  /* 0x000000ff043c9211 */ /* 0x000fe400010f0eff */
[----:B------:R-:W-:Y:S02]  /*8b70*/  @!P1 LEA R4, P2, R5, UR4, 0x2 ;  /* 0x0000000405049c11 */ /* 0x000fe4000f8410ff */
[----:B------:R-:W-:Y:S01]  /*8b80*/  @!P3 LOP3.LUT R59, R59, 0x1f, RZ, 0xc0, !PT ;  /* 0x0000001f3b3bb812 */ /* 0x000fe200078ec0ff */
[----:B------:R-:W-:Y:S01]  /*8b90*/  @!P3 IMAD R3, R42, 0x1980, RZ ;  /* 0x000019802a03b824 */ /* 0x000fe200078e02ff */
[----:B------:R-:W-:-:S03]  /*8ba0*/  @!P1 LEA.HI.X R5, R5, UR5, R60, 0x2, P2 ;  /* 0x0000000505059c11 */ /* 0x000fc600090f143c */
[----:B------:R-:W-:Y:S02]  /*8bb0*/  @!P3 IMAD R2, R2, 0x11, R59 ;  /* 0x000000110202b824 */ /* 0x000fe400078e023b */
[----:B------:R1:W5:Y:S03]  /*8bc0*/  @!P1 LDG.E R58, desc[UR6][R4.64+0x780] ;  /* 0x00078006043a9981 */ /* 0x000366000c1e1900 */
[----:B------:R-:W-:-:S04]  /*8bd0*/  @!P3 IADD3 R59, P1, PT, R3, R2, RZ ;  /* 0x00000002033bb210 */ /* 0x000fc80007f3e0ff */
[----:B------:R-:W-:Y:S02]  /*8be0*/  @!P3 LEA.HI.X.SX32 R60, R3, RZ, 0x1, P1 ;  /* 0x000000ff033cb211 */ /* 0x000fe400008f0eff */
[----:B------:R-:W-:-:S04]  /*8bf0*/  @!P3 LEA R2, P1, R59, UR4, 0x2 ;  /* 0x000000043b02bc11 */ /* 0x000fc8000f8210ff */
[----:B------:R-:W-:-:S05]  /*8c00*/  @!P3 LEA.HI.X R3, R59, UR5, R60, 0x2, P1 ;  /* 0x000000053b03bc11 */ /* 0x000fca00088f143c */
[----:B------:R1:W5:Y:S04]  /*8c10*/  @!P3 LDG.E R57, desc[UR6][R2.64+0x800] ;  /* 0x000800060239b981 */ /* 0x000368000c1e1900 */
.L_x_113:
[----:B------:R-:W-:Y:S08]  /*8c20*/  BAR.SYNC.DEFER_BLOCKING 0x0 ;  /* 0x0000000000007b1d */ /* 0x000ff00000010000 */
[----:B------:R-:W2:Y:S01]  /*8c30*/  S2UR UR5, SR_CgaCtaId ;  /* 0x00000000000579c3 */ /* 0x000ea20000008800 */
[----:B------:R-:W-:Y:S01]  /*8c40*/  UMOV UR4, 0x400 ;  /* 0x0000040000047882 */ /* 0x000fe20000000000 */
[----:B01----:R-:W0:Y:S01]  /*8c50*/  S2R R2, SR_TID.X ;  /* 0x0000000000027919 */ /* 0x003e220000002100 */
[----:B-----5:R1:W-:Y:S04]  /*8c60*/  STS [R40+-0x4], R41 ;  /* 0xfffffc2928007388 */ /* 0x0203e80000000800 */
[----:B------:R1:W-:Y:S01]  /*8c70*/  STS [R39+-0x4], R44 ;  /* 0xfffffc2c27007388 */ /* 0x0003e20000000800 */
[----:B--2---:R-:W-:-:S03]  /*8c80*/  ULEA UR4, UR5, UR4, 0x18 ;  /* 0x0000000405047291 */ /* 0x004fc6000f8ec0ff */
[----:B------:R1:W-:Y:S04]  /*8c90*/  STS [R38+-0x4], R43 ;  /* 0xfffffc2b26007388 */ /* 0x0003e80000000800 */
        /* <DEDUP_REMOVED lines=13> */
[----:B------:R1:W-:Y:S01]  /*8d70*/  STS [R24+-0x4], R57 ;  /* 0xfffffc3918007388 */ /* 0x0003e20000000800 */
[----:B------:R-:W-:Y:S06]  /*8d80*/  BAR.SYNC.DEFER_BLOCKING 0x0 ;  /* 0x0000000000007b1d */ /* 0x000fec0000010000 */
[----:B0-----:R-:W-:Y:S05]  /*8d90*/  @P0 BRA `(.L_x_114) ;  /* 0x00000008006c0947 */ /* 0x001fea0003800000 */
[----:B------:R-:W-:Y:S01]  /*8da0*/  LEA R21, R21, UR4, 0x3 ;  /* 0x0000000415157c11 */ /* 0x000fe2000f8e18ff */
[----:B------:R-:W-:Y:S01]  /*8db0*/  LDS R3, [R22] ;  /* 0x0000000016037984 */ /* 0x000fe20000000800 */
[----:B------:R-:W0:Y:S01]  /*8dc0*/  LDCU.64 UR8, c[0x0][0x3b0] ;  /* 0x00007600ff0877ac */ /* 0x000e220008000a00 */
[----:B-1----:R-:W-:Y:S02]  /*8dd0*/  LEA R26, R20, UR4, 0x3 ;  /* 0x00000004141a7c11 */ /* 0x002fe4000f8e18ff */
[----:B------:R-:W1:Y:S01]  /*8de0*/  LDS.64 R4, [R21+0x6600] ;  /* 0x0066000015047984 */ /* 0x000e620000000a00 */
[----:B------:R-:W-:Y:S02]  /*8df0*/  LEA R19, R19, UR4, 0x3 ;  /* 0x0000000413137c11 */ /* 0x000fe4000f8e18ff */
[----:B------:R-:W-:Y:S02]  /*8e00*/  LEA R17, R17, UR4, 0x3 ;  /* 0x0000000411117c11 */ /* 0x000fe4000f8e18ff */
[----:B------:R-:W-:-:S02]  /*8e10*/  LEA R15, R15, UR4, 0x3 ;  /* 0x000000040f0f7c11 */ /* 0x000fc4000f8e18ff */
[----:B------:R-:W-:Y:S02]  /*8e20*/  LEA R13, R13, UR4, 0x3 ;  /* 0x000000040d0d7c11 */ /* 0x000fe4000f8e18ff */
[----:B------:R-:W-:Y:S02]  /*8e30*/  LEA R11, R11, UR4, 0x3 ;  /* 0x000000040b0b7c11 */ /* 0x000fe4000f8e18ff */
[----:B------:R-:W-:Y:S02]  /*8e40*/  LEA R9, R9, UR4, 0x3 ;  /* 0x0000000409097c11 */ /* 0x000fe4000f8e18ff */
[----:B------:R-:W-:Y:S02]  /*8e50*/  LEA R7, R7, UR4, 0x3 ;  /* 0x0000000407077c11 */ /* 0x000fe4000f8e18ff */
[----:B-1----:R-:W-:-:S05]  /*8e60*/  IADD3 R4, P0, PT, R4, R2, RZ ;  /* 0x0000000204047210 */ /* 0x002fca0007f1e0ff */
[----:B------:R-:W-:Y:S01]  /*8e70*/  IMAD.X R5, RZ, RZ, R5, P0 ;  /* 0x000000ffff057224 */ /* 0x000fe200000e0605 */
[----:B0-----:R-:W-:-:S04]  /*8e80*/  LEA R24, P0, R4, UR8, 0x2 ;  /* 0x0000000804187c11 */ /* 0x001fc8000f8010ff */
[----:B------:R-:W-:-:S05]  /*8e90*/  LEA.HI.X R25, R4, UR9, R5, 0x2, P0 ;  /* 0x0000000904197c11 */ /* 0x000fca00080f1405 */
[----:B------:R-:W-:Y:S01]  /*8ea0*/  STG.E desc[UR6][R24.64], R3 ;  /* 0x0000000318007986 */ /* 0x000fe2000c101906 */
[----:B------:R-:W-:-:S03]  /*8eb0*/  NOP ;  /* 0x0000000000007918 */ /* 0x000fc60000000000 */
[----:B------:R0:W1:Y:S04]  /*8ec0*/  LDS.64 R4, [R26+0x6600] ;  /* 0x006600001a047984 */ /* 0x0000680000000a00 */
[----:B------:R-:W2:Y:S01]  /*8ed0*/  LDS R23, [R22+0x600] ;  /* 0x0006000016177984 */ /* 0x000ea20000000800 */
[----:B0-----:R-:W-:Y:S02]  /*8ee0*/  LEA R26, R18, UR4, 0x3 ;  /* 0x00000004121a7c11 */ /* 0x001fe4000f8e18ff */
[----:B-1----:R-:W-:-:S05]  /*8ef0*/  IADD3 R4, P0, PT, R4, R2, RZ ;  /* 0x0000000204047210 */ /* 0x002fca0007f1e0ff */
[----:B------:R-:W-:Y:S01]  /*8f00*/  IMAD.X R5, RZ, RZ, R5, P0 ;  /* 0x000000ffff057224 */ /* 0x000fe200000e0605 */
[----:B------:R-:W-:-:S04]  /*8f10*/  LEA R20, P0, R4, UR8, 0x2 ;  /* 0x0000000804147c11 */ /* 0x000fc8000f8010ff */
[----:B------:R-:W-:-:S05]  /*8f20*/  LEA.HI.X R21, R4, UR9, R5, 0x2, P0 ;  /* 0x0000000904157c11 */ /* 0x000fca00080f1405 */
[----:B--2---:R-:W-:Y:S01]  /*8f30*/  STG.E desc[UR6][R20.64+0x600], R23 ;  /* 0x0006001714007986 */ /* 0x004fe2000c101906 */
[----:B------:R-:W-:-:S03]  /*8f40*/  NOP ;  /* 0x0000000000007918 */ /* 0x000fc60000000000 */
[----:B------:R-:W0:Y:S04]  /*8f50*/  LDS.64 R4, [R19+0x6600] ;  /* 0x0066000013047984 */ /* 0x000e280000000a00 */
[----:B------:R-:W1:Y:S01]  /*8f60*/  LDS R3, [R22+0xc00] ;  /* 0x000c000016037984 */ /* 0x000e620000000800 */
[----:B0-----:R-:W-:-:S05]  /*8f70*/  IADD3 R4, P0, PT, R4, R2, RZ ;  /* 0x0000000204047210 */ /* 0x001fca0007f1e0ff */
[----:B------:R-:W-:Y:S01]  /*8f80*/  IMAD.X R5, RZ, RZ, R5, P0 ;  /* 0x000000ffff057224 */ /* 0x000fe200000e0605 */
[----:B------:R-:W-:-:S04]  /*8f90*/  LEA R24, P0, R4, UR8, 0x2 ;  /* 0x0000000804187c11 */ /* 0x000fc8000f8010ff */
[----:B------:R-:W-:-:S05]  /*8fa0*/  LEA.HI.X R25, R4, UR9, R5, 0x2, P0 ;  /* 0x0000000904197c11 */ /* 0x000fca00080f1405 */
[----:B-1----:R0:W-:Y:S01]  /*8fb0*/  STG.E desc[UR6][R24.64+0xc00], R3 ;  /* 0x000c000318007986 */ /* 0x0021e2000c101906 */
[----:B------:R-:W-:-:S03]  /*8fc0*/  NOP ;  /* 0x0000000000007918 */ /* 0x000fc60000000000 */
[----:B------:R-:W1:Y:S04]  /*8fd0*/  LDS.64 R4, [R26+0x6600] ;  /* 0x006600001a047984 */ /* 0x000e680000000a00 */
        /* <DEDUP_REMOVED lines=99> */
[----:B-1----:R-:W-:Y:S01]  /*9610*/  STG.E desc[UR6][R10.64+0x5400], R3 ;  /* 0x005400030a007986 */ /* 0x002fe2000c101906 */
[----:B------:R-:W-:-:S03]  /*9620*/  NOP ;  /* 0x0000000000007918 */ /* 0x000fc60000000000 */
[----:B------:R-:W0:Y:S04]  /*9630*/  LDS.64 R4, [R12+0x6600] ;  /* 0x006600000c047984 */ /* 0x000e280000000a00 */
[----:B------:R-:W1:Y:S01]  /*9640*/  LDS R9, [R22+0x5a00] ;  /* 0x005a000016097984 */ /* 0x000e620000000800 */
[----:B0-----:R-:W-:-:S05]  /*9650*/  IADD3 R4, P0, PT, R4, R2, RZ ;  /* 0x0000000204047210 */ /* 0x001fca0007f1e0ff */
[----:B------:R-:W-:Y:S01]  /*9660*/  IMAD.X R5, RZ, RZ, R5, P0 ;  /* 0x000000ffff057224 */ /* 0x000fe200000e0605 */
[----:B------:R-:W-:-:S04]  /*9670*/  LEA R6, P0, R4, UR8, 0x2 ;  /* 0x0000000804067c11 */ /* 0x000fc8000f8010ff */
[----:B------:R-:W-:Y:S02]  /*9680*/  LEA.HI.X R7, R4, UR9, R5, 0x2, P0 ;  /* 0x0000000904077c11 */ /* 0x000fe400080f1405 */
[----:B------:R-:W-:-:S03]  /*9690*/  LEA R4, R0, UR4, 0x3 ;  /* 0x0000000400047c11 */ /* 0x000fc6000f8e18ff */
[----:B-1----:R-:W-:Y:S01]  /*96a0*/  STG.E desc[UR6][R6.64+0x5a00], R9 ;  /* 0x005a000906007986 */ /* 0x002fe2000c101906 */
        /* <DEDUP_REMOVED lines=8> */
[----:B------:R-:W-:Y:S01]  /*9730*/  NOP ;  /* 0x0000000000007918 */ /* 0x000fe20000000000 */
[----:B------:R-:W-:Y:S05]  /*9740*/  EXIT ;  /* 0x000000000000794d */ /* 0x000fea0003800000 */
.L_x_114:
[----:B------:R-:W-:Y:S01]  /*9750*/  LEA R21, R21, UR4, 0x3 ;  /* 0x0000000415157c11 */ /* 0x000fe2000f8e18ff */
[----:B------:R-:W-:Y:S01]  /*9760*/  IMAD R23, R42, -0x1980, R23 ;  /* 0xffffe6802a177824 */ /* 0x000fe200078e0217 */
[----:B-1----:R-:W-:Y:S01]  /*9770*/  LEA R26, R20, UR4, 0x3 ;  /* 0x00000004141a7c11 */ /* 0x002fe2000f8e18ff */
[C---:B------:R-:W-:Y:S01]  /*9780*/  VIADD R20, R2.reuse, 0x180 ;  /* 0x0000018002147836 */ /* 0x040fe20000000000 */
[----:B------:R-:W-:Y:S01]  /*9790*/  LEA R19, R19, UR4, 0x3 ;  /* 0x0000000413137c11 */ /* 0x000fe2000f8e18ff */
[----:B------:R-:W0:Y:S01]  /*97a0*/  LDS.64 R4, [R21+0x6600] ;  /* 0x0066000015047984 */ /* 0x000e220000000a00 */
[----:B------:R-:W-:Y:S02]  /*97b0*/  ISETP.GE.AND P1, PT, R2, R23, PT ;  /* 0x000000170200720c */ /* 0x000fe40003f26270 */
[----:B------:R-:W-:Y:S02]  /*97c0*/  LEA R17, R17, UR4, 0x3 ;  /* 0x0000000411117c11 */ /* 0x000fe4000f8e18ff */
[----:B------:R-:W-:-:S02]  /*97d0*/  LEA R15, R15, UR4, 0x3 ;  /* 0x000000040f0f7c11 */ /* 0x000fc4000f8e18ff */
[----:B------:R-:W-:Y:S02]  /*97e0*/  LEA R13, R13, UR4, 0x3 ;  /* 0x000000040d0d7c11 */ /* 0x000fe4000f8e18ff */
[----:B------:R-:W-:Y:S02]  /*97f0*/  LEA R11, R11, UR4, 0x3 ;  /* 0x000000040b0b7c11 */ /* 0x000fe4000f8e18ff */
[----:B------:R-:W-:Y:S02]  /*9800*/  LEA R9, R9, UR4, 0x3 ;  /* 0x0000000409097c11 */ /* 0x000fe4000f8e18ff */
[----:B------:R-:W-:Y:S01]  /*9810*/  LEA R7, R7, UR4, 0x3 ;  /* 0x0000000407077c11 */ /* 0x000fe2000f8e18ff */
[----:B------:R-:W1:Y:S01]  /*9820*/  @!P1 LDS R3, [R22] ;  /* 0x0000000016039984 */ /* 0x000e620000000800 */
[----:B------:R-:W2:Y:S01]  /*9830*/  @!P1 LDC.64 R24, c[0x0][0x3b0] ;  /* 0x0000ec00ff189b82 */ /* 0x000ea20000000a00 */
[----:B0-----:R-:W-:-:S05]  /*9840*/  @!P1 IADD3 R4, P0, PT, R4, R2, RZ ;  /* 0x0000000204049210 */ /* 0x001fca0007f1e0ff */
[----:B------:R-:W-:Y:S01]  /*9850*/  @!P1 IMAD.X R5, RZ, RZ, R5, P0 ;  /* 0x000000ffff059224 */ /* 0x000fe200000e0605 */
[----:B--2---:R-:W-:-:S04]  /*9860*/  @!P1 LEA R24, P0, R4, R24, 0x2 ;  /* 0x0000001804189211 */ /* 0x004fc800078010ff */
[----:B------:R-:W-:-:S05]  /*9870*/  @!P1 LEA.HI.X R25, R4, R25, R5, 0x2, P0 ;  /* 0x0000001904199211 */ /* 0x000fca00000f1405 */
[----:B-1----:R0:W-:Y:S01]  /*9880*/  @!P1 STG.E desc[UR6][R24.64], R3 ;  /* 0x0000000318009986 */ /* 0x0021e2000c101906 */
[----:B------:R-:W-:-:S03]  /*9890*/  NOP ;  /* 0x0000000000007918 */ /* 0x000fc60000000000 */
[----:B------:R1:W2:Y:S01]  /*98a0*/  LDS.64 R4, [R26+0x6600] ;  /* 0x006600001a047984 */ /* 0x0002a20000000a00 */
[----:B------:R-:W-:Y:S01]  /*98b0*/  ISETP.GE.AND P1, PT, R20, R23, PT ;  /* 0x000000171400720c */ /* 0x000fe20003f26270 */
[----:B0-----:R-:W-:Y:S01]  /*98c0*/  VIADD R24, R2, 0x300 ;  /* 0x0000030002187836 */ /* 0x001fe20000000000 */
[----:B-1----:R-:W-:Y:S01]  /*98d0*/  LEA R26, R18, UR4, 0x3 ;  /* 0x00000004121a7c11 */ /* 0x002fe2000f8e18ff */
[----:B------:R-:W-:-:S10]  /*98e0*/  VIADD R18, R2, 0x480 ;  /* 0x0000048002127836 */ /* 0x000fd40000000000 */
[----:B------:R-:W0:Y:S01]  /*98f0*/  @!P1 LDS R27, [R22+0x600] ;  /* 0x00060000161b9984 */ /* 0x000e220000000800 */
[----:B------:R-:W1:Y:S01]  /*9900*/  @!P1 LDC.64 R20, c[0x0][0x3b0] ;  /* 0x0000ec00ff149b82 */ /* 0x000e620000000a00 */
[----:B--2---:R-:W-:-:S05]  /*9910*/  @!P1 IADD3 R4, P0, PT, R4, R2, RZ ;  /* 0x0000000204049210 */ /* 0x004fca0007f1e0ff */
[----:B------:R-:W-:Y:S01]  /*9920*/  @!P1 IMAD.X R5, RZ, RZ, R5, P0 ;  /* 0x000000ffff059224 */ /* 0x000fe200000e0605 */
[----:B-1----:R-:W-:-:S04]  /*9930*/  @!P1 LEA R20, P0, R4, R20, 0x2 ;  /* 0x0000001404149211 */ /* 0x002fc800078010ff */
[----:B------:R-:W-:-:S05]  /*9940*/  @!P1 LEA.HI.X R21, R4, R21, R5, 0x2, P0 ;  /* 0x0000001504159211 */ /* 0x000fca00000f1405 */
[----:B0-----:R0:W-:Y:S01]  /*9950*/  @!P1 STG.E desc[UR6][R20.64+0x600], R27 ;  /* 0x0006001b14009986 */ /* 0x0011e2000c101906 */
[----:B------:R-:W-:-:S03]  /*9960*/  NOP ;  /* 0x0000000000007918 */ /* 0x000fc60000000000 */
[----:B------:R-:W1:Y:S01]  /*9970*/  LDS.64 R4, [R19+0x6600] ;  /* 0x0066000013047984 */ /* 0x000e620000000a00 */
[----:B------:R-:W-:Y:S01]  /*9980*/  ISETP.GE.AND P1, PT, R24, R23, PT ;  /* 0x000000171800720c */ /* 0x000fe20003f26270 */
[----:B0-----:R-:W-:-:S12]  /*9990*/  VIADD R20, R2, 0x600 ;  /* 0x0000060002147836 */ /* 0x001fd80000000000 */
[----:B------:R-:W0:Y:S01]  /*99a0*/  @!P1 LDS R3, [R22+0xc00] ;  /* 0x000c000016039984 */ /* 0x000e220000000800 */
[----:B------:R-:W2:Y:S01]  /*99b0*/  @!P1 LDC.64 R24, c[0x0][0x3b0] ;  /* 0x0000ec00ff189b82 */ /* 0x000ea20000000a00 */
[----:B-1----:R-:W-:-:S05]  /*99c0*/  @!P1 IADD3 R4, P0, PT, R4, R2, RZ ;  /* 0x0000000204049210 */ /* 0x002fca0007f1e0ff */
[----:B------:R-:W-:Y:S01]  /*99d0*/  @!P1 IMAD.X R5, RZ, RZ, R5, P0 ;  /* 0x000000ffff059224 */ /* 0x000fe200000e0605 */
[----:B--2---:R-:W-:-:S04]  /*99e0*/  @!P1 LEA R24, P0, R4, R24, 0x2 ;  /* 0x0000001804189211 */ /* 0x004fc800078010ff */
[----:B------:R-:W-:-:S05]  /*99f0*/  @!P1 LEA.HI.X R25, R4, R25, R5, 0x2, P0 ;  /* 0x0000001904199211 */ /* 0x000fca00000f1405 */
[----:B0-----:R0:W-:Y:S01]  /*9a00*/  @!P1 STG.E desc[UR6][R24.64+0xc00], R3 ;  /* 0x000c000318009986 */ /* 0x0011e2000c101906 */
[----:B------:R-:W-:-:S03]  /*9a10*/  NOP ;  /* 0x0000000000007918 */ /* 0x000fc60000000000 */
[----:B------:R-:W1:Y:S01]  /*9a20*/  LDS.64 R4, [R26+0x6600] ;  /* 0x006600001a047984 */ /* 0x000e620000000a00 */
[----:B------:R-:W-:Y:S02]  /*9a30*/  ISETP.GE.AND P1, PT, R18, R23, PT ;  /* 0x000000171200720c */ /* 0x000fe40003f26270 */
[----:B0-----:R-:W-:Y:S01]  /*9a40*/  LEA R24, R16, UR4, 0x3 ;  /* 0x0000000410187c11 */ /* 0x001fe2000f8e18ff */
[----:B------:R-:W-:-:S10]  /*9a50*/  VIADD R16, R2, 0x780 ;  /* 0x0000078002107836 */ /* 0x000fd40000000000 */
        /* <DEDUP_REMOVED lines=33> */
[----:B0-----:R-:W-:-:S11]  /*9c70*/  LOP3.LUT R16, R2, 0xc00, RZ, 0xfc, !PT ;  /* 0x00000c0002107812 */ /* 0x001fd600078efcff */
        /* <DEDUP_REMOVED lines=87> */
[----:B0-----:R-:W-:Y:S01]  /*a1f0*/  @!P1 STG.E desc[UR6][R8.64+0x4e00], R15 ;  /* 0x004e000f08009986 */ /* 0x001fe2000c101906 */
[----:B------:R-:W-:-:S03]  /*a200*/  NOP ;  /* 0x0000000000007918 */ /* 0x000fc60000000000 */
[----:B------:R-:W0:Y:S01]  /*a210*/  LDS.64 R4, [R7+0x6600] ;  /* 0x0066000007047984 */ /* 0x000e220000000a00 */
[----:B------:R-:W-:-:S13]  /*a220*/  ISETP.GE.AND P1, PT, R10, R23, PT ;  /* 0x000000170a00720c */ /* 0x000fda0003f26270 */
[----:B------:R-:W1:Y:S01]  /*a230*/  @!P1 LDS R3, [R22+0x5400] ;  /* 0x0054000016039984 */ /* 0x000e620000000800 */
[----:B------:R-:W2:Y:S01]  /*a240*/  @!P1 LDC.64 R10, c[0x0][0x3b0] ;  /* 0x0000ec00ff0a9b82 */ /* 0x000ea20000000a00 */
[----:B0-----:R-:W-:-:S05]  /*a250*/  @!P1 IADD3 R4, P0, PT, R4, R2, RZ ;  /* 0x0000000204049210 */ /* 0x001fca0007f1e0ff */
[----:B------:R-:W-:Y:S01]  /*a260*/  @!P1 IMAD.X R5, RZ, RZ, R5, P0 ;  /* 0x000000ffff059224 */ /* 0x000fe200000e0605 */
[----:B--2---:R-:W-:-:S04]  /*a270*/  @!P1 LEA R10, P0, R4, R10, 0x2 ;  /* 0x0000000a040a9211 */ /* 0x004fc800078010ff */
[----:B------:R-:W-:-:S05]  /*a280*/  @!P1 LEA.HI.X R11, R4, R11, R5, 0x2, P0 ;  /* 0x0000000b040b9211 */ /* 0x000fca00000f1405 */
[----:B-1----:R-:W-:Y:S01]  /*a290*/  @!P1 STG.E desc[UR6][R10.64+0x5400], R3 ;  /* 0x005400030a009986 */ /* 0x002fe2000c101906 */
        /* <DEDUP_REMOVED lines=8> */
[----:B------:R-:W-:Y:S02]  /*a320*/  @!P1 LEA.HI.X R7, R4, R7, R5, 0x2, P0 ;  /* 0x0000000704079211 */ /* 0x000fe400000f1405 */
[----:B------:R-:W-:Y:S02]  /*a330*/  LEA R5, R0, UR4, 0x3 ;  /* 0x0000000400057c11 */ /* 0x000fe4000f8e18ff */
[----:B------:R-:W-:Y:S01]  /*a340*/  LOP3.LUT R0, R2, 0x1800, RZ, 0xfc, !PT ;  /* 0x0000180002007812 */ /* 0x000fe200078efcff */
[----:B-1----:R-:W-:Y:S01]  /*a350*/  @!P1 STG.E desc[UR6][R6.64+0x5a00], R9 ;  /* 0x005a000906009986 */ /* 0x002fe2000c101906 */
[----:B------:R-:W-:-:S03]  /*a360*/  NOP ;  /* 0x0000000000007918 */ /* 0x000fc60000000000 */
[----:B------:R-:W0:Y:S01]  /*a370*/  LDS.64 R4, [R5+0x6600] ;  /* 0x0066000005047984 */ /* 0x000e220000000a00 */
[----:B------:R-:W-:-:S13]  /*a380*/  ISETP.GE.AND P1, PT, R0, R23, PT ;  /* 0x000000170000720c */ /* 0x000fda0003f26270 */
[----:B------:R-:W1:Y:S01]  /*a390*/  @!P1 LDS R11, [R22+0x6000] ;  /* 0x00600000160b9984 */ /* 0x000e620000000800 */
[----:B------:R-:W2:Y:S01]  /*a3a0*/  @!P1 LDC.64 R12, c[0x0][0x3b0] ;  /* 0x0000ec00ff0c9b82 */ /* 0x000ea20000000a00 */
[----:B0-----:R-:W-:-:S05]  /*a3b0*/  IADD3 R0, P0, PT, R4, R2, RZ ;  /* 0x0000000204007210 */ /* 0x001fca0007f1e0ff */
[----:B------:R-:W-:Y:S01]  /*a3c0*/  IMAD.X R4, RZ, RZ, R5, P0 ;  /* 0x000000ffff047224 */ /* 0x000fe200000e0605 */
[----:B--2---:R-:W-:-:S04]  /*a3d0*/  @!P1 LEA R2, P0, R0, R12, 0x2 ;  /* 0x0000000c00029211 */ /* 0x004fc800078010ff */
[----:B------:R-:W-:-:S05]  /*a3e0*/  @!P1 LEA.HI.X R3, R0, R13, R4, 0x2, P0 ;  /* 0x0000000d00039211 */ /* 0x000fca00000f1404 */
[----:B-1----:R-:W-:Y:S01]  /*a3f0*/  @!P1 STG.E desc[UR6][R2.64+0x6000], R11 ;  /* 0x0060000b02009986 */ /* 0x002fe2000c101906 */
[----:B------:R-:W-:Y:S01]  /*a400*/  NOP ;  /* 0x0000000000007918 */ /* 0x000fe20000000000 */
[----:B------:R-:W-:Y:S05]  /*a410*/  EXIT ;  /* 0x000000000000794d */ /* 0x000fea0003800000 */
.L_x_30:
[----:B------:R-:W-:Y:S02]  /*a420*/  IMAD.MOV.U32 R58, RZ, RZ, R39 ;  /* 0x000000ffff3a7224 */ /* 0x000fe400078e0027 */
[----:B------:R-:W-:Y:S02]  /*a430*/  IMAD.MOV.U32 R49, RZ, RZ, 0x1 ;  /* 0x00000001ff317424 */ /* 0x000fe400078e00ff */
[----:B------:R-:W-:Y:S02]  /*a440*/  IMAD.MOV.U32 R60, RZ, RZ, RZ ;  /* 0x000000ffff3c7224 */ /* 0x000fe400078e00ff */
[----:B------:R-:W-:-:S07]  /*a450*/  IMAD.MOV.U32 R47, RZ, RZ, -0x1 ;  /* 0xffffffffff2f7424 */ /* 0x000fce00078e00ff */
[----:B------:R-:W-:Y:S05]  /*a460*/  WARPSYNC.COLLECTIVE R47, `(.L_x_115) ;  /* 0x000000002f087348 */ /* 0x000fea0003c00000 */
[----:B------:R0:W1:Y:S02]  /*a470*/  SHFL.UP P0, R46, R58, R49, R60 ;  /* 0x040000313a2e7389 */ /* 0x000064000000003c */
[----:B01----:R-:W-:Y:S05]  /*a480*/  ENDCOLLECTIVE ;  /* 0x000000000000791b */ /* 0x003fea0003800000 */
.L_x_115:
[----:B------:R-:W-:Y:S02]  /*a490*/  IMAD.MOV.U32 R49, RZ, RZ, 0x2 ;  /* 0x00000002ff317424 */ /* 0x000fe400078e00ff */
[----:B------:R-:W-:-:S04]  /*a4a0*/  IMAD.MOV.U32 R40, RZ, RZ, R46 ;  /* 0x000000ffff287224 */ /* 0x000fc800078e002e */
[----:B------:R-:W-:-:S04]  /*a4b0*/  @P0 IMAD.IADD R40, R39, 0x1, R40 ;  /* 0x0000000127280824 */ /* 0x000fc800078e0228 */
[----:B------:R-:W-:-:S07]  /*a4c0*/  IMAD.MOV.U32 R58, RZ, RZ, R40 ;  /* 0x000000ffff3a7224 */ /* 0x000fce00078e0028 */
[----:B------:R-:W-:Y:S05]  /*a4d0*/  WARPSYNC.COLLECTIVE R47, `(.L_x_116) ;  /* 0x000000002f087348 */ /* 0x000fea0003c00000 */
[----:B------:R0:W1:Y:S02]  /*a4e0*/  SHFL.UP P0, R46, R58, R49, R60 ;  /* 0x040000313a2e7389 */ /* 0x000064000000003c */
[----:B01----:R-:W-:Y:S05]  /*a4f0*/  ENDCOLLECTIVE ;  /* 0x000000000000791b */ /* 0x003fea0003800000 */
.L_x_116:
[----:B------:R-:W-:Y:S02]  /*a500*/  IMAD.MOV.U32 R49, RZ, RZ, 0x4 ;  /* 0x00000004ff317424 */ /* 0x000fe400078e00ff */
[----:B------:R-:W-:-:S04]  /*a510*/  IMAD.MOV.U32 R43, RZ, RZ, R46 ;  /* 0x000000ffff2b7224 */ /* 0x000fc800078e002e */
[----:B------:R-:W-:-:S04]  /*a520*/  @P0 IMAD.IADD R43, R40, 0x1, R43 ;  /* 0x00000001282b0824 */ /* 0x000fc800078e022b */
[----:B------:R-:W-:-:S07]  /*a530*/  IMAD.MOV.U32 R58, RZ, RZ, R43 ;  /* 0x000000ffff3a7224 */ /* 0x000fce00078e002b */
[----:B------:R-:W-:Y:S05]  /*a540*/  WARPSYNC.COLLECTIVE R47, `(.L_x_117) ;  /* 0x000000002f087348 */ /* 0x000fea0003c00000 */
[----:B------:R0:W1:Y:S02]  /*a550*/  SHFL.UP P0, R46, R58, R49, R60 ;  /* 0x040000313a2e7389 */ /* 0x000064000000003c */
[----:B01----:R-:W-:Y:S05]  /*a560*/  ENDCOLLECTIVE ;  /* 0x000000000000791b */ /* 0x003fea0003800000 */
.L_x_117:
[----:B------:R-:W-:Y:S02]  /*a570*/  IMAD.MOV.U32 R49, RZ, RZ, 0x8 ;  /* 0x00000008ff317424 */ /* 0x000fe400078e00ff */
[----:B------:R-:W-:-:S04]  /*a580*/  IMAD.MOV.U32 R44, RZ, RZ, R46 ;  /* 0x000000ffff2c7224 */ /* 0x000fc800078e002e */
[----:B------:R-:W-:-:S04]  /*a590*/  @P0 IMAD.IADD R44, R43, 0x1, R44 ;  /* 0x000000012b2c0824 */ /* 0x000fc800078e022c */
[----:B------:R-:W-:-:S07]  /*a5a0*/  IMAD.MOV.U32 R58, RZ, RZ, R44 ;  /* 0x000000ffff3a7224 */ /* 0x000fce00078e002c */
[----:B------:R-:W-:Y:S05]  /*a5b0*/  WARPSYNC.COLLECTIVE R47, `(.L_x_118) ;  /* 0x000000002f087348 */ /* 0x000fea0003c00000 */
[----:B------:R0:W1:Y:S02]  /*a5c0*/  SHFL.UP P0, R46, R58, R49, R60 ;  /* 0x040000313a2e7389 */ /* 0x000064000000003c */
[----:B01----:R-:W-:Y:S05]  /*a5d0*/  ENDCOLLECTIVE ;  /* 0x000000000000791b */ /* 0x003fea0003800000 */
.L_x_118:
[----:B------:R-:W-:Y:S02]  /*a5e0*/  IMAD.MOV.U32 R49, RZ, RZ, 0x10 ;  /* 0x00000010ff317424 */ /* 0x000fe400078e00ff */
[----:B------:R-:W-:-:S04]  /*a5f0*/  IMAD.MOV.U32 R45, RZ, RZ, R46 ;  /* 0x000000ffff2d7224 */ /* 0x000fc800078e002e */
[----:B------:R-:W-:-:S04]  /*a600*/  @P0 IMAD.IADD R45, R44, 0x1, R45 ;  /* 0x000000012c2d0824 */ /* 0x000fc800078e022d */
[----:B------:R-:W-:-:S07]  /*a610*/  IMAD.MOV.U32 R58, RZ, RZ, R45 ;  /* 0x000000ffff3a7224 */ /* 0x000fce00078e002d */
[----:B------:R-:W-:Y:S05]  /*a620*/  WARPSYNC.COLLECTIVE R47, `(.L_x_119) ;  /* 0x000000002f087348 */ /* 0x000fea0003c00000 */
[----:B------:R0:W1:Y:S02]  /*a630*/  SHFL.UP P0, R46, R58, R49, R60 ;  /* 0x040000313a2e7389 */ /* 0x000064000000003c */
[----:B01----:R-:W-:Y:S05]  /*a640*/  ENDCOLLECTIVE ;  /* 0x000000000000791b */ /* 0x003fea0003800000 */
.L_x_119:
[----:B------:R-:W-:Y:S05]  /*a650*/  BRA `(.L_x_120) ;  /* 0xffffff8400407947 */ /* 0x000fea000383ffff */
.L_x_121:
[----:B------:R-:W-:-:S00]  /*a660*/  BRA `(.L_x_121) ;  /* 0xfffffffc00fc7947 */ /* 0x000fc0000383ffff */
[----:B------:R-:W-:-:S00]  /*a670*/  NOP ;  /* 0x0000000000007918 */ /* 0x000fc00000000000 */
        /* <DEDUP_REMOVED lines=8> */
.L_x_854:


//--------------------- .text._ZN3cub18CUB_300001_SM_10006detail10radix_sort33DeviceRadixSortExclusiveSumKernelINS1_5radix10policy_hubIiiyE10Policy1000EyEEvPT0_ --------------------------
	.section	.text._ZN3cub18CUB_300001_SM_10006detail10radix_sort33DeviceRadixSortExclusiveSumKernelINS1_5radix10policy_hubIiiyE10Policy1000EyEEvPT0_,"ax",@progbits
	.align	128
        .global         _ZN3cub18CUB_300001_SM_10006detail10radix_sort33DeviceRadixSortExclusiveSumKernelINS1_5radix10policy_hubIiiyE10Policy1000EyEEvPT0_
        .type           _ZN3cub18CUB_300001_SM_10006detail10radix_sort33DeviceRadixSortExclusiveSumKernelINS1_5radix10policy_hubIiiyE10Policy1000EyEEvPT0_,@function
        .size           _ZN3cub18CUB_300001_SM_10006detail10radix_sort33DeviceRadixSortExclusiveSumKernelINS1_5radix10policy_hubIiiyE10Policy1000EyEEvPT0_,(.L_x_855 - _ZN3cub18CUB_300001_SM_10006detail10radix_sort33DeviceRadixSortExclusiveSumKernelINS1_5radix10policy_hubIiiyE10Policy1000EyEEvPT0_)
        .other          _ZN3cub18CUB_300001_SM_10006detail10radix_sort33DeviceRadixSortExclusiveSumKernelINS1_5radix10policy_hubIiiyE10Policy1000EyEEvPT0_,@"STO_CUDA_ENTRY STV_DEFAULT"
_ZN3cub18CUB_300001_SM_10006detail10radix_sort33DeviceRadixSortExclusiveSumKernelINS1_5radix10policy_hubIiiyE10Policy1000EyEEvPT0_:
.text._ZN3cub18CUB_300001_SM_10006detail10radix_sort33DeviceRadixSortExclusiveSumKernelINS1_5radix10policy_hubIiiyE10Policy1000EyEEvPT0_:
[----:B------:R-:W-:Y:S01]  /*0000*/  LDC R1, c[0x0][0x37c] ;  /* 0x0000df00ff017b82 */ /* 0x000fe20000000800 */
[----:B------:R-:W0:Y:S07]  /*0010*/  S2R R18, SR_TID.X ;  /* 0x0000000000127919 */ /* 0x000e2e0000002100 */
[----:B------:R-:W1:Y:S01]  /*0020*/  LDC.64 R16, c[0x0][0x380] ;  /* 0x0000e000ff107b82 */ /* 0x000e620000000a00 */
[----:B------:R-:W2:Y:S01]  /*0030*/  LDCU.64 UR4, c[0x0][0x358] ;  /* 0x00006b00ff0477ac */ /* 0x000ea20008000a00 */
[----:B------:R-:W3:Y:S01]  /*0040*/  S2R R5, SR_CTAID.X ;  /* 0x0000000000057919 */ /* 0x000ee20000002500 */
[----:B0-----:R-:W-:Y:S01]  /*0050*/  ISETP.GT.U32.AND P1, PT, R18, 0xff, PT ;  /* 0x000000ff1200780c */ /* 0x001fe20003f24070 */
[----:B---3--:R-:W-:-:S04]  /*0060*/  IMAD R5, R5, 0x100, R18 ;  /* 0x0000010005057824 */ /* 0x008fc800078e0212 */
[----:B-1----:R-:W-:-:S08]  /*0070*/  IMAD.WIDE R16, R5, 0x8, R16 ;  /* 0x0000000805107825 */ /* 0x002fd000078e0210 */
[----:B--2---:R-:W2:Y:S01]  /*0080*/  @!P1 LDG.E.64 R2, desc[UR4][R16.64] ;  /* 0x0000000410029981 */ /* 0x004ea2000c1e1b00 */
[----:B------:R-:W-:Y:S02]  /*0090*/  MOV R0, 0x400 ;  /* 0x0000040000007802 */ /* 0x000fe40000000f00 */
[C---:B------:R-:W-:Y:S01]  /*00a0*/  ISETP.GT.U32.AND P0, PT, R18.reuse, 0x1f, PT ;  /* 0x0000001f1200780c */ /* 0x040fe20003f04070 */
[----:B------:R-:W0:Y:S02]  /*00b0*/  S2R R5, SR_CgaCtaId ;  /* 0x0000000000057919 */ /* 0x000e240000008800 */
[----:B0-----:R-:W-:Y:S02]  /*00c0*/  LEA R5, R5, R0, 0x18 ;  /* 0x0000000005057211 */ /* 0x001fe400078ec0ff */
[----:B------:R-:W-:-:S05]  /*00d0*/  LEA.HI R0, R18, R18, RZ, 0x1d ;  /* 0x0000001212007211 */ /* 0x000fca00078fe8ff */
[----:B------:R-:W-:-:S05]  /*00e0*/  IMAD R0, R0, 0x8, R5 ;  /* 0x0000000800007824 */ /* 0x000fca00078e0205 */
[----:B--2---:R0:W-:Y:S01]  /*00f0*/  STS.64 [R0+0x10], R2 ;  /* 0x0000100200007388 */ /* 0x0041e20000000a00 */
[----:B------:R-:W-:Y:S06]  /*0100*/  BAR.SYNC.DEFER_BLOCKING 0x0 ;  /* 0x0000000000007b1d */ /* 0x000fec0000010000 */
[----:B------:R-:W-:Y:S05]  /*0110*/  @P0 BRA `(.L_x_122) ;  /* 0x0000000400240947 */ /* 0x000fea0003800000 */
[----:B------:R-:W-:Y:S01]  /*0120*/  IMAD R18, R18, 0x48, R5 ;  /* 0x0000004812127824 */ /* 0x000fe200078e0205 */
[----:B------:R-:W-:-:S04]  /*0130*/  UMOV UR6, 0xffffffff ;  /* 0xffffffff00067882 */ /* 0x000fc80000000000 */
[----:B------:R-:W-:Y:S04]  /*0140*/  LDS.64 R14, [R18+0x10] ;  /* 0x00001000120e7984 */ /* 0x000fe80000000a00 */
[----:B------:R-:W-:Y:S04]  /*0150*/  LDS.64 R12, [R18+0x18] ;  /* 0x00001800120c7984 */ /* 0x000fe80000000a00 */
[----:B------:R-:W1:Y:S04]  /*0160*/  LDS.64 R10, [R18+0x20] ;  /* 0x00002000120a7984 */ /* 0x000e680000000a00 */
[----:B------:R-:W-:Y:S04]  /*0170*/  LDS.64 R8, [R18+0x28] ;  /* 0x0000280012087984 */ /* 0x000fe80000000a00 */
[----:B------:R-:W2:Y:S04]  /*0180*/  LDS.64 R6, [R18+0x30] ;  /* 0x0000300012067984 */ /* 0x000ea80000000a00 */
[----:B------:R-:W-:Y:S04]  /*0190*/  LDS.64 R4, [R18+0x38] ;  /* 0x0000380012047984 */ /* 0x000fe80000000a00 */
[----:B0-----:R-:W0:Y:S04]  /*01a0*/  LDS.64 R2, [R18+0x40] ;  /* 0x0000400012027984 */ /* 0x001e280000000a00 */
[----:B------:R-:W3:Y:S01]  /*01b0*/  LDS.64 R20, [R18+0x48] ;  /* 0x0000480012147984 */ /* 0x000ee20000000a00 */
[----:B-1----:R-:W-:-:S04]  /*01c0*/  IADD3 R19, P3, P4, R10, R12, R14 ;  /* 0x0000000c0a137210 */ /* 0x002fc80007c7e00e */
[----:B------:R-:W-:Y:S02]  /*01d0*/  IADD3.X R23, PT, PT, R11, R13, R15, P3, P4 ;  /* 0x0000000d0b177210 */ /* 0x000fe40001fe840f */
[----:B--2---:R-:W-:-:S04]  /*01e0*/  IADD3 R19, P0, P2, R6, R19, R8 ;  /* 0x0000001306137210 */ /* 0x004fc80007a1e008 */
[----:B------:R-:W-:Y:S02]  /*01f0*/  IADD3.X R23, PT, PT, R7, R23, R9, P0, P2 ;  /* 0x0000001707177210 */ /* 0x000fe400007e4409 */
[----:B0-----:R-:W-:-:S04]  /*0200*/  IADD3 R19, P3, P4, R2, R19, R4 ;  /* 0x0000001302137210 */ /* 0x001fc80007c7e004 */
[----:B---3--:R-:W-:Y:S02]  /*0210*/  IADD3 R20, P0, PT, R20, R19, RZ ;  /* 0x0000001314147210 */ /* 0x008fe40007f1e0ff */
[----:B------:R-:W-:-:S05]  /*0220*/  IADD3.X R19, PT, PT, R3, R23, R5, P3, P4 ;  /* 0x0000001703137210 */ /* 0x000fca0001fe8405 */
[----:B------:R-:W-:Y:S01]  /*0230*/  IMAD.X R19, R21, 0x1, R19, P0 ;  /* 0x0000000115137824 */ /* 0x000fe200000e0613 */
[----:B------:R-:W-:Y:S06]  /*0240*/  BRA.DIV UR6, `(.L_x_123) ;  /* 0x0000000206f07947 */ /* 0x000fec000b800000 */
[----:B------:R-:W0:Y:S04]  /*0250*/  SHFL.UP PT, R27, R20, 0x1, RZ ;  /* 0x04200000141b7989 */ /* 0x000e2800000e00ff */
[----:B------:R-:W1:Y:S01]  /*0260*/  SHFL.UP P0, R25, R19, 0x1, RZ ;  /* 0x0420000013197989 */ /* 0x000e6200000000ff */
[----:B0-----:R-:W-:-:S04]  /*0270*/  IADD3 R22, P2, PT, R27, R20, RZ ;  /* 0x000000141b167210 */ /* 0x001fc80007f5e0ff */
[----:B-1----:R-:W-:Y:S01]  /*0280*/  SEL R27, R22, R27, P0 ;  /* 0x0000001b161b7207 */ /* 0x002fe20000000000 */
[----:B------:R-:W-:-:S04]  /*0290*/  IMAD.X R26, R25, 0x1, R19, P2 ;  /* 0x00000001191a7824 */ /* 0x000fc800010e0613 */
[----:B------:R-:W0:Y:S01]  /*02a0*/  SHFL.UP PT, R28, R27, 0x2, RZ ;  /* 0x044000001b1c7989 */ /* 0x000e2200000e00ff */
[----:B------:R-:W-:-:S05]  /*02b0*/  SEL R26, R26, R25, P0 ;  /* 0x000000191a1a7207 */ /* 0x000fca0000000000 */
[----:B------:R-:W1:Y:S01]  /*02c0*/  SHFL.UP P0, R25, R26, 0x2, RZ ;  /* 0x044000001a197989 */ /* 0x000e6200000000ff */
[----:B0-----:R-:W-:-:S05]  /*02d0*/  IADD3 R21, P2, PT, R28, R27, RZ ;  /* 0x0000001b1c157210 */ /* 0x001fca0007f5e0ff */
[----:B-1----:R-:W-:Y:S01]  /*02e0*/  IMAD.X R22, R25, 0x1, R26, P2 ;  /* 0x0000000119167824 */ /* 0x002fe200010e061a */
[----:B------:R-:W-:-:S04]  /*02f0*/  SEL R28, R21, R28, P0 ;  /* 0x0000001c151c7207 */ /* 0x000fc80000000000 */
[----:B------:R-:W-:Y:S01]  /*0300*/  SEL R29, R22, R25, P0 ;  /* 0x00000019161d7207 */ /* 0x000fe20000000000 */
        /* <DEDUP_REMOVED lines=12> */
[----:B------:R0:W1:Y:S04]  /*03d0*/  SHFL.UP PT, R28, R27, 0x10, RZ ;  /* 0x060000001b1c7989 */ /* 0x00006800000e00ff */
[----:B------:R0:W2:Y:S02]  /*03e0*/  SHFL.UP P0, R25, R26, 0x10, RZ ;  /* 0x060000001a197989 */ /* 0x0000a400000000ff */
.L_x_134:
[----:B-1----:R-:W-:-:S04]  /*03f0*/  IADD3 R21, P2, PT, R28, R27, RZ ;  /* 0x0000001b1c157210 */ /* 0x002fc80007f5e0ff */
[----:B--2---:R-:W-:Y:S01]  /*0400*/  SEL R21, R21, R28, P0 ;  /* 0x0000001c15157207 */ /* 0x004fe20000000000 */
[----:B------:R-:W-:-:S05]  /*0410*/  IMAD.X R22, R25, 0x1, R26, P2 ;  /* 0x0000000119167824 */ /* 0x000fca00010e061a */
[----:B------:R-:W-:Y:S02]  /*0420*/  SEL R22, R22, R25, P0 ;  /* 0x0000001916167207 */ /* 0x000fe40000000000 */
[----:B------:R-:W-:-:S05]  /*0430*/  IADD3 R20, P0, PT, R21, -R20, RZ ;  /* 0x8000001415147210 */ /* 0x000fca0007f1e0ff */
[----:B------:R-:W-:Y:S01]  /*0440*/  IMAD.X R21, R22, 0x1, ~R19, P0 ;  /* 0x0000000116157824 */ /* 0x000fe200000e0e13 */
[----:B------:R-:W-:-:S04]  /*0450*/  IADD3 R14, P0, PT, R14, R20, RZ ;  /* 0x000000140e0e7210 */ /* 0x000fc80007f1e0ff */
[----:B------:R1:W-:Y:S01]  /*0460*/  STS.64 [R18+0x10], R20 ;  /* 0x0000101412007388 */ /* 0x0003e20000000a00 */
[----:B------:R-:W-:Y:S01]  /*0470*/  IMAD.X R15, R15, 0x1, R21, P0 ;  /* 0x000000010f0f7824 */ /* 0x000fe200000e0615 */
        /* <DEDUP_REMOVED lines=17> */
[----:B------:R-:W-:-:S05]  /*0590*/  IMAD.X R3, R3, 0x1, R5, P0 ;  /* 0x0000000103037824 */ /* 0x000fca00000e0605 */
[----:B------:R1:W-:Y:S03]  /*05a0*/  STS.64 [R18+0x48], R2 ;  /* 0x0000480212007388 */ /* 0x0003e60000000a00 */
.L_x_122:
[----:B------:R-:W-:Y:S05]  /*05b0*/  WARPSYNC.ALL ;  /* 0x0000000000007948 */ /* 0x000fea0003800000 */
[----:B------:R-:W-:Y:S06]  /*05c0*/  BAR.SYNC.DEFER_BLOCKING 0x0 ;  /* 0x0000000000007b1d */ /* 0x000fec0000010000 */
[----:B------:R-:W-:Y:S05]  /*05d0*/  @P1 EXIT ;  /* 0x000000000000194d */ /* 0x000fea0003800000 */
[----:B01----:R-:W0:Y:S04]  /*05e0*/  LDS.64 R2, [R0+0x10] ;  /* 0x0000100000027984 */ /* 0x003e280000000a00 */
[----:B0-----:R-:W-:Y:S01]  /*05f0*/  STG.E.64 desc[UR4][R16.64], R2 ;  /* 0x0000000210007986 */ /* 0x001fe2000c101b04 */
[----:B------:R-:W-:Y:S05]  /*0600*/  EXIT ;  /* 0x000000000000794d */ /* 0x000fea0003800000 */
.L_x_123:
[----:B------:R-:W-:Y:S02]  /*0610*/  IMAD.MOV.U32 R24, RZ, RZ, R20 ;  /* 0x000000ffff187224 */ /* 0x000fe400078e0014 */
[----:B------:R-:W-:Y:S02]  /*0620*/  IMAD.MOV.U32 R23, RZ, RZ, 0x1 ;  /* 0x00000001ff177424 */ /* 0x000fe400078e00ff */
[----:B------:R-:W-:Y:S02]  /*0630*/  IMAD.MOV.U32 R22, RZ, RZ, RZ ;  /* 0x000000ffff167224 */ /* 0x000fe400078e00ff */
[----:B------:R-:W-:-:S07]  /*0640*/  IMAD.MOV.U32 R21, RZ, RZ, -0x1 ;  /* 0xffffffffff157424 */ /* 0x000fce00078e00ff */
[----:B------:R-:W-:Y:S05]  /*0650*/  WARPSYNC.COLLECTIVE R21, `(.L_x_124) ;  /* 0x0000000015087348 */ /* 0x000fea0003c00000 */
[----:B------:R0:W1:Y:S02]  /*0660*/  SHFL.UP P0, R25, R24, R23, R22 ;  /* 0x0400001718197389 */ /* 0x0000640000000016 */
[----:B01----:R-:W-:Y:S05]  /*0670*/  ENDCOLLECTIVE ;  /* 0x000000000000791b */ /* 0x003fea0003800000 */
.L_x_124:
[----:B------:R-:W-:Y:S02]  /*0680*/  IMAD.MOV.U32 R24, RZ, RZ, R19 ;  /* 0x000000ffff187224 */ /* 0x000fe400078e0013 */
[----:B------:R-:W-:-:S07]  /*0690*/  IMAD.MOV.U32 R27, RZ, RZ, R25 ;  /* 0x000000ffff1b7224 */ /* 0x000fce00078e0019 */
[----:B------:R-:W-:Y:S05]  /*06a0*/  WARPSYNC.COLLECTIVE R21, `(.L_x_125) ;  /* 0x0000000015087348 */ /* 0x000fea0003c00000 */
[----:B------:R0:W1:Y:S02]  /*06b0*/  SHFL.UP P0, R25, R24, R23, R22 ;  /* 0x0400001718197389 */ /* 0x0000640000000016 */
[----:B01----:R-:W-:Y:S05]  /*06c0*/  ENDCOLLECTIVE ;  /* 0x000000000000791b */ /* 0x003fea0003800000 */
.L_x_125:
[----:B------:R-:W-:Y:S01]  /*06d0*/  IADD3 R26, P2, PT, R27, R20, RZ ;  /* 0x000000141b1a7210 */ /* 0x000fe20007f5e0ff */
[----:B------:R-:W-:-:S03]  /*06e0*/  IMAD.MOV.U32 R23, RZ, RZ, 0x2 ;  /* 0x00000002ff177424 */ /* 0x000fc600078e00ff */
[----:B------:R-:W-:Y:S01]  /*06f0*/  SEL R27, R26, R27, P0 ;  /* 0x0000001b1a1b7207 */ /* 0x000fe20000000000 */
[----:B------:R-:W-:-:S04]  /*0700*/  IMAD.X R26, R25, 0x1, R19, P2 ;  /* 0x00000001191a7824 */ /* 0x000fc800010e0613 */
[----:B------:R-:W-:Y:S01]  /*0710*/  IMAD.MOV.U32 R24, RZ, RZ, R27 ;  /* 0x000000ffff187224 */ /* 0x000fe200078e001b */
[----:B------:R-:W-:-:S07]  /*0720*/  SEL R26, R26, R25, P0 ;  /* 0x000000191a1a7207 */ /* 0x000fce0000000000 */
[----:B------:R-:W-:Y:S05]  /*0730*/  WARPSYNC.COLLECTIVE R21, `(.L_x_126) ;  /* 0x0000000015087348 */ /* 0x000fea0003c00000 */
[----:B------:R0:W1:Y:S02]  /*0740*/  SHFL.UP P0, R25, R24, R23, R22 ;  /* 0x0400001718197389 */ /* 0x0000640000000016 */
[----:B01----:R-:W-:Y:S05]  /*0750*/  ENDCOLLECTIVE ;  /* 0x000000000000791b */ /* 0x003fea0003800000 */
.L_x_126:
[----:B------:R-:W-:Y:S02]  /*0760*/  IMAD.MOV.U32 R24, RZ, RZ, R26 ;  /* 0x000000ffff187224 */ /* 0x000fe400078e001a */
[----:B------:R-:W-:-:S07]  /*0770*/  IMAD.MOV.U32 R28, RZ, RZ, R25 ;  /* 0x000000ffff1c7224 */ /* 0x000fce00078e0019 */
[----:B------:R-:W-:Y:S05]  /*0780*/  WARPSYNC.COLLECTIVE R21, `(.L_x_127) ;  /* 0x0000000015087348 */ /* 0x000fea0003c00000 */
[----:B------:R0:W1:Y:S02]  /*0790*/  SHFL.UP P0, R25, R24, R23, R22 ;  /* 0x0400001718197389 */ /* 0x0000640000000016 */
[----:B01----:R-:W-:Y:S05]  /*07a0*/  ENDCOLLECTIVE ;  /* 0x000000000000791b */ /* 0x003fea0003800000 */
.L_x_127:
        /* <DEDUP_REMOVED lines=9> */
.L_x_128:
[----:B------:R-:W-:Y:S02]  /*0840*/  IMAD.MOV.U32 R24, RZ, RZ, R29 ;  /* 0x000000ffff187224 */ /* 0x000fe400078e001d */
[----:B------:R-:W-:-:S07]  /*0850*/  IMAD.MOV.U32 R27, RZ, RZ, R25 ;  /* 0x000000ffff1b7224 */ /* 0x000fce00078e0019 */
[----:B------:R-:W-:Y:S05]  /*0860*/  WARPSYNC.COLLECTIVE R21, `(.L_x_129) ;  /* 0x0000000015087348 */ /* 0x000fea0003c00000 */
[----:B------:R0:W1:Y:S02]  /*0870*/  SHFL.UP P0, R25, R24, R23, R22 ;  /* 0x0400001718197389 */ /* 0x0000640000000016 */
[----:B01----:R-:W-:Y:S05]  /*0880*/  ENDCOLLECTIVE ;  /* 0x000000000000791b */ /* 0x003fea0003800000 */
.L_x_129:
        /* <DEDUP_REMOVED lines=9> */
.L_x_130:
[----:B------:R-:W-:Y:S02]  /*0920*/  IMAD.MOV.U32 R24, RZ, RZ, R29 ;  /* 0x000000ffff187224 */ /* 0x000fe400078e001d */
[----:B------:R-:W-:-:S07]  /*0930*/  IMAD.MOV.U32 R27, RZ, RZ, R25 ;  /* 0x000000ffff1b7224 */ /* 0x000fce00078e0019 */
[----:B------:R-:W-:Y:S05]  /*0940*/  WARPSYNC.COLLECTIVE R21, `(.L_x_131) ;  /* 0x0000000015087348 */ /* 0x000fea0003c00000 */
[----:B------:R0:W1:Y:S02]  /*0950*/  SHFL.UP P0, R25, R24, R23, R22 ;  /* 0x0400001718197389 */ /* 0x0000640000000016 */
[----:B01----:R-:W-:Y:S05]  /*0960*/  ENDCOLLECTIVE ;  /* 0x000000000000791b */ /* 0x003fea0003800000 */
.L_x_131:
        /* <DEDUP_REMOVED lines=9> */
.L_x_132:
[----:B------:R-:W-:Y:S02]  /*0a00*/  IMAD.MOV.U32 R24, RZ, RZ, R26 ;  /* 0x000000ffff187224 */ /* 0x000fe400078e001a */
[----:B------:R-:W-:-:S07]  /*0a10*/  IMAD.MOV.U32 R28, RZ, RZ, R25 ;  /* 0x000000ffff1c7224 */ /* 0x000fce00078e0019 */
[----:B------:R-:W-:Y:S05]  /*0a20*/  WARPSYNC.COLLECTIVE R21, `(.L_x_133) ;  /* 0x0000000015087348 */ /* 0x000fea0003c00000 */
[----:B------:R0:W1:Y:S02]  /*0a30*/  SHFL.UP P0, R25, R24, R23, R22 ;  /* 0x0400001718197389 */ /* 0x0000640000000016 */
[----:B01----:R-:W-:Y:S05]  /*0a40*/  ENDCOLLECTIVE ;  /* 0x000000000000791b */ /* 0x003fea0003800000 */
.L_x_133:
[----:B------:R-:W-:Y:S05]  /*0a50*/  BRA `(.L_x_134) ;  /* 0xfffffff800647947 */ /* 0x000fea000383ffff */
.L_x_135:
        /* <DEDUP_REMOVED lines=10> */
.L_x_855:


//--------------------- .text._ZN3cub18CUB_300001_SM_10006detail10radix_sort30DeviceRadixSortHistogramKernelINS1_5radix10policy_hubIiiyE10Policy1000ELNS0_9SortOrderE0EiyNS1_21identity_decomposer_tEEEvPT2_PKT1_SA_iiT3_ --------------------------
	.section	.text._ZN3cub18CUB_300001_SM_10006detail10radix_sort30DeviceRadixSortHistogramKernelINS1_5radix10policy_hubIiiyE10Policy1000ELNS0_9SortOrderE0EiyNS1_21identity_decomposer_tEEEvPT2_PKT1_SA_iiT3_,"ax",@progbits
	.align	128
        .global         _ZN3cub18CUB_300001_SM_10006detail10radix_sort30DeviceRadixSortHistogramKernelINS1_5radix10policy_hubIiiyE10Policy1000ELNS0_9SortOrderE0EiyNS1_21identity_decomposer_tEEEvPT2_PKT1_SA_iiT3_
        .type           _ZN3cub18CUB_300001_SM_10006detail10radix_sort30DeviceRadixSortHistogramKernelINS1_5radix10policy_hubIiiyE10Policy1000ELNS0_9SortOrderE0EiyNS1_21identity_decomposer_tEEEvPT2_PKT1_SA_iiT3_,@function
        .size           _ZN3cub18CUB_300001_SM_10006detail10radix_sort30DeviceRadixSortHistogramKernelINS1_5radix10policy_hubIiiyE10Policy1000ELNS0_9SortOrderE0EiyNS1_21identity_decomposer_tEEEvPT2_PKT1_SA_iiT3_,(.L_x_856 - _ZN3cub18CUB_300001_SM_10006detail10radix_sort30DeviceRadixSortHistogramKernelINS1_5radix10policy_hubIiiyE10Policy1000ELNS0_9SortOrderE0EiyNS1_21identity_decomposer_tEEEvPT2_PKT1_SA_iiT3_)
        .other          _ZN3cub18CUB_300001_SM_10006detail10radix_sort30DeviceRadixSortHistogramKernelINS1_5radix10policy_hubIiiyE10Policy1000ELNS0_9SortOrderE0EiyNS1_21identity_decomposer_tEEEvPT2_PKT1_SA_iiT3_,@"STO_CUDA_ENTRY STV_DEFAULT"
_ZN3cub18CUB_300001_SM_10006detail10radix_sort30DeviceRadixSortHistogramKernelINS1_5radix10policy_hubIiiyE10Policy1000ELNS0_9SortOrderE0EiyNS1_21identity_decomposer_tEEEvPT2_PKT1_SA_iiT3_:
.text._ZN3cub18CUB_300001_SM_10006detail10radix_sort30DeviceRadixSortHistogramKernelINS1_5radix10policy_hubIiiyE10Policy1000ELNS0_9SortOrderE0EiyNS1_21identity_decomposer_tEEEvPT2_PKT1_SA_iiT3_:
[----:B------:R-:W-:Y:S01]  /*0000*/  LDC R1, c[0x0][0x37c] ;  /* 0x0000df00ff017b82 */ /* 0x000fe20000000800 */
[----:B------:R-:W0:Y:S02]  /*0010*/  LDCU.64 UR14, c[0x0][0x390] ;  /* 0x00007200ff0e77ac */ /* 0x000e240008000a00 */
[----:B0-----:R-:W-:-:S04]  /*0020*/  ISETP.NE.U32.AND P0, PT, RZ, UR14, PT ;  /* 0x0000000eff007c0c */ /* 0x001fc8000bf05070 */
[----:B------:R-:W-:-:S13]  /*0030*/  ISETP.NE.AND.EX P0, PT, RZ, UR15, PT, P0 ;  /* 0x0000000fff007c0c */ /* 0x000fda000bf05300 */
[----:B------:R-:W-:Y:S05]  /*0040*/  @!P0 EXIT ;  /* 0x000000000000894d */ /* 0x000fea0003800000 */
[----:B------:R-:W-:Y:S01]  /*0050*/  UIADD3 UR11, UP0, UPT, UR14, -0x1, URZ ;  /* 0xffffffff0e0b7890 */ /* 0x000fe2000ff1e0ff */
[----:B------:R-:W0:Y:S01]  /*0060*/  S2R R4, SR_TID.X ;  /* 0x0000000000047919 */ /* 0x000e220000002100 */
[----:B------:R-:W1:Y:S01]  /*0070*/  LDCU.64 UR4, c[0x0][0x398] ;  /* 0x00007300ff0477ac */ /* 0x000e620008000a00 */
[----:B------:R-:W2:Y:S01]  /*0080*/  S2UR UR7, SR_CgaCtaId ;  /* 0x00000000000779c3 */ /* 0x000ea20000008800 */
[----:B------:R-:W-:Y:S01]  /*0090*/  UIADD3.X UR12, UPT, UPT, UR15, -0x1, URZ, UP0, !UPT ;  /* 0xffffffff0f0c7890 */ /* 0x000fe200087fe4ff */
[----:B------:R-:W-:Y:S01]  /*00a0*/  UMOV UR6, 0x400 ;  /* 0x0000040000067882 */ /* 0x000fe20000000000 */
[----:B------:R-:W3:Y:S05]  /*00b0*/  LDCU.64 UR20, c[0x0][0x358] ;  /* 0x00006b00ff1477ac */ /* 0x000eea0008000a00 */
[----:B------:R-:W4:Y:S01]  /*00c0*/  S2UR UR8, SR_CTAID.X ;  /* 0x00000000000879c3 */ /* 0x000f220000002500 */
[----:B------:R-:W-:Y:S01]  /*00d0*/  USHF.R.U64 UR11, UR11, 0x1e, UR12 ;  /* 0x0000001e0b0b7899 */ /* 0x000fe2000800120c */
[----:B------:R-:W0:Y:S03]  /*00e0*/  LDCU UR28, c[0x0][0x370] ;  /* 0x00006e00ff1c77ac */ /* 0x000e260008000800 */
[----:B------:R-:W-:-:S02]  /*00f0*/  UIADD3 UR11, UP0, UPT, UR11, 0x1, URZ ;  /* 0x000000010b0b7890 */ /* 0x000fc4000ff1e0ff */
[----:B-1----:R-:W-:Y:S02]  /*0100*/  UIADD3 UR4, UPT, UPT, UR5, 0x7, -UR4 ;  /* 0x0000000705047890 */ /* 0x002fe4000fffe804 */
[----:B------:R-:W-:Y:S02]  /*0110*/  ULEA.HI.X UR12, UR12, URZ, URZ, 0x2, UP0 ;  /* 0x000000ff0c0c7291 */ /* 0x000fe400080f14ff */
[----:B------:R-:W-:Y:S02]  /*0120*/  UISETP.LT.U32.AND UP0, UPT, UR11, UR14, UPT ;  /* 0x0000000e0b00728c */ /* 0x000fe4000bf01070 */
[----:B------:R-:W-:Y:S02]  /*0130*/  USHF.R.S32.HI UR5, URZ, 0x1f, UR4 ;  /* 0x0000001fff057899 */ /* 0x000fe40008011404 */
[----:B------:R-:W-:Y:S02]  /*0140*/  UISETP.LT.U32.AND.EX UP0, UPT, UR12, UR15, UPT, UP0 ;  /* 0x0000000f0c00728c */ /* 0x000fe4000bf01100 */
[----:B------:R-:W-:-:S02]  /*0150*/  ULEA.HI UR5, UR5, UR4, URZ, 0x3 ;  /* 0x0000000405057291 */ /* 0x000fc4000f8f18ff */
[----:B------:R-:W-:Y:S01]  /*0160*/  USEL UR11, UR11, UR14, UP0 ;  /* 0x0000000e0b0b7287 */ /* 0x000fe20008000000 */
[C---:B0-----:R-:W-:Y:S01]  /*0170*/  VIADD R21, R4.reuse, 0x780 ;  /* 0x0000078004157836 */ /* 0x041fe20000000000 */
[----:B------:R-:W-:Y:S02]  /*0180*/  USEL UR12, UR12, UR15, UP0 ;  /* 0x0000000f0c0c7287 */ /* 0x000fe40008000000 */
[----:B------:R-:W-:Y:S02]  /*0190*/  UISETP.GE.AND UP0, UPT, UR4, 0x8, UPT ;  /* 0x000000080400788c */ /* 0x000fe4000bf06270 */
[----:B--2---:R-:W-:Y:S02]  /*01a0*/  ULEA UR6, UR7, UR6, 0x18 ;  /* 0x0000000607067291 */ /* 0x004fe4000f8ec0ff */
[----:B------:R-:W-:Y:S02]  /*01b0*/  USHF.R.S32.HI UR5, URZ, 0x3, UR5 ;  /* 0x00000003ff057899 */ /* 0x000fe40008011405 */
[----:B------:R-:W-:Y:S01]  /*01c0*/  PLOP3.LUT P0, PT, PT, PT, UP0, 0x80, 0x8 ;  /* 0x000000000008781c */ /* 0x000fe20003f0f008 */
[----:B----4-:R-:W-:Y:S01]  /*01d0*/  USHF.L.U32 UR8, UR8, 0xb, URZ ;  /* 0x0000000b08087899 */ /* 0x010fe200080006ff */
[C---:B------:R-:W-:Y:S01]  /*01e0*/  LEA R0, R4.reuse, UR6, 0x2 ;  /* 0x0000000604007c11 */ /* 0x040fe2000f8e10ff */
[----:B------:R-:W-:Y:S01]  /*01f0*/  UIADD3 UR22, UPT, UPT, UR5, -0x1, URZ ;  /* 0xffffffff05167890 */ /* 0x000fe2000fffe0ff */
[----:B------:R-:W-:Y:S01]  /*0200*/  ISETP.GT.U32.OR P0, PT, R4, 0xff, !P0 ;  /* 0x000000ff0400780c */ /* 0x000fe20004704470 */
[----:B------:R-:W-:-:S02]  /*0210*/  ULOP3.LUT UR23, UR5, 0xf, URZ, 0xc0, !UPT ;  /* 0x0000000f05177892 */ /* 0x000fc4000f8ec0ff */
[----:B------:R-:W-:Y:S01]  /*0220*/  ULOP3.LUT UR24, UR5, 0x7, URZ, 0xc0, !UPT ;  /* 0x0000000705187892 */ /* 0x000fe2000f8ec0ff */
[----:B------:R-:W-:Y:S01]  /*0230*/  P2R R20, PR, RZ, 0x1 ;  /* 0x00000001ff147803 */ /* 0x000fe20000000000 */
[----:B------:R-:W-:Y:S02]  /*0240*/  ULOP3.LUT UR25, UR5, 0x3, URZ, 0xc0, !UPT ;  /* 0x0000000305197892 */ /* 0x000fe4000f8ec0ff */
[----:B------:R-:W-:Y:S02]  /*0250*/  ULOP3.LUT UR26, UR5, 0xffffff0, URZ, 0xc0, !UPT ;  /* 0x0ffffff0051a7892 */ /* 0x000fe4000f8ec0ff */
[----:B------:R-:W-:Y:S02]  /*0260*/  ULOP3.LUT UR27, UR5, 0xffffff8, URZ, 0xc0, !UPT ;  /* 0x0ffffff8051b7892 */ /* 0x000fe4000f8ec0ff */
[----:B------:R-:W-:Y:S01]  /*0270*/  ULOP3.LUT UR9, UR5, 0x1, URZ, 0xc0, !UPT ;  /* 0x0000000105097892 */ /* 0x000fe2000f8ec0ff */
[----:B------:R-:W-:Y:S01]  /*0280*/  UMOV UR6, URZ ;  /* 0x000000ff00067c82 */ /* 0x000fe20008000000 */
[----:B---3--:R-:W-:-:S10]  /*0290*/  UMOV UR7, URZ ;  /* 0x000000ff00077c82 */ /* 0x008fd40008000000 */
.L_x_219:
[----:B------:R-:W-:Y:S01]  /*02a0*/  ISETP.NE.AND P0, PT, R20, RZ, PT ;  /* 0x000000ff1400720c */ /* 0x000fe20003f05270 */
[----:B------:R-:W-:-:S12]  /*02b0*/  BSSY.RECONVERGENT B0, `(.L_x_136) ;  /* 0x000007c000007945 */ /* 0x000fd80003800200 */
[----:B012345:R-:W-:Y:S05]  /*02c0*/  @P0 BRA `(.L_x_137) ;  /* 0x0000000400e80947 */ /* 0x03ffea0003800000 */
[----:B------:R-:W-:Y:S02]  /*02d0*/  IMAD.U32 R2, RZ, RZ, UR22 ;  /* 0x00000016ff027e24 */ /* 0x000fe4000f8e00ff */
[----:B------:R-:W-:-:S03]  /*02e0*/  IMAD.MOV.U32 R3, RZ, RZ, RZ ;  /* 0x000000ffff037224 */ /* 0x000fc600078e00ff */
[----:B------:R-:W-:-:S13]  /*02f0*/  ISETP.GE.U32.AND P1, PT, R2, 0xf, PT ;  /* 0x0000000f0200780c */ /* 0x000fda0003f26070 */
[----:B------:R-:W-:Y:S05]  /*0300*/  @!P1 BRA `(.L_x_138) ;  /* 0x00000000005c9947 */ /* 0x000fea0003800000 */
[----:B------:R-:W-:Y:S01]  /*0310*/  VIADD R2, R0, 0x2000 ;  /* 0x0000200000027836 */ /* 0x000fe20000000000 */
[----:B------:R-:W-:-:S12]  /*0320*/  UIADD3 UR4, UPT, UPT, -UR26, URZ, URZ ;  /* 0x000000ff1a047290 */ /* 0x000fd8000fffe1ff */
.L_x_139:
[----:B------:R-:W-:Y:S01]  /*0330*/  UIADD3 UR4, UPT, UPT, UR4, 0x10, URZ ;  /* 0x0000001004047890 */ /* 0x000fe2000fffe0ff */
[----:B------:R-:W-:Y:S03]  /*0340*/  STS [R2+-0x2000], RZ ;  /* 0xffe000ff02007388 */ /* 0x000fe60000000800 */
[----:B------:R-:W-:Y:S01]  /*0350*/  UISETP.NE.AND UP0, UPT, UR4, URZ, UPT ;  /* 0x000000ff0400728c */ /* 0x000fe2000bf05270 */
        /* <DEDUP_REMOVED lines=16> */
[----:B------:R-:W-:Y:S06]  /*0460*/  BRA.U UP0, `(.L_x_139) ;  /* 0xfffffffd00b07547 */ /* 0x000fec000b83ffff */
[----:B------:R-:W-:-:S07]  /*0470*/  IMAD.U32 R3, RZ, RZ, UR26 ;  /* 0x0000001aff037e24 */ /* 0x000fce000f8e00ff */
.L_x_138:
[----:B------:R-:W-:Y:S01]  /*0480*/  ISETP.NE.AND P0, PT, RZ, UR23, PT ;  /* 0x00000017ff007c0c */ /* 0x000fe2000bf05270 */
[----:B------:R-:W-:Y:S01]  /*0490*/  IMAD.U32 R6, RZ, RZ, UR24 ;  /* 0x00000018ff067e24 */ /* 0x000fe2000f8e00ff */
[----:B------:R-:W-:-:S03]  /*04a0*/  MOV R2, UR23 ;  /* 0x0000001700027c02 */ /* 0x000fc60008000f00 */
[----:B------:R-:W-:Y:S02]  /*04b0*/  VIADD R6, R6, 0xffffffff ;  /* 0xffffffff06067836 */ /* 0x000fe40000000000 */
[----:B------:R-:W-:-:S06]  /*04c0*/  VIADD R2, R2, 0xffffffff ;  /* 0xffffffff02027836 */ /* 0x000fcc0000000000 */
[----:B------:R-:W-:Y:S05]  /*04d0*/  @!P0 BRA `(.L_x_140) ;  /* 0x00000000007c8947 */ /* 0x000fea0003800000 */
[----:B------:R-:W-:Y:S01]  /*04e0*/  ISETP.GE.U32.AND P2, PT, R2, 0x7, PT ;  /* 0x000000070200780c */ /* 0x000fe20003f46070 */
[----:B------:R-:W-:-:S12]  /*04f0*/  UISETP.NE.AND UP0, UPT, UR24, URZ, UPT ;  /* 0x000000ff1800728c */ /* 0x000fd8000bf05270 */
[----:B------:R-:W-:Y:S05]  /*0500*/  @!P2 BRA `(.L_x_141) ;  /* 0x000000000028a947 */ /* 0x000fea0003800000 */
        /* <DEDUP_REMOVED lines=10> */
.L_x_141:
[----:B------:R-:W-:Y:S05]  /*05b0*/  BRA.U !UP0, `(.L_x_140) ;  /* 0x0000000108447547 */ /* 0x000fea000b800000 */
[----:B------:R-:W-:Y:S01]  /*05c0*/  ISETP.GE.U32.AND P2, PT, R6, 0x3, PT ;  /* 0x000000030600780c */ /* 0x000fe20003f46070 */
[----:B------:R-:W-:-:S12]  /*05d0*/  UISETP.NE.AND UP0, UPT, UR25, URZ, UPT ;  /* 0x000000ff1900728c */ /* 0x000fd8000bf05270 */
[C---:B0-----:R-:W-:Y:S02]  /*05e0*/  @P2 IMAD R5, R3.reuse, 0x400, R0 ;  /* 0x0000040003052824 */ /* 0x041fe400078e0200 */
[----:B------:R-:W-:-:S03]  /*05f0*/  @P2 VIADD R3, R3, 0x4 ;  /* 0x0000000403032836 */ /* 0x000fc60000000000 */
[----:B------:R1:W-:Y:S04]  /*0600*/  @P2 STS [R5], RZ ;  /* 0x000000ff05002388 */ /* 0x0003e80000000800 */
[----:B------:R1:W-:Y:S04]  /*0610*/  @P2 STS [R5+0x400], RZ ;  /* 0x000400ff05002388 */ /* 0x0003e80000000800 */
[----:B------:R1:W-:Y:S04]  /*0620*/  @P2 STS [R5+0x800], RZ ;  /* 0x000800ff05002388 */ /* 0x0003e80000000800 */
[----:B------:R1:W-:Y:S01]  /*0630*/  @P2 STS [R5+0xc00], RZ ;  /* 0x000c00ff05002388 */ /* 0x0003e20000000800 */
[----:B------:R-:W-:Y:S05]  /*0640*/  BRA.U !UP0, `(.L_x_140) ;  /* 0x0000000108207547 */ /* 0x000fea000b800000 */
[----:B------:R-:W-:Y:S01]  /*0650*/  IMAD R3, R3, 0x400, R0 ;  /* 0x0000040003037824 */ /* 0x000fe200078e0200 */
[----:B------:R-:W-:-:S04]  /*0660*/  UISETP.NE.AND UP0, UPT, UR25, 0x1, UPT ;  /* 0x000000011900788c */ /* 0x000fc8000bf05270 */
[----:B------:R2:W-:Y:S05]  /*0670*/  STS [R3], RZ ;  /* 0x000000ff03007388 */ /* 0x0005ea0000000800 */
[----:B------:R-:W-:Y:S05]  /*0680*/  BRA.U !UP0, `(.L_x_140) ;  /* 0x0000000108107547 */ /* 0x000fea000b800000 */
[----:B------:R-:W-:Y:S01]  /*0690*/  UISETP.NE.AND UP0, UPT, UR25, 0x2, UPT ;  /* 0x000000021900788c */ /* 0x000fe2000bf05270 */
[----:B------:R3:W-:Y:S05]  /*06a0*/  STS [R3+0x400], RZ ;  /* 0x000400ff03007388 */ /* 0x0007ea0000000800 */
[----:B------:R-:W-:-:S13]  /*06b0*/  PLOP3.LUT P2, PT, PT, PT, UP0, 0x80, 0x8 ;  /* 0x000000000008781c */ /* 0x000fda0003f4f008 */
[----:B------:R3:W-:Y:S02]  /*06c0*/  @P2 STS [R3+0x800], RZ ;  /* 0x000800ff03002388 */ /* 0x0007e40000000800 */
.L_x_140:
[----:B------:R-:W-:-:S13]  /*06d0*/  ISETP.GT.U32.AND P2, PT, R4, 0x7f, PT ;  /* 0x0000007f0400780c */ /* 0x000fda0003f44070 */
[----:B------:R-:W-:Y:S05]  /*06e0*/  @P2 BRA `(.L_x_137) ;  /* 0x0000000000e02947 */ /* 0x000fea0003800000 */
[----:B--23--:R-:W-:Y:S01]  /*06f0*/  HFMA2 R3, -RZ, RZ, 0, 0 ;  /* 0x00000000ff037431 */ /* 0x00cfe200000001ff */
[----:B------:R-:W-:Y:S06]  /*0700*/  @!P1 BRA `(.L_x_142) ;  /* 0x0000000000589947 */ /* 0x000fec0003800000 */
[----:B------:R-:W-:-:S07]  /*0710*/  IMAD.MOV.U32 R3, RZ, RZ, RZ ;  /* 0x000000ffff037224 */ /* 0x000fce00078e00ff */
.L_x_143:
[C---:B012---:R-:W-:Y:S02]  /*0720*/  IMAD R5, R3.reuse, 0x400, R0 ;  /* 0x0000040003057824 */ /* 0x047fe400078e0200 */
[----:B------:R-:W-:-:S03]  /*0730*/  VIADD R3, R3, 0x10 ;  /* 0x0000001003037836 */ /* 0x000fc60000000000 */
[----:B------:R2:W-:Y:S02]  /*0740*/  STS [R5+0x200], RZ ;  /* 0x000200ff05007388 */ /* 0x0005e40000000800 */
[----:B------:R-:W-:Y:S02]  /*0750*/  ISETP.NE.AND P1, PT, R3, UR26, PT ;  /* 0x0000001a03007c0c */ /* 0x000fe4000bf25270 */
[----:B------:R2:W-:Y:S04]  /*0760*/  STS [R5+0x600], RZ ;  /* 0x000600ff05007388 */ /* 0x0005e80000000800 */
        /* <DEDUP_REMOVED lines=13> */
[----:B------:R2:W-:Y:S01]  /*0840*/  STS [R5+0x3e00], RZ ;  /* 0x003e00ff05007388 */ /* 0x0005e20000000800 */
[----:B------:R-:W-:Y:S05]  /*0850*/  @P1 BRA `(.L_x_143) ;  /* 0xfffffffc00b01947 */ /* 0x000fea000383ffff */
[----:B------:R-:W-:-:S07]  /*0860*/  IMAD.U32 R3, RZ, RZ, UR26 ;  /* 0x0000001aff037e24 */ /* 0x000fce000f8e00ff */
.L_x_142:
[----:B------:R-:W-:Y:S05]  /*0870*/  @!P0 BRA `(.L_x_137) ;  /* 0x00000000007c8947 */ /* 0x000fea0003800000 */
[----:B------:R-:W-:Y:S01]  /*0880*/  ISETP.GE.U32.AND P0, PT, R2, 0x7, PT ;  /* 0x000000070200780c */ /* 0x000fe20003f06070 */
[----:B------:R-:W-:-:S12]  /*0890*/  UISETP.NE.AND UP0, UPT, UR24, URZ, UPT ;  /* 0x000000ff1800728c */ /* 0x000fd8000bf05270 */
[----:B------:R-:W-:Y:S05]  /*08a0*/  @!P0 BRA `(.L_x_144) ;  /* 0x0000000000288947 */ /* 0x000fea0003800000 */
[C---:B------:R-:W-:Y:S02]  /*08b0*/  IMAD R2, R3.reuse, 0x400, R0 ;  /* 0x0000040003027824 */ /* 0x040fe400078e0200 */
[----:B------:R-:W-:-:S03]  /*08c0*/  VIADD R3, R3, 0x8 ;  /* 0x0000000803037836 */ /* 0x000fc60000000000 */
[----:B------:R3:W-:Y:S04]  /*08d0*/  STS [R2+0x200], RZ ;  /* 0x000200ff02007388 */ /* 0x0007e80000000800 */
[----:B------:R3:W-:Y:S04]  /*08e0*/  STS [R2+0x600], RZ ;  /* 0x000600ff02007388 */ /* 0x0007e80000000800 */
[----:B------:R3:W-:Y:S04]  /*08f0*/  STS [R2+0xa00], RZ ;  /* 0x000a00ff02007388 */ /* 0x0007e80000000800 */
[----:B------:R3:W-:Y:S04]  /*0900*/  STS [R2+0xe00], RZ ;  /* 0x000e00ff02007388 */ /* 0x0007e80000000800 */
[----:B------:R3:W-:Y:S04]  /*0910*/  STS [R2+0x1200], RZ ;  /* 0x001200ff02007388 */ /* 0x0007e80000000800 */
[----:B------:R3:W-:Y:S04]  /*0920*/  STS [R2+0x1600], RZ ;  /* 0x001600ff02007388 */ /* 0x0007e80000000800 */
[----:B------:R3:W-:Y:S04]  /*0930*/  STS [R2+0x1a00], RZ ;  /* 0x001a00ff02007388 */ /* 0x0007e80000000800 */
[----:B------:R3:W-:Y:S02]  /*0940*/  STS [R2+0x1e00], RZ ;  /* 0x001e00ff02007388 */ /* 0x0007e40000000800 */
.L_x_144:
[----:B------:R-:W-:Y:S05]  /*0950*/  BRA.U !UP0, `(.L_x_137) ;  /* 0x0000000108447547 */ /* 0x000fea000b800000 */
[----:B------:R-:W-:Y:S01]  /*0960*/  ISETP.GE.U32.AND P0, PT, R6, 0x3, PT ;  /* 0x000000030600780c */ /* 0x000fe20003f06070 */
[----:B------:R-:W-:-:S12]  /*0970*/  UISETP.NE.AND UP0, UPT, UR25, URZ, UPT ;  /* 0x000000ff1900728c */ /* 0x000fd8000bf05270 */
[C---:B---3--:R-:W-:Y:S01]  /*0980*/  @P0 IMAD R2, R3.reuse, 0x400, R0 ;  /* 0x0000040003020824 */ /* 0x048fe200078e0200 */
[----:B------:R-:W-:-:S04]  /*0990*/  @P0 IADD3 R3, PT, PT, R3, 0x4, RZ ;  /* 0x0000000403030810 */ /* 0x000fc80007ffe0ff */
[----:B------:R4:W-:Y:S04]  /*09a0*/  @P0 STS [R2+0x200], RZ ;  /* 0x000200ff02000388 */ /* 0x0009e80000000800 */
[----:B------:R4:W-:Y:S04]  /*09b0*/  @P0 STS [R2+0x600], RZ ;  /* 0x000600ff02000388 */ /* 0x0009e80000000800 */
[----:B------:R4:W-:Y:S04]  /*09c0*/  @P0 STS [R2+0xa00], RZ ;  /* 0x000a00ff02000388 */ /* 0x0009e80000000800 */
[----:B------:R4:W-:Y:S01]  /*09d0*/  @P0 STS [R2+0xe00], RZ ;  /* 0x000e00ff02000388 */ /* 0x0009e20000000800 */
[----:B------:R-:W-:Y:S05]  /*09e0*/  BRA.U !UP0, `(.L_x_137) ;  /* 0x0000000108207547 */ /* 0x000fea000b800000 */
[----:B------:R-:W-:Y:S01]  /*09f0*/  IMAD R3, R3, 0x400, R0 ;  /* 0x0000040003037824 */ /* 0x000fe200078e0200 */
[----:B------:R-:W-:-:S04]  /*0a00*/  UISETP.NE.AND UP0, UPT, UR25, 0x1, UPT ;  /* 0x000000011900788c */ /* 0x000fc8000bf05270 */
[----:B------:R3:W-:Y:S05]  /*0a10*/  STS [R3+0x200], RZ ;  /* 0x000200ff03007388 */ /* 0x0007ea0000000800 */
[----:B------:R-:W-:Y:S05]  /*0a20*/  BRA.U !UP0, `(.L_x_137) ;  /* 0x0000000108107547 */ /* 0x000fea000b800000 */
[----:B------:R-:W-:Y:S01]  /*0a30*/  UISETP.NE.AND UP0, UPT, UR25, 0x2, UPT ;  /* 0x000000021900788c */ /* 0x000fe2000bf05270 */
[----:B------:R0:W-:Y:S05]  /*0a40*/  STS [R3+0x600], RZ ;  /* 0x000600ff03007388 */ /* 0x0001ea0000000800 */
[----:B------:R-:W-:-:S13]  /*0a50*/  PLOP3.LUT P0, PT, PT, PT, UP0, 0x80, 0x8 ;  /* 0x000000000008781c */ /* 0x000fda0003f0f008 */
[----:B------:R0:W-:Y:S02]  /*0a60*/  @P0 STS [R3+0xa00], RZ ;  /* 0x000a00ff03000388 */ /* 0x0001e40000000800 */
.L_x_137:
[----:B------:R-:W-:Y:S05]  /*0a70*/  BSYNC.RECONVERGENT B0 ;  /* 0x0000000000007941 */ /* 0x000fea0003800200 */
.L_x_136:
[----:B------:R-:W5:Y:S01]  /*0a80*/  LDCU.64 UR14, c[0x0][0x390] ;  /* 0x00007200ff0e77ac */ /* 0x000f620008000a00 */
[----:B------:R-:W-:Y:S02]  /*0a90*/  USHF.L.U32 UR4, UR6, 0x1e, URZ ;  /* 0x0000001e06047899 */ /* 0x000fe400080006ff */
[----:B------:R-:W-:Y:S02]  /*0aa0*/  USHF.L.U64.HI UR5, UR6, 0x1e, UR7 ;  /* 0x0000001e06057899 */ /* 0x000fe40008010207 */
[----:B-----5:R-:W-:-:S04]  /*0ab0*/  UIADD3 UR4, UP0, UPT, -UR4, UR14, URZ ;  /* 0x0000000e04047290 */ /* 0x020fc8000ff1e1ff */
[----:B------:R-:W-:Y:S02]  /*0ac0*/  UIADD3.X UR5, UPT, UPT, ~UR5, UR15, URZ, UP0, !UPT ;  /* 0x0000000f05057290 */ /* 0x000fe400087fe5ff */
[----:B------:R-:W-:-:S04]  /*0ad0*/  UISETP.LT.U32.AND UP0, UPT, UR4, 0x40000000, UPT ;  /* 0x400000000400788c */ /* 0x000fc8000bf01070 */
[----:B------:R-:W-:-:S04]  /*0ae0*/  UISETP.LT.U32.AND.EX UP0, UPT, UR5, URZ, UPT, UP0 ;  /* 0x000000ff0500728c */ /* 0x000fc8000bf01100 */
[----:B------:R-:W-:Y:S02]  /*0af0*/  USEL UR13, UR4, 0x40000000, UP0 ;  /* 0x40000000040d7887 */ /* 0x000fe40008000000 */
[----:B------:R-:W-:Y:S02]  /*0b00*/  USEL UR14, UR5, URZ, UP0 ;  /* 0x000000ff050e7287 */ /* 0x000fe40008000000 */
[----:B------:R-:W-:-:S04]  /*0b10*/  UISETP.GT.U32.AND UP0, UPT, UR13, UR8, UPT ;  /* 0x000000080d00728c */ /* 0x000fc8000bf04070 */
[----:B------:R-:W-:Y:S01]  /*0b20*/  UISETP.GT.U32.AND.EX UP0, UPT, UR14, URZ, UPT, UP0 ;  /* 0x000000ff0e00728c */ /* 0x000fe2000bf04100 */
[----:B------:R-:W-:Y:S08]  /*0b30*/  BAR.SYNC.DEFER_BLOCKING 0x0 ;  /* 0x0000000000007b1d */ /* 0x000ff00000010000 */
[----:B------:R-:W-:Y:S06]  /*0b40*/  BAR.SYNC.DEFER_BLOCKING 0x0 ;  /* 0x0000000000007b1d */ /* 0x000fec0000010000 */
[----:B------:R-:W-:Y:S05]  /*0b50*/  BRA.U !UP0, `(.L_x_145) ;  /* 0x0000000d082c7547 */ /* 0x000fea000b800000 */
[----:B------:R-:W-:Y:S01]  /*0b60*/  UMOV UR10, UR8 ;  /* 0x00000008000a7c82 */ /* 0x000fe20008000000 */
[----:B------:R-:W-:-:S05]  /*0b70*/  UMOV UR5, URZ ;  /* 0x000000ff00057c82 */ /* 0x000fca0008000000 */
.L_x_150:
[----:B-----5:R-:W5:Y:S01]  /*0b80*/  LDCU.64 UR18, c[0x0][0x390] ;  /* 0x00007200ff1277ac */ /* 0x020f620008000a00 */
[----:B------:R-:W-:Y:S02]  /*0b90*/  USHF.L.U32 UR15, UR6, 0x1e, URZ ;  /* 0x0000001e060f7899 */ /* 0x000fe400080006ff */
[----:B------:R-:W-:Y:S02]  /*0ba0*/  USHF.L.U64.HI UR16, UR6, 0x1e, UR7 ;  /* 0x0000001e06107899 */ /* 0x000fe40008010207 */
[----:B------:R-:W-:-:S04]  /*0bb0*/  UIADD3 UR15, UP0, UPT, UR10, UR15, URZ ;  /* 0x0000000f0a0f7290 */ /* 0x000fc8000ff1e0ff */
[----:B------:R-:W-:Y:S02]  /*0bc0*/  UIADD3.X UR16, UPT, UPT, UR5, UR16, URZ, UP0, !UPT ;  /* 0x0000001005107290 */ /* 0x000fe400087fe4ff */
[----:B------:R-:W-:Y:S02]  /*0bd0*/  ULEA UR10, UP0, UR28, UR10, 0xb ;  /* 0x0000000a1c0a7291 */ /* 0x000fe4000f8058ff */
[----:B-----5:R-:W-:Y:S02]  /*0be0*/  UIADD3 UR17, UP1, UPT, -UR15, UR18, URZ ;  /* 0x000000120f117290 */ /* 0x020fe4000ff3e1ff */
[----:B------:R-:W-:Y:S02]  /*0bf0*/  UIADD3.X UR5, UPT, UPT, URZ, UR5, URZ, UP0, !UPT ;  /* 0x00000005ff057290 */ /* 0x000fe400087fe4ff */
[----:B------:R-:W-:Y:S02]  /*0c00*/  UIADD3.X UR4, UPT, UPT, ~UR16, UR19, URZ, UP1, !UPT ;  /* 0x0000001310047290 */ /* 0x000fe40008ffe5ff */
[----:B------:R-:W-:-:S02]  /*0c10*/  UISETP.GE.U32.AND UP1, UPT, UR17, 0x800, UPT ;  /* 0x000008001100788c */ /* 0x000fc4000bf26070 */
[----:B------:R-:W-:Y:S02]  /*0c20*/  UISETP.GE.U32.AND UP0, UPT, UR10, UR13, UPT ;  /* 0x0000000d0a00728c */ /* 0x000fe4000bf06070 */
[----:B------:R-:W-:Y:S02]  /*0c30*/  UISETP.GE.U32.AND.EX UP1, UPT, UR4, URZ, UPT, UP1 ;  /* 0x000000ff0400728c */ /* 0x000fe4000bf26110 */
[----:B------:R-:W-:-:S07]  /*0c40*/  UISETP.GE.U32.AND.EX UP0, UPT, UR5, UR14, UPT, UP0 ;  /* 0x0000000e0500728c */ /* 0x000fce000bf06100 */
[----:B0-----:R-:W-:Y:S05]  /*0c50*/  BRA.U !UP1, `(.L_x_146) ;  /* 0x0000000109587547 */ /* 0x001fea000b800000 */
[----:B------:R-:W4:Y:S01]  /*0c60*/  LDCU.64 UR18, c[0x0][0x388] ;  /* 0x00007100ff1277ac */ /* 0x000f220008000a00 */
[----:B0-23--:R-:W-:-:S05]  /*0c70*/  IADD3 R3, P0, PT, R4, UR15, RZ ;  /* 0x0000000f04037c10 */ /* 0x00dfca000ff1e0ff */
[----:B------:R-:W-:Y:S01]  /*0c80*/  IMAD.X R6, RZ, RZ, UR16, P0 ;  /* 0x00000010ff067e24 */ /* 0x000fe200080e06ff */
[----:B----4-:R-:W-:-:S04]  /*0c90*/  LEA R2, P0, R3, UR18, 0x2 ;  /* 0x0000001203027c11 */ /* 0x010fc8000f8010ff */
        /* <DEDUP_REMOVED lines=18> */
.L_x_146:
[----:B------:R-:W4:Y:S01]  /*0dc0*/  LDCU.64 UR18, c[0x0][0x388] ;  /* 0x00007100ff1277ac */ /* 0x000f220008000a00 */
[C---:B012---:R-:W-:Y:S01]  /*0dd0*/  VIADD R5, R4.reuse, 0x100 ;  /* 0x0000010004057836 */ /* 0x047fe20000000000 */
[C---:B---3--:R-:W-:Y:S01]  /*0de0*/  IADD3 R3, P0, PT, R4.reuse, UR15, RZ ;  /* 0x0000000f04037c10 */ /* 0x048fe2000ff1e0ff */
[C---:B----4-:R-:W-:Y:S01]  /*0df0*/  VIADD R2, R4.reuse, 0x80 ;  /* 0x0000008004027836 */ /* 0x050fe20000000000 */
[C---:B------:R-:W-:Y:S01]  /*0e00*/  ISETP.GE.AND P1, PT, R4.reuse, UR17, PT ;  /* 0x0000001104007c0c */ /* 0x040fe2000bf26270 */
[----:B------:R-:W-:Y:S01]  /*0e10*/  VIADD R7, R4, 0x180 ;  /* 0x0000018004077836 */ /* 0x000fe20000000000 */
[----:B------:R-:W-:Y:S01]  /*0e20*/  ISETP.GE.AND P3, PT, R5, UR17, PT ;  /* 0x0000001105007c0c */ /* 0x000fe2000bf66270 */
[----:B------:R-:W-:Y:S01]  /*0e30*/  IMAD.X R6, RZ, RZ, UR16, P0 ;  /* 0x00000010ff067e24 */ /* 0x000fe200080e06ff */
[----:B------:R-:W-:Y:S01]  /*0e40*/  ISETP.GE.AND P2, PT, R2, UR17, PT ;  /* 0x0000001102007c0c */ /* 0x000fe2000bf46270 */
[----:B------:R-:W-:Y:S01]  /*0e50*/  VIADD R5, R4, 0x200 ;  /* 0x0000020004057836 */ /* 0x000fe20000000000 */
[----:B------:R-:W-:Y:S01]  /*0e60*/  ISETP.GE.AND P4, PT, R7, UR17, PT ;  /* 0x0000001107007c0c */ /* 0x000fe2000bf86270 */
[----:B------:R-:W-:-:S03]  /*0e70*/  IMAD.MOV.U32 R12, RZ, RZ, 0x7fffffff ;  /* 0x7fffffffff0c7424 */ /* 0x000fc600078e00ff */
[----:B------:R-:W-:Y:S01]  /*0e80*/  ISETP.GE.AND P5, PT, R5, UR17, PT ;  /* 0x0000001105007c0c */ /* 0x000fe2000bfa6270 */
[----:B------:R-:W-:Y:S01]  /*0e90*/  VIADD R5, R4, 0x300 ;  /* 0x0000030004057836 */ /* 0x000fe20000000000 */
[----:B------:R-:W-:-:S04]  /*0ea0*/  LEA R2, P0, R3, UR18, 0x2 ;  /* 0x0000001203027c11 */ /* 0x000fc8000f8010ff */
[----:B------:R-:W-:Y:S01]  /*0eb0*/  LEA.HI.X R3, R3, UR19, R6, 0x2, P0 ;  /* 0x0000001303037c11 */ /* 0x000fe200080f1406 */
[----:B------:R-:W-:Y:S01]  /*0ec0*/  IMAD.MOV.U32 R11, RZ, RZ, 0x7fffffff ;  /* 0x7fffffffff0b7424 */ /* 0x000fe200078e00ff */
[----:B------:R-:W-:-:S03]  /*0ed0*/  IADD3 R6, PT, PT, R4, 0x280, RZ ;  /* 0x0000028004067810 */ /* 0x000fc60007ffe0ff */
[----:B------:R1:W5:Y:S01]  /*0ee0*/  @!P1 LDG.E R12, desc[UR20][R2.64] ;  /* 0x00000014020c9981 */ /* 0x000362000c1e1900 */
[----:B------:R-:W-:Y:S01]  /*0ef0*/  ISETP.GE.AND P1, PT, R5, UR17, PT ;  /* 0x0000001105007c0c */ /* 0x000fe2000bf26270 */
[----:B------:R-:W-:Y:S01]  /*0f00*/  VIADD R5, R4, 0x380 ;  /* 0x0000038004057836 */ /* 0x000fe20000000000 */
[----:B------:R-:W-:Y:S01]  /*0f10*/  ISETP.GE.AND P0, PT, R6, UR17, PT ;  /* 0x0000001106007c0c */ /* 0x000fe2000bf06270 */
[----:B------:R-:W-:Y:S01]  /*0f20*/  IMAD.MOV.U32 R9, RZ, RZ, 0x7fffffff ;  /* 0x7fffffffff097424 */ /* 0x000fe200078e00ff */
[----:B------:R1:W5:Y:S02]  /*0f30*/  @!P2 LDG.E R11, desc[UR20][R2.64+0x200] ;  /* 0x00020014020ba981 */ /* 0x000364000c1e1900 */
[----:B------:R-:W-:Y:S01]  /*0f40*/  ISETP.GE.AND P2, PT, R5, UR17, PT ;  /* 0x0000001105007c0c */ /* 0x000fe2000bf46270 */
[----:B------:R-:W-:Y:S02]  /*0f50*/  VIADD R5, R4, 0x480 ;  /* 0x0000048004057836 */ /* 0x000fe40000000000 */
[----:B------:R-:W-:Y:S01]  /*0f60*/  IMAD.MOV.U32 R10, RZ, RZ, 0x7fffffff ;  /* 0x7fffffffff0a7424 */ /* 0x000fe200078e00ff */
[----:B------:R1:W5:Y:S01]  /*0f70*/  @!P4 LDG.E R9, desc[UR20][R2.64+0x600] ;  /* 0x000600140209c981 */ /* 0x000362000c1e1900 */
[----:B------:R-:W-:-:S02]  /*0f80*/  MOV R8, 0x7fffffff ;  /* 0x7fffffff00087802 */ /* 0x000fc40000000f00 */
[C---:B------:R-:W-:Y:S02]  /*0f90*/  LOP3.LUT R6, R4.reuse, 0x400, RZ, 0xfc, !PT ;  /* 0x0000040004067812 */ /* 0x040fe400078efcff */
[----:B------:R-:W-:Y:S01]  /*0fa0*/  ISETP.GE.AND P4, PT, R5, UR17, PT ;  /* 0x0000001105007c0c */ /* 0x000fe2000bf86270 */
[----:B------:R-:W-:Y:S01]  /*0fb0*/  VIADD R5, R4, 0x500 ;  /* 0x0000050004057836 */ /* 0x000fe20000000000 */
[----:B------:R1:W5:Y:S01]  /*0fc0*/  @!P3 LDG.E R10, desc[UR20][R2.64+0x400] ;  /* 0x00040014020ab981 */ /* 0x000362000c1e1900 */
[----:B------:R-:W-:Y:S01]  /*0fd0*/  ISETP.GE.AND P3, PT, R6, UR17, PT ;  /* 0x0000001106007c0c */ /* 0x000fe2000bf66270 */
[----:B------:R-:W-:Y:S02]  /*0fe0*/  IMAD.MOV.U32 R6, RZ, RZ, 0x7fffffff ;  /* 0x7fffffffff067424 */ /* 0x000fe400078e00ff */
[----:B------:R1:W5:Y:S01]  /*0ff0*/  @!P5 LDG.E R8, desc[UR20][R2.64+0x800] ;  /* 0x000800140208d981 */ /* 0x000362000c1e1900 */
[----:B------:R-:W-:Y:S01]  /*1000*/  ISETP.GE.AND P5, PT, R5, UR17, PT ;  /* 0x0000001105007c0c */ /* 0x000fe2000bfa6270 */
[----:B------:R-:W-:-:S02]  /*1010*/  VIADD R5, R4, 0x600 ;  /* 0x0000060004057836 */ /* 0x000fc40000000000 */
[----:B------:R-:W-:Y:S01]  /*1020*/  IMAD.MOV.U32 R7, RZ, RZ, 0x7fffffff ;  /* 0x7fffffffff077424 */ /* 0x000fe200078e00ff */
[----:B------:R1:W5:Y:S01]  /*1030*/  @!P1 LDG.E R6, desc[UR20][R2.64+0xc00] ;  /* 0x000c001402069981 */ /* 0x000362000c1e1900 */
[C---:B------:R-:W-:Y:S01]  /*1040*/  VIADD R13, R4.reuse, 0x580 ;  /* 0x00000580040d7836 */ /* 0x040fe20000000000 */
[----:B------:R-:W-:Y:S01]  /*1050*/  ISETP.GE.AND P1, PT, R5, UR17, PT ;  /* 0x0000001105007c0c */ /* 0x000fe2000bf26270 */
[----:B------:R-:W-:Y:S02]  /*1060*/  IMAD.MOV.U32 R5, RZ, RZ, 0x7fffffff ;  /* 0x7fffffffff057424 */ /* 0x000fe400078e00ff */
[----:B------:R-:W-:Y:S01]  /*1070*/  IMAD.MOV.U32 R19, RZ, RZ, 0x7fffffff ;  /* 0x7fffffffff137424 */ /* 0x000fe200078e00ff */
[----:B------:R1:W5:Y:S01]  /*1080*/  @!P0 LDG.E R7, desc[UR20][R2.64+0xa00] ;  /* 0x000a001402078981 */ /* 0x000362000c1e1900 */
[----:B------:R-:W-:Y:S01]  /*1090*/  IMAD.MOV.U32 R18, RZ, RZ, 0x7fffffff ;  /* 0x7fffffffff127424 */ /* 0x000fe200078e00ff */
[----:B------:R-:W-:Y:S01]  /*10a0*/  ISETP.GE.AND P0, PT, R13, UR17, PT ;  /* 0x000000110d007c0c */ /* 0x000fe2000bf06270 */
[C---:B------:R-:W-:Y:S01]  /*10b0*/  VIADD R14, R4.reuse, 0x700 ;  /* 0x00000700040e7836 */ /* 0x040fe20000000000 */
[----:B------:R-:W-:Y:S01]  /*10c0*/  IADD3 R13, PT, PT, R4, 0x680, RZ ;  /* 0x00000680040d7810 */ /* 0x000fe20007ffe0ff */
[----:B------:R1:W5:Y:S03]  /*10d0*/  @!P2 LDG.E R5, desc[UR20][R2.64+0xe00] ;  /* 0x000e00140205a981 */ /* 0x000366000c1e1900 */
[----:B------:R-:W-:Y:S01]  /*10e0*/  ISETP.GE.AND P2, PT, R13, UR17, PT ;  /* 0x000000110d007c0c */ /* 0x000fe2000bf46270 */
[----:B------:R1:W5:Y:S01]  /*10f0*/  @!P3 LDG.E R19, desc[UR20][R2.64+0x1000] ;  /* 0x001000140213b981 */ /* 0x000362000c1e1900 */
[----:B------:R-:W-:-:S03]  /*1100*/  ISETP.GE.AND P3, PT, R14, UR17, PT ;  /* 0x000000110e007c0c */ /* 0x000fc6000bf66270 */
[----:B------:R1:W5:Y:S01]  /*1110*/  @!P4 LDG.E R18, desc[UR20][R2.64+0x1200] ;  /* 0x001200140212c981 */ /* 0x000362000c1e1900 */
[----:B------:R-:W-:Y:S01]  /*1120*/  ISETP.GE.AND P4, PT, R21, UR17, PT ;  /* 0x0000001115007c0c */ /* 0x000fe2000bf86270 */
[----:B------:R-:W-:Y:S01]  /*1130*/  IMAD.MOV.U32 R17, RZ, RZ, 0x7fffffff ;  /* 0x7fffffffff117424 */ /* 0x000fe200078e00ff */
[----:B------:R-:W-:Y:S01]  /*1140*/  MOV R14, 0x7fffffff ;  /* 0x7fffffff000e7802 */ /* 0x000fe20000000f00 */
[----:B------:R-:W-:Y:S02]  /*1150*/  IMAD.MOV.U32 R16, RZ, RZ, 0x7fffffff ;  /* 0x7fffffffff107424 */ /* 0x000fe400078e00ff */
[----:B------:R-:W-:Y:S02]  /*1160*/  IMAD.MOV.U32 R22, RZ, RZ, 0x7fffffff ;  /* 0x7fffffffff167424 */ /* 0x000fe400078e00ff */
        /* <DEDUP_REMOVED lines=8> */
.L_x_147:
[----:B01----:R-:W0:Y:S02]  /*11f0*/  LDC.64 R2, c[0x0][0x398] ;  /* 0x0000e600ff027b82 */ /* 0x003e240000000a00 */
[----:B0-----:R-:W-:-:S13]  /*1200*/  ISETP.GT.AND P0, PT, R3, R2, PT ;  /* 0x000000020300720c */ /* 0x001fda0003f04270 */
[----:B------:R-:W-:Y:S05]  /*1210*/  @!P0 BRA `(.L_x_148) ;  /* 0x0000000400788947 */ /* 0x000fea0003800000 */
[----:B------:R-:W0:Y:S01]  /*1220*/  S2UR UR15, SR_CgaCtaId ;  /* 0x00000000000f79c3 */ /* 0x000e220000008800 */
[----:B-----5:R-:W-:Y:S01]  /*1230*/  LOP3.LUT R15, R15, 0x80000000, RZ, 0x3c, !PT ;  /* 0x800000000f0f7812 */ /* 0x020fe200078e3cff */
[----:B------:R-:W-:Y:S01]  /*1240*/  UMOV UR4, 0x400 ;  /* 0x0000040000047882 */ /* 0x000fe20000000000 */
[----:B------:R-:W-:Y:S01]  /*1250*/  LOP3.LUT R14, R14, 0x80000000, RZ, 0x3c, !PT ;  /* 0x800000000e0e7812 */ /* 0x000fe200078e3cff */
[----:B------:R-:W1:Y:S01]  /*1260*/  LDCU UR16, c[0x0][0x398] ;  /* 0x00007300ff1077ac */ /* 0x000e620008000800 */
[----:B------:R-:W-:Y:S02]  /*1270*/  LOP3.LUT R13, R13, 0x80000000, RZ, 0x3c, !PT ;  /* 0x800000000d0d7812 */ /* 0x000fe400078e3cff */
[----:B------:R-:W-:Y:S02]  /*1280*/  LOP3.LUT R2, R22, 0x80000000, RZ, 0x3c, !PT ;  /* 0x8000000016027812 */ /* 0x000fe400078e3cff */
[----:B------:R-:W-:Y:S02]  /*1290*/  LOP3.LUT R16, R16, 0x80000000, RZ, 0x3c, !PT ;  /* 0x8000000010107812 */ /* 0x000fe400078e3cff */
[----:B------:R-:W-:-:S02]  /*12a0*/  LOP3.LUT R17, R17, 0x80000000, RZ, 0x3c, !PT ;  /* 0x8000000011117812 */ /* 0x000fc400078e3cff */
[----:B------:R-:W-:Y:S02]  /*12b0*/  LOP3.LUT R18, R18, 0x80000000, RZ, 0x3c, !PT ;  /* 0x8000000012127812 */ /* 0x000fe400078e3cff */
[----:B------:R-:W-:Y:S02]  /*12c0*/  LOP3.LUT R19, R19, 0x80000000, RZ, 0x3c, !PT ;  /* 0x8000000013137812 */ /* 0x000fe400078e3cff */
[----:B------:R-:W-:Y:S02]  /*12d0*/  LOP3.LUT R5, R5, 0x80000000, RZ, 0x3c, !PT ;  /* 0x8000000005057812 */ /* 0x000fe400078e3cff */
[----:B------:R-:W-:Y:S02]  /*12e0*/  LOP3.LUT R6, R6, 0x80000000, RZ, 0x3c, !PT ;  /* 0x8000000006067812 */ /* 0x000fe400078e3cff */
[----:B------:R-:W-:Y:S02]  /*12f0*/  LOP3.LUT R7, R7, 0x80000000, RZ, 0x3c, !PT ;  /* 0x8000000007077812 */ /* 0x000fe400078e3cff */
[----:B------:R-:W-:Y:S01]  /*1300*/  LOP3.LUT R8, R8, 0x80000000, RZ, 0x3c, !PT ;  /* 0x8000000008087812 */ /* 0x000fe200078e3cff */
[----:B0-----:R-:W-:Y:S01]  /*1310*/  ULEA UR15, UR15, UR4, 0x18 ;  /* 0x000000040f0f7291 */ /* 0x001fe2000f8ec0ff */
[----:B------:R-:W-:-:S02]  /*1320*/  LOP3.LUT R9, R9, 0x80000000, RZ, 0x3c, !PT ;  /* 0x8000000009097812 */ /* 0x000fc400078e3cff */
[----:B------:R-:W-:Y:S01]  /*1330*/  LOP3.LUT R10, R10, 0x80000000, RZ, 0x3c, !PT ;  /* 0x800000000a0a7812 */ /* 0x000fe200078e3cff */
[----:B------:R-:W-:Y:S01]  /*1340*/  UMOV UR4, URZ ;  /* 0x000000ff00047c82 */ /* 0x000fe20008000000 */
[----:B------:R-:W-:Y:S02]  /*1350*/  LOP3.LUT R11, R11, 0x80000000, RZ, 0x3c, !PT ;  /* 0x800000000b0b7812 */ /* 0x000fe400078e3cff */
[----:B-1----:R-:W-:-:S07]  /*1360*/  LOP3.LUT R12, R12, 0x80000000, RZ, 0x3c, !PT ;  /* 0x800000000c0c7812 */ /* 0x002fce00078e3cff */
.L_x_149:
[----:B------:R-:W-:Y:S01]  /*1370*/  IMAD R22, RZ, RZ, -UR16 ;  /* 0x80000010ff167e24 */ /* 0x000fe2000f8e02ff */
[----:B0-----:R-:W-:Y:S01]  /*1380*/  SHF.R.U32.HI R23, RZ, UR16, R12 ;  /* 0x00000010ff177c19 */ /* 0x001fe2000801160c */
[----:B------:R-:W-:Y:S01]  /*1390*/  IMAD.MOV.U32 R25, RZ, RZ, -0x1 ;  /* 0xffffffffff197424 */ /* 0x000fe200078e00ff */
[----:B------:R-:W-:Y:S01]  /*13a0*/  ULEA UR17, UR4, UR15, 0xa ;  /* 0x0000000f04117291 */ /* 0x000fe2000f8e50ff */
[----:B------:R-:W-:Y:S01]  /*13b0*/  SHF.R.U32.HI R27, RZ, UR16, R10 ;  /* 0x00000010ff1b7c19 */ /* 0x000fe2000801160a */
[----:B------:R-:W-:Y:S01]  /*13c0*/  UIADD3 UR4, UPT, UPT, UR4, 0x1, URZ ;  /* 0x0000000104047890 */ /* 0x000fe2000fffe0ff */
[----:B------:R-:W-:Y:S02]  /*13d0*/  VIADDMNMX R22, R22, R3, 0x8, PT ;  /* 0x0000000816167446 */ /* 0x000fe40003800103 */
[----:B------:R-:W-:Y:S02]  /*13e0*/  SHF.R.U32.HI R29, RZ, UR16, R9 ;  /* 0x00000010ff1d7c19 */ /* 0x000fe40008011609 */
[----:B------:R-:W-:-:S02]  /*13f0*/  SHF.L.U32 R22, R25, R22, RZ ;  /* 0x0000001619167219 */ /* 0x000fc400000006ff */
[----:B------:R-:W-:Y:S02]  /*1400*/  SHF.R.U32.HI R25, RZ, UR16, R11 ;  /* 0x00000010ff197c19 */ /* 0x000fe4000801160b */
[-C--:B------:R-:W-:Y:S02]  /*1410*/  LOP3.LUT R23, R23, R22.reuse, RZ, 0x30, !PT ;  /* 0x0000001617177212 */ /* 0x080fe400078e30ff */
[-C--:B------:R-:W-:Y:S02]  /*1420*/  LOP3.LUT R25, R25, R22.reuse, RZ, 0x30, !PT ;  /* 0x0000001619197212 */ /* 0x080fe400078e30ff */
[----:B------:R-:W-:Y:S02]  /*1430*/  LOP3.LUT R27, R27, R22, RZ, 0x30, !PT ;  /* 0x000000161b1b7212 */ /* 0x000fe400078e30ff */
[----:B------:R-:W-:Y:S02]  /*1440*/  LEA R23, R23, UR17, 0x2 ;  /* 0x0000001117177c11 */ /* 0x000fe4000f8e10ff */
[----:B------:R-:W-:-:S02]  /*1450*/  LEA R25, R25, UR17, 0x2 ;  /* 0x0000001119197c11 */ /* 0x000fc4000f8e10ff */
[----:B------:R-:W-:Y:S01]  /*1460*/  LEA R27, R27, UR17, 0x2 ;  /* 0x000000111b1b7c11 */ /* 0x000fe2000f8e10ff */
[----:B------:R0:W-:Y:S01]  /*1470*/  ATOMS.POPC.INC.32 RZ, [R23+URZ] ;  /* 0x0000000017ff7f8c */ /* 0x0001e2000d8000ff */
[----:B------:R-:W-:Y:S02]  /*1480*/  SHF.R.U32.HI R24, RZ, UR16, R8 ;  /* 0x00000010ff187c19 */ /* 0x000fe40008011608 */
[----:B------:R-:W-:Y:S01]  /*1490*/  SHF.R.U32.HI R26, RZ, UR16, R7 ;  /* 0x00000010ff1a7c19 */ /* 0x000fe20008011607 */
[----:B------:R1:W-:Y:S01]  /*14a0*/  ATOMS.POPC.INC.32 RZ, [R25+URZ] ;  /* 0x0000000019ff7f8c */ /* 0x0003e2000d8000ff */
[-C--:B------:R-:W-:Y:S02]  /*14b0*/  LOP3.LUT R29, R29, R22.reuse, RZ, 0x30, !PT ;  /* 0x000000161d1d7212 */ /* 0x080fe400078e30ff */
[----:B------:R-:W-:Y:S01]  /*14c0*/  LOP3.LUT R24, R24, R22, RZ, 0x30, !PT ;  /* 0x0000001618187212 */ /* 0x000fe200078e30ff */
[----:B------:R2:W-:Y:S01]  /*14d0*/  ATOMS.POPC.INC.32 RZ, [R27+URZ] ;  /* 0x000000001bff7f8c */ /* 0x0005e2000d8000ff */
[----:B0-----:R-:W-:-:S02]  /*14e0*/  SHF.R.U32.HI R23, RZ, UR16, R6 ;  /* 0x00000010ff177c19 */ /* 0x001fc40008011606 */
[-C--:B------:R-:W-:Y:S02]  /*14f0*/  LOP3.LUT R26, R26, R22.reuse, RZ, 0x30, !PT ;  /* 0x000000161a1a7212 */ /* 0x080fe400078e30ff */
[----:B-1----:R-:W-:Y:S02]  /*1500*/  SHF.R.U32.HI R25, RZ, UR16, R5 ;  /* 0x00000010ff197c19 */ /* 0x002fe40008011605 */
[-C--:B------:R-:W-:Y:S02]  /*1510*/  LOP3.LUT R23, R23, R22.reuse, RZ, 0x30, !PT ;  /* 0x0000001617177212 */ /* 0x080fe400078e30ff */
[----:B--2---:R-:W-:Y:S02]  /*1520*/  SHF.R.U32.HI R27, RZ, UR16, R19 ;  /* 0x00000010ff1b7c19 */ /* 0x004fe40008011613 */
[----:B------:R-:W-:Y:S02]  /*1530*/  LEA R29, R29, UR17, 0x2 ;  /* 0x000000111d1d7c11 */ /* 0x000fe4000f8e10ff */
[----:B------:R-:W-:-:S02]  /*1540*/  LOP3.LUT R25, R25, R22, RZ, 0x30, !PT ;  /* 0x0000001619197212 */ /* 0x000fc400078e30ff */
[----:B------:R-:W-:Y:S01]  /*1550*/  LEA R24, R24, UR17, 0x2 ;  /* 0x0000001118187c11 */ /* 0x000fe2000f8e10ff */
[----:B------:R0:W-:Y:S01]  /*1560*/  ATOMS.POPC.INC.32 RZ, [R29+URZ] ;  /* 0x000000001dff7f8c */ /* 0x0001e2000d8000ff */
[----:B------:R-:W-:Y:S02]  /*1570*/  LOP3.LUT R27, R27, R22, RZ, 0x30, !PT ;  /* 0x000000161b1b7212 */ /* 0x000fe400078e30ff */
[----:B------:R-:W-:Y:S01]  /*1580*/  LEA R26, R26, UR17, 0x2 ;  /* 0x000000111a1a7c11 */ /* 0x000fe2000f8e10ff */
[----:B------:R1:W-:Y:S01]  /*1590*/  ATOMS.POPC.INC.32 RZ, [R24+URZ] ;  /* 0x0000000018ff7f8c */ /* 0x0003e2000d8000ff */
[----:B------:R-:W-:Y:S02]  /*15a0*/  LEA R23, R23, UR17, 0x2 ;  /* 0x0000001117177c11 */ /* 0x000fe4000f8e10ff */
[----:B------:R-:W-:Y:S01]  /*15b0*/  LEA R25, R25, UR17, 0x2 ;  /* 0x0000001119197c11 */ /* 0x000fe2000f8e10ff */
[----:B------:R2:W-:Y:S01]  /*15c0*/  ATOMS.POPC.INC.32 RZ, [R26+URZ] ;  /* 0x000000001aff7f8c */ /* 0x0005e2000d8000ff */
[----:B------:R-:W-:-:S02]  /*15d0*/  LEA R27, R27, UR17, 0x2 ;  /* 0x000000111b1b7c11 */ /* 0x000fc4000f8e10ff */
[----:B0-----:R-:W-:Y:S01]  /*15e0*/  SHF.R.U32.HI R29, RZ, UR16, R18 ;  /* 0x00000010ff1d7c19 */ /* 0x001fe20008011612 */
[----:B------:R0:W-:Y:S01]  /*15f0*/  ATOMS.POPC.INC.32 RZ, [R23+URZ] ;  /* 0x0000000017ff7f8c */ /* 0x0001e2000d8000ff */
[----:B-1----:R-:W-:Y:S02]  /*1600*/  SHF.R.U32.HI R24, RZ, UR16, R17 ;  /* 0x00000010ff187c19 */ /* 0x002fe40008011611 */
[----:B------:R-:W-:Y:S01]  /*1610*/  SHF.R.U32.HI R28, RZ, UR16, R15 ;  /* 0x00000010ff1c7c19 */ /* 0x000fe2000801160f */
[----:B------:R1:W-:Y:S01]  /*1620*/  ATOMS.POPC.INC.32 RZ, [R25+URZ] ;  /* 0x0000000019ff7f8c */ /* 0x0003e2000d8000ff */
[----:B--2---:R-:W-:Y:S02]  /*1630*/  SHF.R.U32.HI R26, RZ, UR16, R16 ;  /* 0x00000010ff1a7c19 */ /* 0x004fe40008011610 */
[----:B------:R-:W-:Y:S01]  /*1640*/  LOP3.LUT R29, R29, R22, RZ, 0x30, !PT ;  /* 0x000000161d1d7212 */ /* 0x000fe200078e30ff */
[----:B------:R2:W-:Y:S01]  /*1650*/  ATOMS.POPC.INC.32 RZ, [R27+URZ] ;  /* 0x000000001bff7f8c */ /* 0x0005e2000d8000ff */
[----:B0-----:R-:W-:-:S02]  /*1660*/  SHF.R.U32.HI R23, RZ, UR16, R2 ;  /* 0x00000010ff177c19 */ /* 0x001fc40008011602 */
[-C--:B------:R-:W-:Y:S02]  /*1670*/  LOP3.LUT R24, R24, R22.reuse, RZ, 0x30, !PT ;  /* 0x0000001618187212 */ /* 0x080fe400078e30ff */
[----:B-1----:R-:W-:Y:S02]  /*1680*/  SHF.R.U32.HI R25, RZ, UR16, R13 ;  /* 0x00000010ff197c19 */ /* 0x002fe4000801160d */
[-C--:B------:R-:W-:Y:S02]  /*1690*/  LOP3.LUT R26, R26, R22.reuse, RZ, 0x30, !PT ;  /* 0x000000161a1a7212 */ /* 0x080fe400078e30ff */
[----:B--2---:R-:W-:Y:S01]  /*16a0*/  SHF.R.U32.HI R27, RZ, UR16, R14 ;  /* 0x00000010ff1b7c19 */ /* 0x004fe2000801160e */
[----:B------:R-:W-:Y:S01]  /*16b0*/  UIADD3 UR16, UPT, UPT, UR16, 0x8, URZ ;  /* 0x0000000810107890 */ /* 0x000fe2000fffe0ff */
[----:B------:R-:W-:Y:S02]  /*16c0*/  LOP3.LUT R23, R23, R22, RZ, 0x30, !PT ;  /* 0x0000001617177212 */ /* 0x000fe400078e30ff */
[----:B------:R-:W-:-:S02]  /*16d0*/  LEA R29, R29, UR17, 0x2 ;  /* 0x000000111d1d7c11 */ /* 0x000fc4000f8e10ff */
[-C--:B------:R-:W-:Y:S02]  /*16e0*/  LOP3.LUT R25, R25, R22.reuse, RZ, 0x30, !PT ;  /* 0x0000001619197212 */ /* 0x080fe400078e30ff */
[----:B------:R-:W-:Y:S01]  /*16f0*/  ISETP.LE.AND P0, PT, R3, UR16, PT ;  /* 0x0000001003007c0c */ /* 0x000fe2000bf03270 */
[----:B------:R0:W-:Y:S01]  /*1700*/  ATOMS.POPC.INC.32 RZ, [R29+URZ] ;  /* 0x000000001dff7f8c */ /* 0x0001e2000d8000ff */
[----:B------:R-:W-:Y:S02]  /*1710*/  LEA R24, R24, UR17, 0x2 ;  /* 0x0000001118187c11 */ /* 0x000fe4000f8e10ff */
[-C--:B------:R-:W-:Y:S02]  /*1720*/  LOP3.LUT R27, R27, R22.reuse, RZ, 0x30, !PT ;  /* 0x000000161b1b7212 */ /* 0x080fe400078e30ff */
[----:B------:R-:W-:Y:S01]  /*1730*/  LEA R26, R26, UR17, 0x2 ;  /* 0x000000111a1a7c11 */ /* 0x000fe2000f8e10ff */
[----:B------:R0:W-:Y:S01]  /*1740*/  ATOMS.POPC.INC.32 RZ, [R24+URZ] ;  /* 0x0000000018ff7f8c */ /* 0x0001e2000d8000ff */
[----:B------:R-:W-:-:S02]  /*1750*/  LOP3.LUT R28, R28, R22, RZ, 0x30, !PT ;  /* 0x000000161c1c7212 */ /* 0x000fc400078e30ff */
[----:B------:R-:W-:Y:S01]  /*1760*/  LEA R23, R23, UR17, 0x2 ;  /* 0x0000001117177c11 */ /* 0x000fe2000f8e10ff */
[----:B------:R0:W-:Y:S01]  /*1770*/  ATOMS.POPC.INC.32 RZ, [R26+URZ] ;  /* 0x000000001aff7f8c */ /* 0x0001e2000d8000ff */
[----:B------:R-:W-:Y:S02]  /*1780*/  LEA R25, R25, UR17, 0x2 ;  /* 0x0000001119197c11 */ /* 0x000fe4000f8e10ff */
[----:B------:R-:W-:Y:S01]  /*1790*/  LEA R27, R27, UR17, 0x2 ;  /* 0x000000111b1b7c11 */ /* 0x000fe2000f8e10ff */
[----:B------:R0:W-:Y:S01]  /*17a0*/  ATOMS.POPC.INC.32 RZ, [R23+URZ] ;  /* 0x0000000017ff7f8c */ /* 0x0001e2000d8000ff */
[----:B------:R-:W-:-:S03]  /*17b0*/  LEA R28, R28, UR17, 0x2 ;  /* 0x000000111c1c7c11 */ /* 0x000fc6000f8e10ff */
[----:B------:R0:W-:Y:S04]  /*17c0*/  ATOMS.POPC.INC.32 RZ, [R25+URZ] ;  /* 0x0000000019ff7f8c */ /* 0x0001e8000d8000ff */
[----:B------:R0:W-:Y:S04]  /*17d0*/  ATOMS.POPC.INC.32 RZ, [R27+URZ] ;  /* 0x000000001bff7f8c */ /* 0x0001e8000d8000ff */
[----:B------:R0:W-:Y:S01]  /*17e0*/  ATOMS.POPC.INC.32 RZ, [R28+URZ] ;  /* 0x000000001cff7f8c */ /* 0x0001e2000d8000ff */
[----:B------:R-:W-:Y:S05]  /*17f0*/  @!P0 BRA `(.L_x_149) ;  /* 0xfffffff800dc8947 */ /* 0x000fea000383ffff */
.L_x_148:
[----:B------:R-:W-:Y:S05]  /*1800*/  BRA.U !UP0, `(.L_x_150) ;  /* 0xfffffff108dc7547 */ /* 0x000fea000b83ffff */
.L_x_145:
[----:B------:R-:W-:Y:S01]  /*1810*/  BAR.SYNC.DEFER_BLOCKING 0x0 ;  /* 0x0000000000007b1d */ /* 0x000fe20000010000 */
[----:B------:R-:W-:-:S05]  /*1820*/  ISETP.NE.AND P0, PT, R20, RZ, PT ;  /* 0x000000ff1400720c */ /* 0x000fca0003f05270 */
[----:B------:R-:W-:Y:S08]  /*1830*/  BSSY.RECONVERGENT B0, `(.L_x_151) ;  /* 0x0000164000007945 */ /* 0x000ff00003800200 */
[----:B------:R-:W-:Y:S05]  /*1840*/  @P0 BRA `(.L_x_152) ;  /* 0x0000001400880947 */ /* 0x000fea0003800000 */
[----:B------:R-:W-:Y:S01]  /*1850*/  UISETP.GE.U32.AND UP0, UPT, UR22, 0x7, UPT ;  /* 0x000000071600788c */ /* 0x000fe2000bf06070 */
[----:B0-23--:R-:W-:-:S08]  /*1860*/  IMAD.MOV.U32 R3, RZ, RZ, RZ ;  /* 0x000000ffff037224 */ /* 0x00dfd000078e00ff */
[----:B------:R-:W-:Y:S05]  /*1870*/  BRA.U !UP0, `(.L_x_153) ;  /* 0x00000005085c7547 */ /* 0x000fea000b800000 */
[----:B----4-:R-:W0:Y:S01]  /*1880*/  LDC.64 R2, c[0x0][0x380] ;  /* 0x0000e000ff027b82 */ /* 0x010e220000000a00 */
[----:B-1---5:R-:W-:-:S07]  /*1890*/  IMAD.MOV.U32 R5, RZ, RZ, RZ ;  /* 0x000000ffff057224 */ /* 0x022fce00078e00ff */
.L_x_170:
[----:B----4-:R-:W-:Y:S01]  /*18a0*/  IMAD R7, R5, 0x400, R0 ;  /* 0x0000040005077824 */ /* 0x010fe200078e0200 */
[----:B------:R-:W-:Y:S04]  /*18b0*/  BSSY.RECONVERGENT B1, `(.L_x_154) ;  /* 0x000000f000017945 */ /* 0x000fe80003800200 */
[----:B01----:R-:W1:Y:S04]  /*18c0*/  LDS R18, [R7] ;  /* 0x0000000007127984 */ /* 0x003e680000000800 */
[----:B--23--:R2:W3:Y:S04]  /*18d0*/  LDS R9, [R7+0x400] ;  /* 0x0004000007097984 */ /* 0x00c4e80000000800 */
[----:B------:R2:W4:Y:S04]  /*18e0*/  LDS R22, [R7+0x800] ;  /* 0x0008000007167984 */ /* 0x0005280000000800 */
[----:B------:R2:W0:Y:S04]  /*18f0*/  LDS R14, [R7+0xc00] ;  /* 0x000c0000070e7984 */ /* 0x0004280000000800 */
[----:B------:R2:W0:Y:S04]  /*1900*/  LDS R12, [R7+0x1000] ;  /* 0x00100000070c7984 */ /* 0x0004280000000800 */
[----:B------:R2:W0:Y:S04]  /*1910*/  LDS R6, [R7+0x1400] ;  /* 0x0014000007067984 */ /* 0x0004280000000800 */
[----:B------:R2:W0:Y:S04]  /*1920*/  LDS R8, [R7+0x1800] ;  /* 0x0018000007087984 */ /* 0x0004280000000800 */
[----:B------:R2:W0:Y:S01]  /*1930*/  LDS R10, [R7+0x1c00] ;  /* 0x001c0000070a7984 */ /* 0x0004220000000800 */
[----:B-1----:R-:W-:-:S13]  /*1940*/  ISETP.NE.AND P0, PT, R18, RZ, PT ;  /* 0x000000ff1200720c */ /* 0x002fda0003f05270 */
[----:B--234-:R-:W-:Y:S05]  /*1950*/  @!P0 BRA `(.L_x_155) ;  /* 0x0000000000108947 */ /* 0x01cfea0003800000 */
[----:B------:R-:W-:Y:S01]  /*1960*/  LEA R17, R5, R4, 0x8 ;  /* 0x0000000405117211 */ /* 0x000fe200078e40ff */
[----:B------:R-:W-:-:S04]  /*1970*/  IMAD.MOV.U32 R19, RZ, RZ, RZ ;  /* 0x000000ffff137224 */ /* 0x000fc800078e00ff */
[----:B0-----:R-:W-:-:S05]  /*1980*/  IMAD.WIDE.U32 R16, R17, 0x8, R2 ;  /* 0x0000000811107825 */ /* 0x001fca00078e0002 */
[----:B------:R1:W-:Y:S02]  /*1990*/  REDG.E.ADD.64.STRONG.GPU desc[UR20][R16.64], R18 ;  /* 0x000000121000798e */ /* 0x0003e4000c12e514 */
.L_x_155:
[----:B------:R-:W-:Y:S05]  /*19a0*/  BSYNC.RECONVERGENT B1 ;  /* 0x0000000000017941 */ /* 0x000fea0003800200 */
.L_x_154:
[----:B------:R-:W-:Y:S01]  /*19b0*/  ISETP.NE.AND P6, PT, R9, RZ, PT ;  /* 0x000000ff0900720c */ /* 0x000fe20003fc5270 */
[----:B------:R-:W-:Y:S01]  /*19c0*/  BSSY.RECONVERGENT B1, `(.L_x_156) ;  /* 0x000000e000017945 */ /* 0x000fe20003800200 */
[----:B------:R-:W-:Y:S02]  /*19d0*/  ISETP.NE.AND P0, PT, R22, RZ, PT ;  /* 0x000000ff1600720c */ /* 0x000fe40003f05270 */
[----:B0-----:R-:W-:Y:S02]  /*19e0*/  ISETP.NE.AND P1, PT, R14, RZ, PT ;  /* 0x000000ff0e00720c */ /* 0x001fe40003f25270 */
[----:B------:R-:W-:Y:S02]  /*19f0*/  ISETP.NE.AND P2, PT, R12, RZ, PT ;  /* 0x000000ff0c00720c */ /* 0x000fe40003f45270 */
[----:B------:R-:W-:Y:S02]  /*1a00*/  ISETP.NE.AND P3, PT, R6, RZ, PT ;  /* 0x000000ff0600720c */ /* 0x000fe40003f65270 */
[----:B------:R-:W-:-:S02]  /*1a10*/  ISETP.NE.AND P4, PT, R8, RZ, PT ;  /* 0x000000ff0800720c */ /* 0x000fc40003f85270 */
[----:B------:R-:W-:Y:S01]  /*1a20*/  ISETP.NE.AND P5, PT, R10, RZ, PT ;  /* 0x000000ff0a00720c */ /* 0x000fe20003fa5270 */
[----:B------:R-:W-:-:S12]  /*1a30*/  @!P6 BRA `(.L_x_157) ;  /* 0x000000000018e947 */ /* 0x000fd80003800000 */
[----:B-1----:R-:W-:Y:S02]  /*1a40*/  IMAD R17, R5, 0x100, R4 ;  /* 0x0000010005117824 */ /* 0x002fe400078e0204 */
[----:B------:R-:W-:Y:S02]  /*1a50*/  IMAD.MOV.U32 R18, RZ, RZ, R9 ;  /* 0x000000ffff127224 */ /* 0x000fe400078e0009 */
[----:B------:R-:W-:Y:S02]  /*1a60*/  VIADD R17, R17, 0x100 ;  /* 0x0000010011117836 */ /* 0x000fe40000000000 */
[----:B------:R-:W-:Y:S02]  /*1a70*/  IMAD.MOV.U32 R19, RZ, RZ, RZ ;  /* 0x000000ffff137224 */ /* 0x000fe400078e00ff */
[----:B------:R-:W-:-:S05]  /*1a80*/  IMAD.WIDE.U32 R16, R17, 0x8, R2 ;  /* 0x0000000811107825 */ /* 0x000fca00078e0002 */
[----:B------:R0:W-:Y:S02]  /*1a90*/  REDG.E.ADD.64.STRONG.GPU desc[UR20][R16.64], R18 ;  /* 0x000000121000798e */ /* 0x0001e4000c12e514 */
.L_x_157:
[----:B------:R-:W-:Y:S05]  /*1aa0*/  BSYNC.RECONVERGENT B1 ;  /* 0x0000000000017941 */ /* 0x000fea0003800200 */
.L_x_156:
[----:B------:R-:W-:Y:S04]  /*1ab0*/  BSSY.RECONVERGENT B1, `(.L_x_158) ;  /* 0x0000007000017945 */ /* 0x000fe80003800200 */
[----:B------:R-:W-:Y:S05]  /*1ac0*/  @!P0 BRA `(.L_x_159) ;  /* 0x0000000000148947 */ /* 0x000fea0003800000 */
[----:B01----:R-:W-:Y:S02]  /*1ad0*/  IMAD R17, R5, 0x100, R4 ;  /* 0x0000010005117824 */ /* 0x003fe400078e0204 */
[----:B------:R-:W-:-:S03]  /*1ae0*/  IMAD.MOV.U32 R23, RZ, RZ, RZ ;  /* 0x000000ffff177224 */ /* 0x000fc600078e00ff */
[----:B------:R-:W-:-:S05]  /*1af0*/  IADD3 R17, PT, PT, R17, 0x200, RZ ;  /* 0x0000020011117810 */ /* 0x000fca0007ffe0ff */
[----:B------:R-:W-:-:S05]  /*1b00*/  IMAD.WIDE.U32 R16, R17, 0x8, R2 ;  /* 0x0000000811107825 */ /* 0x000fca00078e0002 */
[----:B------:R2:W-:Y:S02]  /*1b10*/  REDG.E.ADD.64.STRONG.GPU desc[UR20][R16.64], R22 ;  /* 0x000000161000798e */ /* 0x0005e4000c12e514 */
.L_x_159:
[----:B------:R-:W-:Y:S05]  /*1b20*/  BSYNC.RECONVERGENT B1 ;  /* 0x0000000000017941 */ /* 0x000fea0003800200 */
.L_x_158:
[----:B------:R-:W-:Y:S04]  /*1b30*/  BSSY.RECONVERGENT B1, `(.L_x_160) ;  /* 0x0000007000017945 */ /* 0x000fe80003800200 */
[----:B------:R-:W-:Y:S05]  /*1b40*/  @!P1 BRA `(.L_x_161) ;  /* 0x0000000000149947 */ /* 0x000fea0003800000 */
[----:B012---:R-:W-:Y:S02]  /*1b50*/  IMAD R17, R5, 0x100, R4 ;  /* 0x0000010005117824 */ /* 0x007fe400078e0204 */
[----:B------:R-:W-:Y:S02]  /*1b60*/  IMAD.MOV.U32 R15, RZ, RZ, RZ ;  /* 0x000000ffff0f7224 */ /* 0x000fe400078e00ff */
[----:B------:R-:W-:-:S04]  /*1b70*/  VIADD R17, R17, 0x300 ;  /* 0x0000030011117836 */ /* 0x000fc80000000000 */
[----:B------:R-:W-:-:S05]  /*1b80*/  IMAD.WIDE.U32 R16, R17, 0x8, R2 ;  /* 0x0000000811107825 */ /* 0x000fca00078e0002 */
[----:B------:R3:W-:Y:S02]  /*1b90*/  REDG.E.ADD.64.STRONG.GPU desc[UR20][R16.64], R14 ;  /* 0x0000000e1000798e */ /* 0x0007e4000c12e514 */
.L_x_161:
[----:B------:R-:W-:Y:S05]  /*1ba0*/  BSYNC.RECONVERGENT B1 ;  /* 0x0000000000017941 */ /* 0x000fea0003800200 */
.L_x_160:
[----:B------:R-:W-:Y:S04]  /*1bb0*/  BSSY.RECONVERGENT B1, `(.L_x_162) ;  /* 0x0000007000017945 */ /* 0x000fe80003800200 */
[----:B------:R-:W-:Y:S05]  /*1bc0*/  @!P2 BRA `(.L_x_163) ;  /* 0x000000000014a947 */ /* 0x000fea0003800000 */
[----:B---3--:R-:W-:Y:S02]  /*1bd0*/  IMAD R15, R5, 0x100, R4 ;  /* 0x00000100050f7824 */ /* 0x008fe400078e0204 */
[----:B------:R-:W-:Y:S02]  /*1be0*/  HFMA2 R13, -RZ, RZ, 0, 0 ;  /* 0x00000000ff0d7431 */ /* 0x000fe400000001ff */
[----:B------:R-:W-:-:S04]  /*1bf0*/  VIADD R15, R15, 0x400 ;  /* 0x000004000f0f7836 */ /* 0x000fc80000000000 */
[----:B------:R-:W-:-:S05]  /*1c00*/  IMAD.WIDE.U32 R14, R15, 0x8, R2 ;  /* 0x000000080f0e7825 */ /* 0x000fca00078e0002 */
[----:B------:R4:W-:Y:S02]  /*1c10*/  REDG.E.ADD.64.STRONG.GPU desc[UR20][R14.64], R12 ;  /* 0x0000000c0e00798e */ /* 0x0009e4000c12e514 */
.L_x_163:
[----:B------:R-:W-:Y:S05]  /*1c20*/  BSYNC.RECONVERGENT B1 ;  /* 0x0000000000017941 */ /* 0x000fea0003800200 */
.L_x_162:
[----:B------:R-:W-:Y:S04]  /*1c30*/  BSSY.RECONVERGENT B1, `(.L_x_164) ;  /* 0x0000007000017945 */ /* 0x000fe80003800200 */
[----:B------:R-:W-:Y:S05]  /*1c40*/  @!P3 BRA `(.L_x_165) ;  /* 0x000000000014b947 */ /* 0x000fea0003800000 */
[----:B----4-:R-:W-:Y:S02]  /*1c50*/  IMAD R13, R5, 0x100, R4 ;  /* 0x00000100050d7824 */ /* 0x010fe400078e0204 */
[----:B------:R-:W-:Y:S02]  /*1c60*/  IMAD.MOV.U32 R7, RZ, RZ, RZ ;  /* 0x000000ffff077224 */ /* 0x000fe400078e00ff */
[----:B------:R-:W-:-:S04]  /*1c70*/  VIADD R13, R13, 0x500 ;  /* 0x000005000d0d7836 */ /* 0x000fc80000000000 */
[----:B------:R-:W-:-:S05]  /*1c80*/  IMAD.WIDE.U32 R12, R13, 0x8, R2 ;  /* 0x000000080d0c7825 */ /* 0x000fca00078e0002 */
[----:B------:R4:W-:Y:S02]  /*1c90*/  REDG.E.ADD.64.STRONG.GPU desc[UR20][R12.64], R6 ;  /* 0x000000060c00798e */ /* 0x0009e4000c12e514 */
.L_x_165:
[----:B------:R-:W-:Y:S05]  /*1ca0*/  BSYNC.RECONVERGENT B1 ;  /* 0x0000000000017941 */ /* 0x000fea0003800200 */
.L_x_164:
[----:B------:R-:W-:Y:S04]  /*1cb0*/  BSSY.RECONVERGENT B1, `(.L_x_166) ;  /* 0x0000007000017945 */ /* 0x000fe80003800200 */
[----:B------:R-:W-:Y:S05]  /*1cc0*/  @!P4 BRA `(.L_x_167) ;  /* 0x000000000014c947 */ /* 0x000fea0003800000 */
[----:B----4-:R-:W-:Y:S02]  /*1cd0*/  IMAD R7, R5, 0x100, R4 ;  /* 0x0000010005077824 */ /* 0x010fe400078e0204 */
[----:B------:R-:W-:Y:S02]  /*1ce0*/  IMAD.MOV.U32 R9, RZ, RZ, RZ ;  /* 0x000000ffff097224 */ /* 0x000fe400078e00ff */
[----:B------:R-:W-:-:S04]  /*1cf0*/  VIADD R7, R7, 0x600 ;  /* 0x0000060007077836 */ /* 0x000fc80000000000 */
[----:B------:R-:W-:-:S05]  /*1d00*/  IMAD.WIDE.U32 R6, R7, 0x8, R2 ;  /* 0x0000000807067825 */ /* 0x000fca00078e0002 */
[----:B------:R4:W-:Y:S02]  /*1d10*/  REDG.E.ADD.64.STRONG.GPU desc[UR20][R6.64], R8 ;  /* 0x000000080600798e */ /* 0x0009e4000c12e514 */
.L_x_167:
[----:B------:R-:W-:Y:S05]  /*1d20*/  BSYNC.RECONVERGENT B1 ;  /* 0x0000000000017941 */ /* 0x000fea0003800200 */
.L_x_166:
[----:B------:R-:W-:Y:S04]  /*1d30*/  BSSY.RECONVERGENT B1, `(.L_x_168) ;  /* 0x0000007000017945 */ /* 0x000fe80003800200 */
[----:B------:R-:W-:Y:S05]  /*1d40*/  @!P5 BRA `(.L_x_169) ;  /* 0x000000000014d947 */ /* 0x000fea0003800000 */
[----:B----4-:R-:W-:Y:S01]  /*1d50*/  LEA R7, R5, R4, 0x8 ;  /* 0x0000000405077211 */ /* 0x010fe200078e40ff */
[----:B------:R-:W-:-:S04]  /*1d60*/  IMAD.MOV.U32 R11, RZ, RZ, RZ ;  /* 0x000000ffff0b7224 */ /* 0x000fc800078e00ff */
[----:B------:R-:W-:-:S04]  /*1d70*/  VIADD R7, R7, 0x700 ;  /* 0x0000070007077836 */ /* 0x000fc80000000000 */
[----:B------:R-:W-:-:S05]  /*1d80*/  IMAD.WIDE.U32 R6, R7, 0x8, R2 ;  /* 0x0000000807067825 */ /* 0x000fca00078e0002 */
[----:B------:R4:W-:Y:S02]  /*1d90*/  REDG.E.ADD.64.STRONG.GPU desc[UR20][R6.64], R10 ;  /* 0x0000000a0600798e */ /* 0x0009e4000c12e514 */
.L_x_169:
[----:B------:R-:W-:Y:S05]  /*1da0*/  BSYNC.RECONVERGENT B1 ;  /* 0x0000000000017941 */ /* 0x000fea0003800200 */
.L_x_168:
[----:B------:R-:W-:-:S05]  /*1db0*/  VIADD R5, R5, 0x8 ;  /* 0x0000000805057836 */ /* 0x000fca0000000000 */
[----:B------:R-:W-:-:S13]  /*1dc0*/  ISETP.NE.AND P0, PT, R5, UR27, PT ;  /* 0x0000001b05007c0c */ /* 0x000fda000bf05270 */
[----:B------:R-:W-:Y:S05]  /*1dd0*/  @P0 BRA `(.L_x_170) ;  /* 0xfffffff800b00947 */ /* 0x000fea000383ffff */
[----:B------:R-:W-:-:S07]  /*1de0*/  IMAD.U32 R3, RZ, RZ, UR27 ;  /* 0x0000001bff037e24 */ /* 0x000fce000f8e00ff */
.L_x_153:
[----:B------:R-:W-:Y:S02]  /*1df0*/  UISETP.NE.AND UP0, UPT, UR24, URZ, UPT ;  /* 0x000000ff1800728c */ /* 0x000fe4000bf05270 */
[----:B----45:R-:W-:Y:S02]  /*1e00*/  IMAD.U32 R8, RZ, RZ, UR24 ;  /* 0x00000018ff087e24 */ /* 0x030fe4000f8e00ff */
[----:B-1----:R-:W-:-:S03]  /*1e10*/  IMAD.U32 R5, RZ, RZ, UR25 ;  /* 0x00000019ff057e24 */ /* 0x002fc6000f8e00ff */
[----:B------:R-:W-:Y:S01]  /*1e20*/  IADD3 R8, PT, PT, R8, -0x1, RZ ;  /* 0xffffffff08087810 */ /* 0x000fe20007ffe0ff */
[----:B------:R-:W-:Y:S01]  /*1e30*/  VIADD R5, R5, 0xffffffff ;  /* 0xffffffff05057836 */ /* 0x000fe20000000000 */
[----:B------:R-:W-:Y:S06]  /*1e40*/  BRA.U !UP0, `(.L_x_171) ;  /* 0x0000000508707547 */ /* 0x000fec000b800000 */
[----:B------:R-:W-:-:S13]  /*1e50*/  ISETP.GE.U32.AND P0, PT, R8, 0x3, PT ;  /* 0x000000030800780c */ /* 0x000fda0003f06070 */
[----:B------:R-:W-:Y:S05]  /*1e60*/  @!P0 BRA `(.L_x_172) ;  /* 0x0000000000bc8947 */ /* 0x000fea0003800000 */
[----:B------:R-:W-:Y:S01]  /*1e70*/  IMAD R7, R3, 0x400, R0 ;  /* 0x0000040003077824 */ /* 0x000fe200078e0200 */
[----:B------:R-:W-:Y:S04]  /*1e80*/  BSSY.RECONVERGENT B1, `(.L_x_173) ;  /* 0x000000f000017945 */ /* 0x000fe80003800200 */
[----:B------:R-:W1:Y:S04]  /*1e90*/  LDS R12, [R7] ;  /* 0x00000000070c7984 */ /* 0x000e680000000800 */
[----:B------:R-:W4:Y:S04]  /*1ea0*/  LDS R9, [R7+0x400] ;  /* 0x0004000007097984 */ /* 0x000f280000000800 */
[----:B------:R-:W5:Y:S04]  /*1eb0*/  LDS R6, [R7+0x800] ;  /* 0x0008000007067984 */ /* 0x000f680000000800 */
[----:B------:R-:W0:Y:S01]  /*1ec0*/  LDS R2, [R7+0xc00] ;  /* 0x000c000007027984 */ /* 0x000e220000000800 */
[----:B-1----:R-:W-:-:S02]  /*1ed0*/  ISETP.NE.AND P0, PT, R12, RZ, PT ;  /* 0x000000ff0c00720c */ /* 0x002fc40003f05270 */
[----:B----4-:R-:W-:Y:S02]  /*1ee0*/  ISETP.NE.AND P1, PT, R9, RZ, PT ;  /* 0x000000ff0900720c */ /* 0x010fe40003f25270 */
[----:B-----5:R-:W-:Y:S02]  /*1ef0*/  ISETP.NE.AND P2, PT, R6, RZ, PT ;  /* 0x000000ff0600720c */ /* 0x020fe40003f45270 */
[----:B0-----:R-:W-:-:S07]  /*1f00*/  ISETP.NE.AND P3, PT, R2, RZ, PT ;  /* 0x000000ff0200720c */ /* 0x001fce0003f65270 */
[----:B------:R-:W-:Y:S06]  /*1f10*/  @!P0 BRA `(.L_x_174) ;  /* 0x0000000000148947 */ /* 0x000fec0003800000 */
[----:B------:R-:W0:Y:S01]  /*1f20*/  LDC.64 R10, c[0x0][0x380] ;  /* 0x0000e000ff0a7b82 */ /* 0x000e220000000a00 */
[----:B------:R-:W-:Y:S02]  /*1f30*/  IMAD R7, R3, 0x100, R4 ;  /* 0x0000010003077824 */ /* 0x000fe400078e0204 */
[----:B------:R-:W-:Y:S02]  /*1f40*/  IMAD.MOV.U32 R13, RZ, RZ, RZ ;  /* 0x000000ffff0d7224 */ /* 0x000fe400078e00ff */
[----:B0-----:R-:W-:-:S05]  /*1f50*/  IMAD.WIDE.U32 R10, R7, 0x8, R10 ;  /* 0x00000008070a7825 */ /* 0x001fca00078e000a */
[----:B------:R0:W-:Y:S02]  /*1f60*/  REDG.E.ADD.64.STRONG.GPU desc[UR20][R10.64], R12 ;  /* 0x0000000c0a00798e */ /* 0x0001e4000c12e514 */
.L_x_174:
[----:B------:R-:W-:Y:S05]  /*1f70*/  BSYNC.RECONVERGENT B1 ;  /* 0x0000000000017941 */ /* 0x000fea0003800200 */
.L_x_173:
[----:B------:R-:W-:Y:S04]  /*1f80*/  BSSY.RECONVERGENT B1, `(.L_x_175) ;  /* 0x0000009000017945 */ /* 0x000fe80003800200 */
[----:B------:R-:W-:Y:S05]  /*1f90*/  @!P1 BRA `(.L_x_176) ;  /* 0x00000000001c9947 */ /* 0x000fea0003800000 */
[----:B0-----:R-:W0:Y:S01]  /*1fa0*/  LDC.64 R10, c[0x0][0x380] ;  /* 0x0000e000ff0a7b82 */ /* 0x001e220000000a00 */
[----:B------:R-:W-:Y:S01]  /*1fb0*/  IMAD R7, R3, 0x100, R4 ;  /* 0x0000010003077824 */ /* 0x000fe200078e0204 */
[----:B------:R-:W-:Y:S01]  /*1fc0*/  MOV R12, R9 ;  /* 0x00000009000c7202 */ /* 0x000fe20000000f00 */
[----:B------:R-:W-:Y:S02]  /*1fd0*/  IMAD.MOV.U32 R13, RZ, RZ, RZ ;  /* 0x000000ffff0d7224 */ /* 0x000fe400078e00ff */
[----:B------:R-:W-:-:S04]  /*1fe0*/  VIADD R7, R7, 0x100 ;  /* 0x0000010007077836 */ /* 0x000fc80000000000 */
[----:B0-----:R-:W-:-:S05]  /*1ff0*/  IMAD.WIDE.U32 R10, R7, 0x8, R10 ;  /* 0x00000008070a7825 */ /* 0x001fca00078e000a */
[----:B------:R1:W-:Y:S02]  /*2000*/  REDG.E.ADD.64.STRONG.GPU desc[UR20][R10.64], R12 ;  /* 0x0000000c0a00798e */ /* 0x0003e4000c12e514 */
.L_x_176:
[----:B------:R-:W-:Y:S05]  /*2010*/  BSYNC.RECONVERGENT B1 ;  /* 0x0000000000017941 */ /* 0x000fea0003800200 */
.L_x_175:
[----:B------:R-:W-:Y:S04]  /*2020*/  BSSY.RECONVERGENT B1, `(.L_x_177) ;  /* 0x0000008000017945 */ /* 0x000fe80003800200 */
[----:B------:R-:W-:Y:S05]  /*2030*/  @!P2 BRA `(.L_x_178) ;  /* 0x000000000018a947 */ /* 0x000fea0003800000 */
[----:B01----:R-:W0:Y:S01]  /*2040*/  LDC.64 R10, c[0x0][0x380] ;  /* 0x0000e000ff0a7b82 */ /* 0x003e220000000a00 */
[----:B------:R-:W-:-:S04]  /*2050*/  IMAD R7, R3, 0x100, R4 ;  /* 0x0000010003077824 */ /* 0x000fc800078e0204 */
[----:B------:R-:W-:-:S04]  /*2060*/  VIADD R7, R7, 0x200 ;  /* 0x0000020007077836 */ /* 0x000fc80000000000 */
[----:B0-----:R-:W-:-:S04]  /*2070*/  IMAD.WIDE.U32 R10, R7, 0x8, R10 ;  /* 0x00000008070a7825 */ /* 0x001fc800078e000a */
[----:B------:R-:W-:-:S05]  /*2080*/  IMAD.MOV.U32 R7, RZ, RZ, RZ ;  /* 0x000000ffff077224 */ /* 0x000fca00078e00ff */
[----:B------:R4:W-:Y:S02]  /*2090*/  REDG.E.ADD.64.STRONG.GPU desc[UR20][R10.64], R6 ;  /* 0x000000060a00798e */ /* 0x0009e4000c12e514 */
.L_x_178:
[----:B------:R-:W-:Y:S05]  /*20a0*/  BSYNC.RECONVERGENT B1 ;  /* 0x0000000000017941 */ /* 0x000fea0003800200 */
.L_x_177:
[----:B------:R-:W-:Y:S04]  /*20b0*/  BSSY.RECONVERGENT B1, `(.L_x_179) ;  /* 0x0000009000017945 */ /* 0x000fe80003800200 */
[----:B------:R-:W-:Y:S05]  /*20c0*/  @!P3 BRA `(.L_x_180) ;  /* 0x00000000001cb947 */ /* 0x000fea0003800000 */
[----:B----4-:R-:W4:Y:S01]  /*20d0*/  LDC.64 R6, c[0x0][0x380] ;  /* 0x0000e000ff067b82 */ /* 0x010f220000000a00 */
[----:B------:R-:W-:Y:S01]  /*20e0*/  IMAD R9, R3, 0x100, R4 ;  /* 0x0000010003097824 */ /* 0x000fe200078e0204 */
[----:B01----:R-:W-:Y:S01]  /*20f0*/  MOV R10, R2 ;  /* 0x00000002000a7202 */ /* 0x003fe20000000f00 */
[----:B------:R-:W-:Y:S02]  /*2100*/  IMAD.MOV.U32 R11, RZ, RZ, RZ ;  /* 0x000000ffff0b7224 */ /* 0x000fe400078e00ff */
[----:B------:R-:W-:-:S04]  /*2110*/  VIADD R9, R9, 0x300 ;  /* 0x0000030009097836 */ /* 0x000fc80000000000 */
[----:B----4-:R-:W-:-:S05]  /*2120*/  IMAD.WIDE.U32 R6, R9, 0x8, R6 ;  /* 0x0000000809067825 */ /* 0x010fca00078e0006 */
[----:B------:R0:W-:Y:S02]  /*2130*/  REDG.E.ADD.64.STRONG.GPU desc[UR20][R6.64], R10 ;  /* 0x0000000a0600798e */ /* 0x0001e4000c12e514 */
.L_x_180:
[----:B------:R-:W-:Y:S05]  /*2140*/  BSYNC.RECONVERGENT B1 ;  /* 0x0000000000017941 */ /* 0x000fea0003800200 */
.L_x_179:
[----:B------:R-:W-:-:S07]  /*2150*/  VIADD R3, R3, 0x4 ;  /* 0x0000000403037836 */ /* 0x000fce0000000000 */
.L_x_172:
[----:B------:R-:W-:Y:S01]  /*2160*/  UISETP.NE.AND UP0, UPT, UR25, URZ, UPT ;  /* 0x000000ff1900728c */ /* 0x000fe2000bf05270 */
[----:B------:R-:W-:Y:S08]  /*2170*/  BSSY.RECONVERGENT B1, `(.L_x_171) ;  /* 0x0000029000017945 */ /* 0x000ff00003800200 */
[----:B------:R-:W-:Y:S05]  /*2180*/  BRA.U !UP0, `(.L_x_181) ;  /* 0x00000001089c7547 */ /* 0x000fea000b800000 */
[----:B------:R-:W-:-:S13]  /*2190*/  ISETP.NE.AND P0, PT, R5, RZ, PT ;  /* 0x000000ff0500720c */ /* 0x000fda0003f05270 */
[----:B------:R-:W-:Y:S05]  /*21a0*/  @!P0 BRA `(.L_x_182) ;  /* 0x0000000000648947 */ /* 0x000fea0003800000 */
[----:B0---4-:R-:W-:Y:S01]  /*21b0*/  IMAD R6, R3, 0x400, R0 ;  /* 0x0000040003067824 */ /* 0x011fe200078e0200 */
[----:B------:R-:W-:Y:S04]  /*21c0*/  BSSY.RECONVERGENT B2, `(.L_x_183) ;  /* 0x000000c000027945 */ /* 0x000fe80003800200 */
[----:B------:R-:W0:Y:S04]  /*21d0*/  LDS R2, [R6] ;  /* 0x0000000006027984 */ /* 0x000e280000000800 */
[----:B------:R-:W4:Y:S01]  /*21e0*/  LDS R9, [R6+0x400] ;  /* 0x0004000006097984 */ /* 0x000f220000000800 */
[----:B0-----:R-:W-:-:S02]  /*21f0*/  ISETP.NE.AND P0, PT, R2, RZ, PT ;  /* 0x000000ff0200720c */ /* 0x001fc40003f05270 */
[----:B----4-:R-:W-:-:S11]  /*2200*/  ISETP.NE.AND P1, PT, R9, RZ, PT ;  /* 0x000000ff0900720c */ /* 0x010fd60003f25270 */
[----:B------:R-:W-:Y:S05]  /*2210*/  @!P0 BRA `(.L_x_184) ;  /* 0x0000000000188947 */ /* 0x000fea0003800000 */
[----:B------:R-:W0:Y:S01]  /*2220*/  LDC.64 R6, c[0x0][0x380] ;  /* 0x0000e000ff067b82 */ /* 0x000e220000000a00 */
[----:B-1----:R-:W-:-:S04]  /*2230*/  IMAD R11, R3, 0x100, R4 ;  /* 0x00000100030b7824 */ /* 0x002fc800078e0204 */
[----:B0-----:R-:W-:-:S04]  /*2240*/  IMAD.WIDE.U32 R10, R11, 0x8, R6 ;  /* 0x000000080b0a7825 */ /* 0x001fc800078e0006 */
[----:B------:R-:W-:Y:S02]  /*2250*/  IMAD.MOV.U32 R6, RZ, RZ, R2 ;  /* 0x000000ffff067224 */ /* 0x000fe400078e0002 */
[----:B------:R-:W-:-:S05]  /*2260*/  IMAD.MOV.U32 R7, RZ, RZ, RZ ;  /* 0x000000ffff077224 */ /* 0x000fca00078e00ff */
[----:B------:R0:W-:Y:S02]  /*2270*/  REDG.E.ADD.64.STRONG.GPU desc[UR20][R10.64], R6 ;  /* 0x000000060a00798e */ /* 0x0001e4000c12e514 */
.L_x_184:
[----:B------:R-:W-:Y:S05]  /*2280*/  BSYNC.RECONVERGENT B2 ;  /* 0x0000000000027941 */ /* 0x000fea0003800200 */
.L_x_183:
[----:B------:R-:W-:Y:S04]  /*2290*/  BSSY.RECONVERGENT B2, `(.L_x_185) ;  /* 0x0000009000027945 */ /* 0x000fe80003800200 */
[----:B------:R-:W-:Y:S05]  /*22a0*/  @!P1 BRA `(.L_x_186) ;  /* 0x00000000001c9947 */ /* 0x000fea0003800000 */
[----:B0-----:R-:W0:Y:S01]  /*22b0*/  LDC.64 R6, c[0x0][0x380] ;  /* 0x0000e000ff067b82 */ /* 0x001e220000000a00 */
[----:B------:R-:W-:-:S05]  /*22c0*/  LEA R2, R3, R4, 0x8 ;  /* 0x0000000403027211 */ /* 0x000fca00078e40ff */
[----:B-1----:R-:W-:-:S04]  /*22d0*/  VIADD R11, R2, 0x100 ;  /* 0x00000100020b7836 */ /* 0x002fc80000000000 */
[----:B0-----:R-:W-:-:S04]  /*22e0*/  IMAD.WIDE.U32 R10, R11, 0x8, R6 ;  /* 0x000000080b0a7825 */ /* 0x001fc800078e0006 */
[----:B------:R-:W-:Y:S02]  /*22f0*/  IMAD.MOV.U32 R6, RZ, RZ, R9 ;  /* 0x000000ffff067224 */ /* 0x000fe400078e0009 */
[----:B------:R-:W-:-:S05]  /*2300*/  IMAD.MOV.U32 R7, RZ, RZ, RZ ;  /* 0x000000ffff077224 */ /* 0x000fca00078e00ff */
[----:B------:R4:W-:Y:S02]  /*2310*/  REDG.E.ADD.64.STRONG.GPU desc[UR20][R10.64], R6 ;  /* 0x000000060a00798e */ /* 0x0009e4000c12e514 */
.L_x_186:
[----:B------:R-:W-:Y:S05]  /*2320*/  BSYNC.RECONVERGENT B2 ;  /* 0x0000000000027941 */ /* 0x000fea0003800200 */
.L_x_185:
[----:B------:R-:W-:-:S07]  /*2330*/  VIADD R3, R3, 0x2 ;  /* 0x0000000203037836 */ /* 0x000fce0000000000 */
.L_x_182:
[----:B------:R-:W-:-:S09]  /*2340*/  UISETP.NE.AND UP0, UPT, UR9, URZ, UPT ;  /* 0x000000ff0900728c */ /* 0x000fd2000bf05270 */
[----:B------:R-:W-:Y:S05]  /*2350*/  BRA.U !UP0, `(.L_x_181) ;  /* 0x0000000108287547 */ /* 0x000fea000b800000 */
[----:B------:R-:W-:-:S05]  /*2360*/  IMAD R2, R3, 0x400, R0 ;  /* 0x0000040003027824 */ /* 0x000fca00078e0200 */
[----:B------:R-:W5:Y:S02]  /*2370*/  LDS R9, [R2] ;  /* 0x0000000002097984 */ /* 0x000f640000000800 */
[----:B-----5:R-:W-:-:S13]  /*2380*/  ISETP.NE.AND P0, PT, R9, RZ, PT ;  /* 0x000000ff0900720c */ /* 0x020fda0003f05270 */
[----:B------:R-:W-:Y:S05]  /*2390*/  @!P0 BRA `(.L_x_181) ;  /* 0x0000000000188947 */ /* 0x000fea0003800000 */
[----:B0---4-:R-:W0:Y:S01]  /*23a0*/  LDC.64 R6, c[0x0][0x380] ;  /* 0x0000e000ff067b82 */ /* 0x011e220000000a00 */
[----:B------:R-:W-:-:S04]  /*23b0*/  IMAD R3, R3, 0x100, R4 ;  /* 0x0000010003037824 */ /* 0x000fc800078e0204 */
[----:B0-----:R-:W-:Y:S01]  /*23c0*/  IMAD.WIDE.U32 R2, R3, 0x8, R6 ;  /* 0x0000000803027825 */ /* 0x001fe200078e0006 */
[----:B------:R-:W-:-:S03]  /*23d0*/  MOV R6, R9 ;  /* 0x0000000900067202 */ /* 0x000fc60000000f00 */
[----:B------:R-:W-:-:S05]  /*23e0*/  IMAD.MOV.U32 R7, RZ, RZ, RZ ;  /* 0x000000ffff077224 */ /* 0x000fca00078e00ff */
[----:B------:R0:W-:Y:S02]  /*23f0*/  REDG.E.ADD.64.STRONG.GPU desc[UR20][R2.64], R6 ;  /* 0x000000060200798e */ /* 0x0001e4000c12e514 */
.L_x_181:
[----:B------:R-:W-:Y:S05]  /*2400*/  BSYNC.RECONVERGENT B1 ;  /* 0x0000000000017941 */ /* 0x000fea0003800200 */
.L_x_171:
[----:B------:R-:W-:-:S13]  /*2410*/  ISETP.GT.U32.AND P0, PT, R4, 0x7f, PT ;  /* 0x0000007f0400780c */ /* 0x000fda0003f04070 */
[----:B------:R-:W-:Y:S05]  /*2420*/  @P0 BRA `(.L_x_152) ;  /* 0x0000000800900947 */ /* 0x000fea0003800000 */
[----:B------:R-:W-:Y:S01]  /*2430*/  UISETP.GE.U32.AND UP0, UPT, UR22, 0x7, UPT ;  /* 0x000000071600788c */ /* 0x000fe2000bf06070 */
[----:B0-----:R-:W-:-:S08]  /*2440*/  IMAD.MOV.U32 R3, RZ, RZ, RZ ;  /* 0x000000ffff037224 */ /* 0x001fd000078e00ff */
[----:B------:R-:W-:Y:S05]  /*2450*/  BRA.U !UP0, `(.L_x_187) ;  /* 0x0000000508147547 */ /* 0x000fea000b800000 */
[----:B------:R-:W0:Y:S01]  /*2460*/  LDC.64 R2, c[0x0][0x380] ;  /* 0x0000e000ff027b82 */ /* 0x000e220000000a00 */
[----:B------:R-:W-:-:S07]  /*2470*/  IMAD.MOV.U32 R9, RZ, RZ, RZ ;  /* 0x000000ffff097224 */ /* 0x000fce00078e00ff */
.L_x_204:
[C---:B01--4-:R-:W-:Y:S01]  /*2480*/  IMAD R11, R9.reuse, 0x400, R0 ;  /* 0x00000400090b7824 */ /* 0x053fe200078e0200 */
[----:B------:R-:W-:Y:S01]  /*2490*/  BSSY.RECONVERGENT B1, `(.L_x_188) ;  /* 0x0000011000017945 */ /* 0x000fe20003800200 */
[C---:B--23--:R-:W-:Y:S02]  /*24a0*/  IMAD R7, R9.reuse, 0x100, R4 ;  /* 0x0000010009077824 */ /* 0x04cfe400078e0204 */
[----:B------:R-:W-:Y:S01]  /*24b0*/  VIADD R9, R9, 0x8 ;  /* 0x0000000809097836 */ /* 0x000fe20000000000 */
[----:B---3--:R-:W1:Y:S01]  /*24c0*/  LDS R14, [R11+0x200] ;  /* 0x000200000b0e7984 */ /* 0x008e620000000800 */
[----:B0-----:R-:W-:-:S03]  /*24d0*/  IMAD.WIDE.U32 R6, R7, 0x8, R2 ;  /* 0x0000000807067825 */ /* 0x001fc600078e0002 */
[----:B------:R-:W0:Y:S04]  /*24e0*/  LDS R13, [R11+0x600] ;  /* 0x000600000b0d7984 */ /* 0x000e280000000800 */
[----:B--2---:R2:W3:Y:S04]  /*24f0*/  LDS R17, [R11+0xa00] ;  /* 0x000a00000b117984 */ /* 0x0044e80000000800 */
[----:B------:R2:W4:Y:S04]  /*2500*/  LDS R18, [R11+0xe00] ;  /* 0x000e00000b127984 */ /* 0x0005280000000800 */
[----:B------:R2:W2:Y:S04]  /*2510*/  LDS R19, [R11+0x1200] ;  /* 0x001200000b137984 */ /* 0x0004a80000000800 */
[----:B------:R0:W2:Y:S04]  /*2520*/  LDS R16, [R11+0x1600] ;  /* 0x001600000b107984 */ /* 0x0000a80000000800 */
[----:B------:R0:W2:Y:S04]  /*2530*/  LDS R12, [R11+0x1a00] ;  /* 0x001a00000b0c7984 */ /* 0x0000a80000000800 */
[----:B------:R0:W2:Y:S01]  /*2540*/  LDS R10, [R11+0x1e00] ;  /* 0x001e00000b0a7984 */ /* 0x0000a20000000800 */
[----:B-1----:R-:W-:-:S02]  /*2550*/  ISETP.NE.AND P0, PT, R14, RZ, PT ;  /* 0x000000ff0e00720c */ /* 0x002fc40003f05270 */
[----:B0-----:R-:W-:-:S11]  /*2560*/  ISETP.NE.AND P1, PT, R13, RZ, PT ;  /* 0x000000ff0d00720c */ /* 0x001fd60003f25270 */
[----:B---34-:R-:W-:Y:S05]  /*2570*/  @!P0 BRA `(.L_x_189) ;  /* 0x0000000000088947 */ /* 0x018fea0003800000 */
[----:B------:R-:W-:-:S05]  /*2580*/  HFMA2 R15, -RZ, RZ, 0, 0 ;  /* 0x00000000ff0f7431 */ /* 0x000fca00000001ff */
[----:B------:R0:W-:Y:S02]  /*2590*/  REDG.E.ADD.64.STRONG.GPU desc[UR20][R6.64+0x400], R14 ;  /* 0x0004000e0600798e */ /* 0x0001e4000c12e514 */
.L_x_189:
[----:B------:R-:W-:Y:S05]  /*25a0*/  BSYNC.RECONVERGENT B1 ;  /* 0x0000000000017941 */ /* 0x000fea0003800200 */
.L_x_188:
[----:B------:R-:W-:Y:S04]  /*25b0*/  BSSY.RECONVERGENT B1, `(.L_x_190) ;  /* 0x0000005000017945 */ /* 0x000fe80003800200 */
[----:B------:R-:W-:Y:S05]  /*25c0*/  @!P1 BRA `(.L_x_191) ;  /* 0x00000000000c9947 */ /* 0x000fea0003800000 */
[----:B0-----:R-:W-:Y:S02]  /*25d0*/  IMAD.MOV.U32 R14, RZ, RZ, R13 ;  /* 0x000000ffff0e7224 */ /* 0x001fe400078e000d */
[----:B------:R-:W-:-:S05]  /*25e0*/  IMAD.MOV.U32 R15, RZ, RZ, RZ ;  /* 0x000000ffff0f7224 */ /* 0x000fca00078e00ff */
[----:B------:R1:W-:Y:S02]  /*25f0*/  REDG.E.ADD.64.STRONG.GPU desc[UR20][R6.64+0xc00], R14 ;  /* 0x000c000e0600798e */ /* 0x0003e4000c12e514 */
.L_x_191:
[----:B------:R-:W-:Y:S05]  /*2600*/  BSYNC.RECONVERGENT B1 ;  /* 0x0000000000017941 */ /* 0x000fea0003800200 */
.L_x_190:
[----:B------:R-:W-:Y:S01]  /*2610*/  ISETP.NE.AND P6, PT, R17, RZ, PT ;  /* 0x000000ff1100720c */ /* 0x000fe20003fc5270 */
[----:B------:R-:W-:Y:S01]  /*2620*/  BSSY.RECONVERGENT B1, `(.L_x_192) ;  /* 0x000000b000017945 */ /* 0x000fe20003800200 */
[----:B------:R-:W-:Y:S02]  /*2630*/  ISETP.NE.AND P0, PT, R9, UR27, PT ;  /* 0x0000001b09007c0c */ /* 0x000fe4000bf05270 */
[----:B------:R-:W-:Y:S02]  /*2640*/  ISETP.NE.AND P1, PT, R18, RZ, PT ;  /* 0x000000ff1200720c */ /* 0x000fe40003f25270 */
[----:B--2---:R-:W-:Y:S02]  /*2650*/  ISETP.NE.AND P2, PT, R19, RZ, PT ;  /* 0x000000ff1300720c */ /* 0x004fe40003f45270 */
[----:B------:R-:W-:Y:S02]  /*2660*/  ISETP.NE.AND P3, PT, R16, RZ, PT ;  /* 0x000000ff1000720c */ /* 0x000fe40003f65270 */
[----:B------:R-:W-:-:S02]  /*2670*/  ISETP.NE.AND P4, PT, R12, RZ, PT ;  /* 0x000000ff0c00720c */ /* 0x000fc40003f85270 */
[----:B------:R-:W-:Y:S01]  /*2680*/  ISETP.NE.AND P5, PT, R10, RZ, PT ;  /* 0x000000ff0a00720c */ /* 0x000fe20003fa5270 */
[----:B------:R-:W-:-:S12]  /*2690*/  @!P6 BRA `(.L_x_193) ;  /* 0x00000000000ce947 */ /* 0x000fd80003800000 */
[----:B01----:R-:W-:Y:S02]  /*26a0*/  IMAD.MOV.U32 R14, RZ, RZ, R17 ;  /* 0x000000ffff0e7224 */ /* 0x003fe400078e0011 */
[----:B------:R-:W-:-:S05]  /*26b0*/  IMAD.MOV.U32 R15, RZ, RZ, RZ ;  /* 0x000000ffff0f7224 */ /* 0x000fca00078e00ff */
[----:B------:R2:W-:Y:S02]  /*26c0*/  REDG.E.ADD.64.STRONG.GPU desc[UR20][R6.64+0x1400], R14 ;  /* 0x0014000e0600798e */ /* 0x0005e4000c12e514 */
.L_x_193:
[----:B------:R-:W-:Y:S05]  /*26d0*/  BSYNC.RECONVERGENT B1 ;  /* 0x0000000000017941 */ /* 0x000fea0003800200 */
.L_x_192:
[----:B------:R-:W-:Y:S04]  /*26e0*/  BSSY.RECONVERGENT B1, `(.L_x_194) ;  /* 0x0000005000017945 */ /* 0x000fe80003800200 */
[----:B------:R-:W-:Y:S05]  /*26f0*/  @!P1 BRA `(.L_x_195) ;  /* 0x00000000000c9947 */ /* 0x000fea0003800000 */
[----:B012---:R-:W-:Y:S02]  /*2700*/  IMAD.MOV.U32 R14, RZ, RZ, R18 ;  /* 0x000000ffff0e7224 */ /* 0x007fe400078e0012 */
[----:B------:R-:W-:-:S05]  /*2710*/  IMAD.MOV.U32 R15, RZ, RZ, RZ ;  /* 0x000000ffff0f7224 */ /* 0x000fca00078e00ff */
[----:B------:R3:W-:Y:S02]  /*2720*/  REDG.E.ADD.64.STRONG.GPU desc[UR20][R6.64+0x1c00], R14 ;  /* 0x001c000e0600798e */ /* 0x0007e4000c12e514 */
.L_x_195:
[----:B------:R-:W-:Y:S05]  /*2730*/  BSYNC.RECONVERGENT B1 ;  /* 0x0000000000017941 */ /* 0x000fea0003800200 */
.L_x_194:
[----:B------:R-:W-:Y:S04]  /*2740*/  BSSY.RECONVERGENT B1, `(.L_x_196) ;  /* 0x0000005000017945 */ /* 0x000fe80003800200 */
[----:B------:R-:W-:Y:S05]  /*2750*/  @!P2 BRA `(.L_x_197) ;  /* 0x00000000000ca947 */ /* 0x000fea0003800000 */
[----:B0123--:R-:W-:Y:S01]  /*2760*/  MOV R14, R19 ;  /* 0x00000013000e7202 */ /* 0x00ffe20000000f00 */
[----:B------:R-:W-:-:S05]  /*2770*/  IMAD.MOV.U32 R15, RZ, RZ, RZ ;  /* 0x000000ffff0f7224 */ /* 0x000fca00078e00ff */
[----:B------:R4:W-:Y:S02]  /*2780*/  REDG.E.ADD.64.STRONG.GPU desc[UR20][R6.64+0x2400], R14 ;  /* 0x0024000e0600798e */ /* 0x0009e4000c12e514 */
.L_x_197:
[----:B------:R-:W-:Y:S05]  /*2790*/  BSYNC.RECONVERGENT B1 ;  /* 0x0000000000017941 */ /* 0x000fea0003800200 */
.L_x_196:
[----:B------:R-:W-:Y:S04]  /*27a0*/  BSSY.RECONVERGENT B1, `(.L_x_198) ;  /* 0x0000004000017945 */ /* 0x000fe80003800200 */
[----:B------:R-:W-:Y:S05]  /*27b0*/  @!P3 BRA `(.L_x_199) ;  /* 0x000000000008b947 */ /* 0x000fea0003800000 */
[----:B------:R-:W-:-:S05]  /*27c0*/  IMAD.MOV.U32 R17, RZ, RZ, RZ ;  /* 0x000000ffff117224 */ /* 0x000fca00078e00ff */
[----:B------:R0:W-:Y:S02]  /*27d0*/  REDG.E.ADD.64.STRONG.GPU desc[UR20][R6.64+0x2c00], R16 ;  /* 0x002c00100600798e */ /* 0x0001e4000c12e514 */
.L_x_199:
[----:B------:R-:W-:Y:S05]  /*27e0*/  BSYNC.RECONVERGENT B1 ;  /* 0x0000000000017941 */ /* 0x000fea0003800200 */
.L_x_198:
[----:B------:R-:W-:Y:S04]  /*27f0*/  BSSY.RECONVERGENT B1, `(.L_x_200) ;  /* 0x0000004000017945 */ /* 0x000fe80003800200 */
[----:B------:R-:W-:Y:S05]  /*2800*/  @!P4 BRA `(.L_x_201) ;  /* 0x000000000008c947 */ /* 0x000fea0003800000 */
[----:B------:R-:W-:-:S05]  /*2810*/  IMAD.MOV.U32 R13, RZ, RZ, RZ ;  /* 0x000000ffff0d7224 */ /* 0x000fca00078e00ff */
[----:B------:R0:W-:Y:S02]  /*2820*/  REDG.E.ADD.64.STRONG.GPU desc[UR20][R6.64+0x3400], R12 ;  /* 0x0034000c0600798e */ /* 0x0001e4000c12e514 */
.L_x_201:
[----:B------:R-:W-:Y:S05]  /*2830*/  BSYNC.RECONVERGENT B1 ;  /* 0x0000000000017941 */ /* 0x000fea0003800200 */
.L_x_200:
[----:B------:R-:W-:Y:S04]  /*2840*/  BSSY.RECONVERGENT B1, `(.L_x_202) ;  /* 0x0000004000017945 */ /* 0x000fe80003800200 */
[----:B------:R-:W-:Y:S05]  /*2850*/  @!P5 BRA `(.L_x_203) ;  /* 0x000000000008d947 */ /* 0x000fea0003800000 */
[----:B------:R-:W-:-:S05]  /*2860*/  IMAD.MOV.U32 R11, RZ, RZ, RZ ;  /* 0x000000ffff0b7224 */ /* 0x000fca00078e00ff */
[----:B------:R0:W-:Y:S02]  /*2870*/  REDG.E.ADD.64.STRONG.GPU desc[UR20][R6.64+0x3c00], R10 ;  /* 0x003c000a0600798e */ /* 0x0001e4000c12e514 */
.L_x_203:
[----:B------:R-:W-:Y:S05]  /*2880*/  BSYNC.RECONVERGENT B1 ;  /* 0x0000000000017941 */ /* 0x000fea0003800200 */
.L_x_202:
[----:B------:R-:W-:Y:S05]  /*2890*/  @P0 BRA `(.L_x_204) ;  /* 0xfffffff800f80947 */ /* 0x000fea000383ffff */
[----:B------:R-:W-:-:S07]  /*28a0*/  IMAD.U32 R3, RZ, RZ, UR27 ;  /* 0x0000001bff037e24 */ /* 0x000fce000f8e00ff */
.L_x_187:
[----:B------:R-:W-:-:S09]  /*28b0*/  UISETP.NE.AND UP0, UPT, UR24, URZ, UPT ;  /* 0x000000ff1800728c */ /* 0x000fd2000bf05270 */
[----:B------:R-:W-:Y:S05]  /*28c0*/  BRA.U !UP0, `(.L_x_152) ;  /* 0x0000000508687547 */ /* 0x000fea000b800000 */
[----:B------:R-:W-:-:S13]  /*28d0*/  ISETP.GE.U32.AND P0, PT, R8, 0x3, PT ;  /* 0x000000030800780c */ /* 0x000fda0003f06070 */
[----:B------:R-:W-:Y:S05]  /*28e0*/  @!P0 BRA `(.L_x_205) ;  /* 0x0000000000bc8947 */ /* 0x000fea0003800000 */
[----:B01234-:R-:W-:Y:S01]  /*28f0*/  IMAD R7, R3, 0x400, R0 ;  /* 0x0000040003077824 */ /* 0x01ffe200078e0200 */
[----:B------:R-:W-:Y:S04]  /*2900*/  BSSY.RECONVERGENT B1, `(.L_x_206) ;  /* 0x000000f000017945 */ /* 0x000fe80003800200 */
[----:B------:R-:W0:Y:S04]  /*2910*/  LDS R10, [R7+0x200] ;  /* 0x00020000070a7984 */ /* 0x000e280000000800 */
[----:B------:R-:W1:Y:S04]  /*2920*/  LDS R12, [R7+0x600] ;  /* 0x00060000070c7984 */ /* 0x000e680000000800 */
[----:B------:R-:W2:Y:S04]  /*2930*/  LDS R6, [R7+0xa00] ;  /* 0x000a000007067984 */ /* 0x000ea80000000800 */
[----:B------:R-:W3:Y:S01]  /*2940*/  LDS R2, [R7+0xe00] ;  /* 0x000e000007027984 */ /* 0x000ee20000000800 */
[----:B0-----:R-:W-:-:S02]  /*2950*/  ISETP.NE.AND P0, PT, R10, RZ, PT ;  /* 0x000000ff0a00720c */ /* 0x001fc40003f05270 */
[----:B-1----:R-:W-:Y:S02]  /*2960*/  ISETP.NE.AND P1, PT, R12, RZ, PT ;  /* 0x000000ff0c00720c */ /* 0x002fe40003f25270 */
[----:B--2---:R-:W-:Y:S02]  /*2970*/  ISETP.NE.AND P2, PT, R6, RZ, PT ;  /* 0x000000ff0600720c */ /* 0x004fe40003f45270 */
[----:B---3--:R-:W-:-:S07]  /*2980*/  ISETP.NE.AND P3, PT, R2, RZ, PT ;  /* 0x000000ff0200720c */ /* 0x008fce0003f65270 */
[----:B------:R-:W-:Y:S06]  /*2990*/  @!P0 BRA `(.L_x_207) ;  /* 0x0000000000148947 */ /* 0x000fec0003800000 */
[----:B------:R-:W0:Y:S01]  /*29a0*/  LDC.64 R8, c[0x0][0x380] ;  /* 0x0000e000ff087b82 */ /* 0x000e220000000a00 */
[----:B------:R-:W-:Y:S01]  /*29b0*/  LEA R7, R3, R4, 0x8 ;  /* 0x0000000403077211 */ /* 0x000fe200078e40ff */
[----:B------:R-:W-:-:S04]  /*29c0*/  IMAD.MOV.U32 R11, RZ, RZ, RZ ;  /* 0x000000ffff0b7224 */ /* 0x000fc800078e00ff */
[----:B0-----:R-:W-:-:S05]  /*29d0*/  IMAD.WIDE.U32 R8, R7, 0x8, R8 ;  /* 0x0000000807087825 */ /* 0x001fca00078e0008 */
[----:B------:R0:W-:Y:S02]  /*29e0*/  REDG.E.ADD.64.STRONG.GPU desc[UR20][R8.64+0x400], R10 ;  /* 0x0004000a0800798e */ /* 0x0001e4000c12e514 */
.L_x_207:
[----:B------:R-:W-:Y:S05]  /*29f0*/  BSYNC.RECONVERGENT B1 ;  /* 0x0000000000017941 */ /* 0x000fea0003800200 */
.L_x_206:
[----:B------:R-:W-:Y:S04]  /*2a00*/  BSSY.RECONVERGENT B1, `(.L_x_208) ;  /* 0x0000009000017945 */ /* 0x000fe80003800200 */
[----:B------:R-:W-:Y:S05]  /*2a10*/  @!P1 BRA `(.L_x_209) ;  /* 0x00000000001c9947 */ /* 0x000fea0003800000 */
[----:B0-----:R-:W0:Y:S01]  /*2a20*/  LDC.64 R8, c[0x0][0x380] ;  /* 0x0000e000ff087b82 */ /* 0x001e220000000a00 */
[----:B------:R-:W-:Y:S02]  /*2a30*/  IMAD R7, R3, 0x100, R4 ;  /* 0x0000010003077824 */ /* 0x000fe400078e0204 */
[----:B------:R-:W-:Y:S02]  /*2a40*/  IMAD.MOV.U32 R10, RZ, RZ, R12 ;  /* 0x000000ffff0a7224 */ /* 0x000fe400078e000c */
[----:B------:R-:W-:Y:S02]  /*2a50*/  VIADD R7, R7, 0x100 ;  /* 0x0000010007077836 */ /* 0x000fe40000000000 */
[----:B------:R-:W-:Y:S02]  /*2a60*/  IMAD.MOV.U32 R11, RZ, RZ, RZ ;  /* 0x000000ffff0b7224 */ /* 0x000fe400078e00ff */
[----:B0-----:R-:W-:-:S05]  /*2a70*/  IMAD.WIDE.U32 R8, R7, 0x8, R8 ;  /* 0x0000000807087825 */ /* 0x001fca00078e0008 */
[----:B------:R1:W-:Y:S02]  /*2a80*/  REDG.E.ADD.64.STRONG.GPU desc[UR20][R8.64+0x400], R10 ;  /* 0x0004000a0800798e */ /* 0x0003e4000c12e514 */
.L_x_209:
[----:B------:R-:W-:Y:S05]  /*2a90*/  BSYNC.RECONVERGENT B1 ;  /* 0x0000000000017941 */ /* 0x000fea0003800200 */
.L_x_208:
[----:B------:R-:W-:Y:S04]  /*2aa0*/  BSSY.RECONVERGENT B1, `(.L_x_210) ;  /* 0x0000008000017945 */ /* 0x000fe80003800200 */
[----:B------:R-:W-:Y:S05]  /*2ab0*/  @!P2 BRA `(.L_x_211) ;  /* 0x000000000018a947 */ /* 0x000fea0003800000 */
[----:B01----:R-:W0:Y:S01]  /*2ac0*/  LDC.64 R8, c[0x0][0x380] ;  /* 0x0000e000ff087b82 */ /* 0x003e220000000a00 */
[----:B------:R-:W-:-:S05]  /*2ad0*/  IMAD R7, R3, 0x100, R4 ;  /* 0x0000010003077824 */ /* 0x000fca00078e0204 */
[----:B------:R-:W-:-:S05]  /*2ae0*/  IADD3 R7, PT, PT, R7, 0x200, RZ ;  /* 0x0000020007077810 */ /* 0x000fca0007ffe0ff */
[----:B0-----:R-:W-:-:S04]  /*2af0*/  IMAD.WIDE.U32 R8, R7, 0x8, R8 ;  /* 0x0000000807087825 */ /* 0x001fc800078e0008 */
[----:B------:R-:W-:-:S05]  /*2b00*/  IMAD.MOV.U32 R7, RZ, RZ, RZ ;  /* 0x000000ffff077224 */ /* 0x000fca00078e00ff */
[----:B------:R2:W-:Y:S02]  /*2b10*/  REDG.E.ADD.64.STRONG.GPU desc[UR20][R8.64+0x400], R6 ;  /* 0x000400060800798e */ /* 0x0005e4000c12e514 */
.L_x_211:
[----:B------:R-:W-:Y:S05]  /*2b20*/  BSYNC.RECONVERGENT B1 ;  /* 0x0000000000017941 */ /* 0x000fea0003800200 */
.L_x_210:
[----:B------:R-:W-:Y:S04]  /*2b30*/  BSSY.RECONVERGENT B1, `(.L_x_212) ;  /* 0x0000009000017945 */ /* 0x000fe80003800200 */
[----:B------:R-:W-:Y:S05]  /*2b40*/  @!P3 BRA `(.L_x_213) ;  /* 0x00000000001cb947 */ /* 0x000fea0003800000 */
[----:B--2---:R-:W2:Y:S01]  /*2b50*/  LDC.64 R6, c[0x0][0x380] ;  /* 0x0000e000ff067b82 */ /* 0x004ea20000000a00 */
[----:B01----:R-:W-:Y:S02]  /*2b60*/  IMAD R9, R3, 0x100, R4 ;  /* 0x0000010003097824 */ /* 0x003fe400078e0204 */
[----:B------:R-:W-:Y:S02]  /*2b70*/  IMAD.MOV.U32 R8, RZ, RZ, R2 ;  /* 0x000000ffff087224 */ /* 0x000fe400078e0002 */
[----:B------:R-:W-:-:S04]  /*2b80*/  VIADD R9, R9, 0x300 ;  /* 0x0000030009097836 */ /* 0x000fc80000000000 */
[----:B--2---:R-:W-:-:S04]  /*2b90*/  IMAD.WIDE.U32 R6, R9, 0x8, R6 ;  /* 0x0000000809067825 */ /* 0x004fc800078e0006 */
[----:B------:R-:W-:-:S05]  /*2ba0*/  IMAD.MOV.U32 R9, RZ, RZ, RZ ;  /* 0x000000ffff097224 */ /* 0x000fca00078e00ff */
[----:B------:R3:W-:Y:S02]  /*2bb0*/  REDG.E.ADD.64.STRONG.GPU desc[UR20][R6.64+0x400], R8 ;  /* 0x000400080600798e */ /* 0x0007e4000c12e514 */
.L_x_213:
[----:B------:R-:W-:Y:S05]  /*2bc0*/  BSYNC.RECONVERGENT B1 ;  /* 0x0000000000017941 */ /* 0x000fea0003800200 */
.L_x_212:
[----:B------:R-:W-:-:S07]  /*2bd0*/  VIADD R3, R3, 0x4 ;  /* 0x0000000403037836 */ /* 0x000fce0000000000 */
.L_x_205:
[----:B------:R-:W-:-:S09]  /*2be0*/  UISETP.NE.AND UP0, UPT, UR25, URZ, UPT ;  /* 0x000000ff1900728c */ /* 0x000fd2000bf05270 */
[----:B------:R-:W-:Y:S05]  /*2bf0*/  BRA.U !UP0, `(.L_x_152) ;  /* 0x00000001089c7547 */ /* 0x000fea000b800000 */
[----:B------:R-:W-:-:S13]  /*2c00*/  ISETP.NE.AND P0, PT, R5, RZ, PT ;  /* 0x000000ff0500720c */ /* 0x000fda0003f05270 */
[----:B------:R-:W-:Y:S05]  /*2c10*/  @!P0 BRA `(.L_x_214) ;  /* 0x0000000000648947 */ /* 0x000fea0003800000 */
[----:B01234-:R-:W-:Y:S01]  /*2c20*/  LEA R6, R3, R0, 0xa ;  /* 0x0000000003067211 */ /* 0x01ffe200078e50ff */
[----:B------:R-:W-:Y:S04]  /*2c30*/  BSSY.RECONVERGENT B1, `(.L_x_215) ;  /* 0x000000c000017945 */ /* 0x000fe80003800200 */
[----:B------:R-:W0:Y:S04]  /*2c40*/  LDS R2, [R6+0x200] ;  /* 0x0002000006027984 */ /* 0x000e280000000800 */
[----:B------:R-:W1:Y:S01]  /*2c50*/  LDS R5, [R6+0x600] ;  /* 0x0006000006057984 */ /* 0x000e620000000800 */
[----:B0-----:R-:W-:-:S02]  /*2c60*/  ISETP.NE.AND P0, PT, R2, RZ, PT ;  /* 0x000000ff0200720c */ /* 0x001fc40003f05270 */
[----:B-1----:R-:W-:-:S11]  /*2c70*/  ISETP.NE.AND P1, PT, R5, RZ, PT ;  /* 0x000000ff0500720c */ /* 0x002fd60003f25270 */
[----:B------:R-:W-:Y:S05]  /*2c80*/  @!P0 BRA `(.L_x_216) ;  /* 0x0000000000188947 */ /* 0x000fea0003800000 */
[----:B------:R-:W0:Y:S01]  /*2c90*/  LDC.64 R6, c[0x0][0x380] ;  /* 0x0000e000ff067b82 */ /* 0x000e220000000a00 */
[----:B------:R-:W-:-:S04]  /*2ca0*/  IMAD R9, R3, 0x100, R4 ;  /* 0x0000010003097824 */ /* 0x000fc800078e0204 */
[----:B0-----:R-:W-:-:S04]  /*2cb0*/  IMAD.WIDE.U32 R8, R9, 0x8, R6 ;  /* 0x0000000809087825 */ /* 0x001fc800078e0006 */
[----:B------:R-:W-:Y:S02]  /*2cc0*/  IMAD.MOV.U32 R6, RZ, RZ, R2 ;  /* 0x000000ffff067224 */ /* 0x000fe400078e0002 */
[----:B------:R-:W-:-:S05]  /*2cd0*/  IMAD.MOV.U32 R7, RZ, RZ, RZ ;  /* 0x000000ffff077224 */ /* 0x000fca00078e00ff */
[----:B------:R0:W-:Y:S02]  /*2ce0*/  REDG.E.ADD.64.STRONG.GPU desc[UR20][R8.64+0x400], R6 ;  /* 0x000400060800798e */ /* 0x0001e4000c12e514 */
.L_x_216:
[----:B------:R-:W-:Y:S05]  /*2cf0*/  BSYNC.RECONVERGENT B1 ;  /* 0x0000000000017941 */ /* 0x000fea0003800200 */
.L_x_215:
[----:B------:R-:W-:Y:S04]  /*2d00*/  BSSY.RECONVERGENT B1, `(.L_x_217) ;  /* 0x0000009000017945 */ /* 0x000fe80003800200 */
[----:B------:R-:W-:Y:S05]  /*2d10*/  @!P1 BRA `(.L_x_218) ;  /* 0x00000000001c9947 */ /* 0x000fea0003800000 */
[----:B0-----:R-:W0:Y:S01]  /*2d20*/  LDC.64 R6, c[0x0][0x380] ;  /* 0x0000e000ff067b82 */ /* 0x001e220000000a00 */
[----:B------:R-:W-:-:S04]  /*2d30*/  IMAD R2, R3, 0x100, R4 ;  /* 0x0000010003027824 */ /* 0x000fc800078e0204 */
[----:B------:R-:W-:-:S04]  /*2d40*/  VIADD R9, R2, 0x100 ;  /* 0x0000010002097836 */ /* 0x000fc80000000000 */
[----:B0-----:R-:W-:-:S04]  /*2d50*/  IMAD.WIDE.U32 R8, R9, 0x8, R6 ;  /* 0x0000000809087825 */ /* 0x001fc800078e0006 */
[----:B------:R-:W-:Y:S02]  /*2d60*/  HFMA2 R7, -RZ, RZ, 0, 0 ;  /* 0x00000000ff077431 */ /* 0x000fe400000001ff */
[----:B------:R-:W-:-:S05]  /*2d70*/  IMAD.MOV.U32 R6, RZ, RZ, R5 ;  /* 0x000000ffff067224 */ /* 0x000fca00078e0005 */
[----:B------:R1:W-:Y:S02]  /*2d80*/  REDG.E.ADD.64.STRONG.GPU desc[UR20][R8.64+0x400], R6 ;  /* 0x000400060800798e */ /* 0x0003e4000c12e514 */
.L_x_218:
[----:B------:R-:W-:Y:S05]  /*2d90*/  BSYNC.RECONVERGENT B1 ;  /* 0x0000000000017941 */ /* 0x000fea0003800200 */
.L_x_217:
[----:B------:R-:W-:-:S07]  /*2da0*/  VIADD R3, R3, 0x2 ;  /* 0x0000000203037836 */ /* 0x000fce0000000000 */
.L_x_214:
[----:B------:R-:W-:-:S09]  /*2db0*/  UISETP.NE.AND UP0, UPT, UR9, URZ, UPT ;  /* 0x000000ff0900728c */ /* 0x000fd2000bf05270 */
[----:B------:R-:W-:Y:S05]  /*2dc0*/  BRA.U !UP0, `(.L_x_152) ;  /* 0x0000000108287547 */ /* 0x000fea000b800000 */
[----:B------:R-:W-:-:S05]  /*2dd0*/  IMAD R2, R3, 0x400, R0 ;  /* 0x0000040003027824 */ /* 0x000fca00078e0200 */
[----:B------:R-:W5:Y:S02]  /*2de0*/  LDS R5, [R2+0x200] ;  /* 0x0002000002057984 */ /* 0x000f640000000800 */
[----:B-----5:R-:W-:-:S13]  /*2df0*/  ISETP.NE.AND P0, PT, R5, RZ, PT ;  /* 0x000000ff0500720c */ /* 0x020fda0003f05270 */
[----:B------:R-:W-:Y:S05]  /*2e00*/  @!P0 BRA `(.L_x_152) ;  /* 0x0000000000188947 */ /* 0x000fea0003800000 */
[----:B01234-:R-:W0:Y:S01]  /*2e10*/  LDC.64 R6, c[0x0][0x380] ;  /* 0x0000e000ff067b82 */ /* 0x01fe220000000a00 */
[----:B------:R-:W-:-:S04]  /*2e20*/  IMAD R3, R3, 0x100, R4 ;  /* 0x0000010003037824 */ /* 0x000fc800078e0204 */
[----:B0-----:R-:W-:-:S04]  /*2e30*/  IMAD.WIDE.U32 R2, R3, 0x8, R6 ;  /* 0x0000000803027825 */ /* 0x001fc800078e0006 */
[----:B------:R-:W-:Y:S02]  /*2e40*/  IMAD.MOV.U32 R6, RZ, RZ, R5 ;  /* 0x000000ffff067224 */ /* 0x000fe400078e0005 */
[----:B------:R-:W-:-:S05]  /*2e50*/  IMAD.MOV.U32 R7, RZ, RZ, RZ ;  /* 0x000000ffff077224 */ /* 0x000fca00078e00ff */
[----:B------:R0:W-:Y:S02]  /*2e60*/  REDG.E.ADD.64.STRONG.GPU desc[UR20][R2.64+0x400], R6 ;  /* 0x000400060200798e */ /* 0x0001e4000c12e514 */
.L_x_152:
[----:B------:R-:W-:Y:S05]  /*2e70*/  BSYNC.RECONVERGENT B0 ;  /* 0x0000000000007941 */ /* 0x000fea0003800200 */
.L_x_151:
[----:B------:R-:W-:Y:S01]  /*2e80*/  BAR.SYNC.DEFER_BLOCKING 0x0 ;  /* 0x0000000000007b1d */ /* 0x000fe20000010000 */
[----:B------:R-:W-:-:S04]  /*2e90*/  UIADD3 UR6, UP0, UPT, UR6, 0x1, URZ ;  /* 0x0000000106067890 */ /* 0x000fc8000ff1e0ff */
[----:B------:R-:W-:Y:S02]  /*2ea0*/  UIADD3.X UR7, UPT, UPT, URZ, UR7, URZ, UP0, !UPT ;  /* 0x00000007ff077290 */ /* 0x000fe400087fe4ff */
[----:B------:R-:W-:-:S04]  /*2eb0*/  UISETP.NE.U32.AND UP0, UPT, UR6, UR11, UPT ;  /* 0x0000000b0600728c */ /* 0x000fc8000bf05070 */
[----:B------:R-:W-:-:S09]  /*2ec0*/  UISETP.NE.AND.EX UP0, UPT, UR7, UR12, UPT, UP0 ;  /* 0x0000000c0700728c */ /* 0x000fd2000bf05300 */
[----:B------:R-:W-:Y:S05]  /*2ed0*/  BRA.U UP0, `(.L_x_219) ;  /* 0xffffffd100f07547 */ /* 0x000fea000b83ffff */
[----:B------:R-:W-:Y:S05]  /*2ee0*/  EXIT ;  /* 0x000000000000794d */ /* 0x000fea0003800000 */
.L_x_220:
        /* <DEDUP_REMOVED lines=9> */
.L_x_856:


//--------------------- .text._ZN3cub18CUB_300001_SM_10006detail10radix_sort31DeviceRadixSortSingleTileKernelINS1_5radix10policy_hubIiiyE10Policy1000ELNS0_9SortOrderE0EiiyNS1_21identity_decomposer_tEEEvPKT1_PSA_PKT2_PSE_T3_iiT4_ --------------------------
	.section	.text._ZN3cub18CUB_300001_SM_10006detail10radix_sort31DeviceRadixSortSingleTileKernelINS1_5radix10policy_hubIiiyE10Policy1000ELNS0_9SortOrderE0EiiyNS1_21identity_decomposer_tEEEvPKT1_PSA_PKT2_PSE_T3_iiT4_,"ax",@progbits
	.align	128
        .global         _ZN3cub18CUB_300001_SM_10006detail10radix_sort31DeviceRadixSortSingleTileKernelINS1_5radix10policy_hubIiiyE10Policy1000ELNS0_9SortOrderE0EiiyNS1_21identity_decomposer_tEEEvPKT1_PSA_PKT2_PSE_T3_iiT4_
        .type           _ZN3cub18CUB_300001_SM_10006detail10radix_sort31DeviceRadixSortSingleTileKernelINS1_5radix10policy_hubIiiyE10Policy1000ELNS0_9SortOrderE0EiiyNS1_21identity_decomposer_tEEEvPKT1_PSA_PKT2_PSE_T3_iiT4_,@function
        .size           _ZN3cub18CUB_300001_SM_10006detail10radix_sort31DeviceRadixSortSingleTileKernelINS1_5radix10policy_hubIiiyE10Policy1000ELNS0_9SortOrderE0EiiyNS1_21identity_decomposer_tEEEvPKT1_PSA_PKT2_PSE_T3_iiT4_,(.L_x_857 - _ZN3cub18CUB_300001_SM_10006detail10radix_sort31DeviceRadixSortSingleTileKernelINS1_5radix10policy_hubIiiyE10Policy1000ELNS0_9SortOrderE0EiiyNS1_21identity_decomposer_tEEEvPKT1_PSA_PKT2_PSE_T3_iiT4_)
        .other          _ZN3cub18CUB_300001_SM_10006detail10radix_sort31DeviceRadixSortSingleTileKernelINS1_5radix10policy_hubIiiyE10Policy1000ELNS0_9SortOrderE0EiiyNS1_21identity_decomposer_tEEEvPKT1_PSA_PKT2_PSE_T3_iiT4_,@"STO_CUDA_ENTRY STV_DEFAULT"
_ZN3cub18CUB_300001_SM_10006detail10radix_sort31DeviceRadixSortSingleTileKernelINS1_5radix10policy_hubIiiyE10Policy1000ELNS0_9SortOrderE0EiiyNS1_21identity_decomposer_tEEEvPKT1_PSA_PKT2_PSE_T3_iiT4_:
.text._ZN3cub18CUB_300001_SM_10006detail10radix_sort31DeviceRadixSortSingleTileKernelINS1_5radix10policy_hubIiiyE10Policy1000ELNS0_9SortOrderE0EiiyNS1_21identity_decomposer_tEEEvPKT1_PSA_PKT2_PSE_T3_iiT4_:
[----:B------:R-:W-:Y:S01]  /*0000*/  LDC R1, c[0x0][0x37c] ;  /* 0x0000df00ff017b82 */ /* 0x000fe20000000800 */
[----:B------:R-:W0:Y:S01]  /*0010*/  S2R R0, SR_TID.X ;  /* 0x0000000000007919 */ /* 0x000e220000002100 */
[----:B------:R-:W1:Y:S06]  /*0020*/  LDCU UR4, c[0x0][0x3a0] ;  /* 0x00007400ff0477ac */ /* 0x000e6c0008000800 */
[----:B------:R-:W2:Y:S01]  /*0030*/  LDC.64 R6, c[0x0][0x380] ;  /* 0x0000e000ff067b82 */ /* 0x000ea20000000a00 */
[----:B------:R-:W3:Y:S01]  /*0040*/  LDCU.64 UR8, c[0x0][0x358] ;  /* 0x00006b00ff0877ac */ /* 0x000ee20008000a00 */
[----:B------:R-:W4:Y:S01]  /*0050*/  LDCU UR10, c[0x0][0x3ac] ;  /* 0x00007580ff0a77ac */ /* 0x000f220008000800 */
[----:B0-----:R-:W-:-:S04]  /*0060*/  IMAD R9, R0, 0x13, RZ ;  /* 0x0000001300097824 */ /* 0x001fc800078e02ff */
[C---:B------:R-:W-:Y:S01]  /*0070*/  VIADD R4, R9.reuse, 0x1 ;  /* 0x0000000109047836 */ /* 0x040fe20000000000 */
[C---:B-1----:R-:W-:Y:S01]  /*0080*/  ISETP.GE.AND P6, PT, R9.reuse, UR4, PT ;  /* 0x0000000409007c0c */ /* 0x042fe2000bfc6270 */
[C---:B------:R-:W-:Y:S02]  /*0090*/  VIADD R8, R9.reuse, 0x5 ;  /* 0x0000000509087836 */ /* 0x040fe40000000000 */
[C---:B--2---:R-:W-:Y:S01]  /*00a0*/  IMAD.WIDE.U32 R6, R9.reuse, 0x4, R6 ;  /* 0x0000000409067825 */ /* 0x044fe200078e0006 */
[----:B------:R-:W-:Y:S02]  /*00b0*/  ISETP.GE.AND P5, PT, R4, UR4, PT ;  /* 0x0000000404007c0c */ /* 0x000fe4000bfa6270 */
[----:B------:R-:W-:Y:S01]  /*00c0*/  ISETP.GE.AND P1, PT, R8, UR4, PT ;  /* 0x0000000408007c0c */ /* 0x000fe2000bf26270 */
[C---:B------:R-:W-:Y:S01]  /*00d0*/  VIADD R5, R9.reuse, 0x2 ;  /* 0x0000000209057836 */ /* 0x040fe20000000000 */
[----:B------:R-:W-:Y:S01]  /*00e0*/  P2R R46, PR, RZ, 0x20 ;  /* 0x00000020ff2e7803 */ /* 0x000fe20000000000 */
[C---:B------:R-:W-:Y:S01]  /*00f0*/  VIADD R10, R9.reuse, 0x6 ;  /* 0x00000006090a7836 */ /* 0x040fe20000000000 */
[----:B------:R-:W-:Y:S01]  /*0100*/  P2R R49, PR, RZ, 0x2 ;  /* 0x00000002ff317803 */ /* 0x000fe20000000000 */
[----:B------:R-:W-:Y:S01]  /*0110*/  VIADD R4, R9, 0x3 ;  /* 0x0000000309047836 */ /* 0x000fe20000000000 */
[----:B------:R-:W-:Y:S01]  /*0120*/  ISETP.GE.AND P4, PT, R5, UR4, PT ;  /* 0x0000000405007c0c */ /* 0x000fe2000bf86270 */
[C---:B------:R-:W-:Y:S01]  /*0130*/  VIADD R5, R9.reuse, 0x4 ;  /* 0x0000000409057836 */ /* 0x040fe20000000000 */
[----:B------:R-:W-:Y:S01]  /*0140*/  ISETP.GE.AND P0, PT, R10, UR4, PT ;  /* 0x000000040a007c0c */ /* 0x000fe2000bf06270 */
[----:B------:R-:W-:Y:S01]  /*0150*/  VIADD R29, R9, 0x9 ;  /* 0x00000009091d7836 */ /* 0x000fe20000000000 */
[----:B------:R-:W-:Y:S01]  /*0160*/  ISETP.GE.AND P3, PT, R4, UR4, PT ;  /* 0x0000000404007c0c */ /* 0x000fe2000bf66270 */
[----:B---3--:R-:W2:Y:S01]  /*0170*/  @!P5 LDG.E R8, desc[UR8][R6.64+0x4] ;  /* 0x000004080608d981 */ /* 0x008ea2000c1e1900 */
[----:B------:R-:W-:Y:S01]  /*0180*/  ISETP.GE.AND P2, PT, R5, UR4, PT ;  /* 0x0000000405007c0c */ /* 0x000fe2000bf46270 */
[C---:B------:R-:W-:Y:S01]  /*0190*/  VIADD R4, R9.reuse, 0x7 ;  /* 0x0000000709047836 */ /* 0x040fe20000000000 */
[----:B------:R-:W-:Y:S01]  /*01a0*/  P2R R50, PR, RZ, 0x1 ;  /* 0x00000001ff327803 */ /* 0x000fe20000000000 */
[----:B------:R-:W3:Y:S01]  /*01b0*/  @!P1 LDG.E R35, desc[UR8][R6.64+0x14] ;  /* 0x0000140806239981 */ /* 0x000ee2000c1e1900 */
[C---:B------:R-:W-:Y:S01]  /*01c0*/  VIADD R5, R9.reuse, 0x8 ;  /* 0x0000000809057836 */ /* 0x040fe20000000000 */
[----:B------:R-:W-:Y:S01]  /*01d0*/  P2R R47, PR, RZ, 0x8 ;  /* 0x00000008ff2f7803 */ /* 0x000fe20000000000 */
[C---:B------:R-:W-:Y:S01]  /*01e0*/  VIADD R30, R9.reuse, 0xa ;  /* 0x0000000a091e7836 */ /* 0x040fe20000000000 */
[----:B------:R-:W4:Y:S01]  /*01f0*/  @!P4 LDG.E R10, desc[UR8][R6.64+0x8] ;  /* 0x00000808060ac981 */ /* 0x000f22000c1e1900 */
[C---:B------:R-:W-:Y:S01]  /*0200*/  VIADD R31, R9.reuse, 0xb ;  /* 0x0000000b091f7836 */ /* 0x040fe20000000000 */
[----:B------:R-:W-:Y:S01]  /*0210*/  P2R R48, PR, RZ, 0x4 ;  /* 0x00000004ff307803 */ /* 0x000fe20000000000 */
[C---:B------:R-:W-:Y:S01]  /*0220*/  VIADD R32, R9.reuse, 0xc ;  /* 0x0000000c09207836 */ /* 0x040fe20000000000 */
[----:B------:R-:W3:Y:S01]  /*0230*/  @!P3 LDG.E R11, desc[UR8][R6.64+0xc] ;  /* 0x00000c08060bb981 */ /* 0x000ee2000c1e1900 */
[----:B------:R-:W-:Y:S01]  /*0240*/  VIADD R33, R9, 0x10 ;  /* 0x0000001009217836 */ /* 0x000fe20000000000 */
[----:B------:R-:W-:-:S02]  /*0250*/  P2R R45, PR, RZ, 0x10 ;  /* 0x00000010ff2d7803 */ /* 0x000fc40000000000 */
[----:B------:R-:W3:Y:S04]  /*0260*/  @!P2 LDG.E R34, desc[UR8][R6.64+0x10] ;  /* 0x000010080622a981 */ /* 0x000ee8000c1e1900 */
[----:B------:R-:W3:Y:S01]  /*0270*/  @!P0 LDG.E R36, desc[UR8][R6.64+0x18] ;  /* 0x0000180806248981 */ /* 0x000ee2000c1e1900 */
[----:B------:R-:W-:-:S03]  /*0280*/  ISETP.GE.AND P0, PT, R4, UR4, PT ;  /* 0x0000000404007c0c */ /* 0x000fc6000bf06270 */
[----:B------:R-:W3:Y:S01]  /*0290*/  @!P6 LDG.E R61, desc[UR8][R6.64] ;  /* 0x00000008063de981 */ /* 0x000ee2000c1e1900 */
[----:B------:R-:W-:-:S09]  /*02a0*/  P2R R51, PR, RZ, 0x1 ;  /* 0x00000001ff337803 */ /* 0x000fd20000000000 */
[----:B------:R-:W3:Y:S01]  /*02b0*/  @!P0 LDG.E R37, desc[UR8][R6.64+0x1c] ;  /* 0x00001c0806258981 */ /* 0x000ee2000c1e1900 */
[----:B------:R-:W-:Y:S02]  /*02c0*/  ISETP.GE.AND P0, PT, R5, UR4, PT ;  /* 0x0000000405007c0c */ /* 0x000fe4000bf06270 */
[----:B------:R-:W0:Y:S02]  /*02d0*/  LDC.64 R4, c[0x0][0x390] ;  /* 0x0000e400ff047b82 */ /* 0x000e240000000a00 */
[----:B------:R-:W-:-:S09]  /*02e0*/  P2R R52, PR, RZ, 0x1 ;  /* 0x00000001ff347803 */ /* 0x000fd20000000000 */
[----:B------:R-:W3:Y:S01]  /*02f0*/  @!P0 LDG.E R38, desc[UR8][R6.64+0x20] ;  /* 0x0000200806268981 */ /* 0x000ee2000c1e1900 */
[----:B------:R-:W-:-:S04]  /*0300*/  ISETP.GE.AND P0, PT, R29, UR4, PT ;  /* 0x000000041d007c0c */ /* 0x000fc8000bf06270 */
[----:B------:R-:W-:-:S09]  /*0310*/  P2R R53, PR, RZ, 0x1 ;  /* 0x00000001ff357803 */ /* 0x000fd20000000000 */
[----:B------:R-:W3:Y:S01]  /*0320*/  @!P0 LDG.E R39, desc[UR8][R6.64+0x24] ;  /* 0x0000240806278981 */ /* 0x000ee2000c1e1900 */
[----:B------:R-:W-:Y:S01]  /*0330*/  ISETP.GE.AND P0, PT, R30, UR4, PT ;  /* 0x000000041e007c0c */ /* 0x000fe2000bf06270 */
[----:B------:R-:W-:-:S05]  /*0340*/  VIADD R30, R9, 0xd ;  /* 0x0000000d091e7836 */ /* 0x000fca0000000000 */
[----:B------:R-:W-:Y:S02]  /*0350*/  ISETP.GE.AND P1, PT, R30, UR4, PT ;  /* 0x000000041e007c0c */ /* 0x000fe4000bf26270 */
[----:B------:R-:W-:Y:S02]  /*0360*/  P2R R54, PR, RZ, 0x1 ;  /* 0x00000001ff367803 */ /* 0x000fe40000000000 */
[----:B------:R-:W-:-:S03]  /*0370*/  P2R R58, PR, RZ, 0x2 ;  /* 0x00000002ff3a7803 */ /* 0x000fc60000000000 */
[----:B------:R-:W3:Y:S01]  /*0380*/  @!P0 LDG.E R40, desc[UR8][R6.64+0x28] ;  /* 0x0000280806288981 */ /* 0x000ee2000c1e1900 */
[----:B------:R-:W-:-:S05]  /*0390*/  ISETP.GE.AND P0, PT, R31, UR4, PT ;  /* 0x000000041f007c0c */ /* 0x000fca000bf06270 */
[----:B------:R-:W3:Y:S01]  /*03a0*/  @!P1 LDG.E R62, desc[UR8][R6.64+0x34] ;  /* 0x00003408063e9981 */ /* 0x000ee2000c1e1900 */
[----:B------:R-:W-:-:S04]  /*03b0*/  ISETP.NE.AND P1, PT, R54, RZ, PT ;  /* 0x000000ff3600720c */ /* 0x000fc80003f25270 */
[----:B------:R-:W-:Y:S02]  /*03c0*/  P2R R57, PR, RZ, 0x2 ;  /* 0x00000002ff397803 */ /* 0x000fe40000000000 */
[----:B------:R-:W-:Y:S01]  /*03d0*/  ISETP.NE.AND P1, PT, R53, RZ, PT ;  /* 0x000000ff3500720c */ /* 0x000fe20003f25270 */
[----:B------:R-:W3:Y:S03]  /*03e0*/  @!P0 LDG.E R41, desc[UR8][R6.64+0x2c] ;  /* 0x00002c0806298981 */ /* 0x000ee6000c1e1900 */
[----:B------:R-:W-:Y:S02]  /*03f0*/  P2R R56, PR, RZ, 0x2 ;  /* 0x00000002ff387803 */ /* 0x000fe40000000000 */
[----:B------:R-:W-:Y:S02]  /*0400*/  ISETP.NE.AND P1, PT, R52, RZ, PT ;  /* 0x000000ff3400720c */ /* 0x000fe40003f25270 */
[----:B------:R-:W-:-:S02]  /*0410*/  P2R R60, PR, RZ, 0x1 ;  /* 0x00000001ff3c7803 */ /* 0x000fc40000000000 */
[----:B------:R-:W-:Y:S02]  /*0420*/  P2R R55, PR, RZ, 0x2 ;  /* 0x00000002ff377803 */ /* 0x000fe40000000000 */
[----:B------:R-:W-:Y:S02]  /*0430*/  ISETP.GE.AND P0, PT, R32, UR4, PT ;  /* 0x0000000420007c0c */ /* 0x000fe4000bf06270 */
[----:B------:R-:W-:Y:S01]  /*0440*/  ISETP.NE.AND P1, PT, R51, RZ, PT ;  /* 0x000000ff3300720c */ /* 0x000fe20003f25270 */
[----:B------:R-:W-:-:S03]  /*0450*/  VIADD R32, R9, 0xf ;  /* 0x0000000f09207836 */ /* 0x000fc60000000000 */
[----:B------:R-:W-:Y:S02]  /*0460*/  P2R R54, PR, RZ, 0x2 ;  /* 0x00000002ff367803 */ /* 0x000fe40000000000 */
[----:B------:R-:W-:Y:S02]  /*0470*/  ISETP.NE.AND P1, PT, R50, RZ, PT ;  /* 0x000000ff3200720c */ /* 0x000fe40003f25270 */
[----:B------:R-:W-:Y:S02]  /*0480*/  ISETP.GE.AND P3, PT, R32, UR4, PT ;  /* 0x0000000420007c0c */ /* 0x000fe4000bf66270 */
[----:B------:R-:W-:Y:S01]  /*0490*/  P2R R53, PR, RZ, 0x2 ;  /* 0x00000002ff357803 */ /* 0x000fe20000000000 */
[----:B------:R-:W3:Y:S01]  /*04a0*/  @!P0 LDG.E R42, desc[UR8][R6.64+0x30] ;  /* 0x00003008062a8981 */ /* 0x000ee2000c1e1900 */
[----:B------:R-:W-:Y:S01]  /*04b0*/  ISETP.NE.AND P1, PT, R49, RZ, PT ;  /* 0x000000ff3100720c */ /* 0x000fe20003f25270 */
[----:B------:R-:W-:-:S03]  /*04c0*/  VIADD R31, R9, 0xe ;  /* 0x0000000e091f7836 */ /* 0x000fc60000000000 */
[----:B------:R-:W-:Y:S01]  /*04d0*/  P2R R51, PR, RZ, 0x2 ;  /* 0x00000002ff337803 */ /* 0x000fe20000000000 */
[C---:B------:R-:W-:Y:S01]  /*04e0*/  VIADD R43, R9.reuse, 0x11 ;  /* 0x00000011092b7836 */ /* 0x040fe20000000000 */
[----:B------:R-:W-:Y:S01]  /*04f0*/  ISETP.NE.AND P1, PT, R48, RZ, PT ;  /* 0x000000ff3000720c */ /* 0x000fe20003f25270 */
[----:B------:R-:W-:Y:S01]  /*0500*/  VIADD R44, R9, 0x12 ;  /* 0x00000012092c7836 */ /* 0x000fe20000000000 */
[----:B------:R-:W-:Y:S02]  /*0510*/  ISETP.GE.AND P2, PT, R31, UR4, PT ;  /* 0x000000041f007c0c */ /* 0x000fe4000bf46270 */
[----:B------:R-:W-:Y:S02]  /*0520*/  P2R R49, PR, RZ, 0x2 ;  /* 0x00000002ff317803 */ /* 0x000fe40000000000 */
[----:B------:R-:W-:Y:S02]  /*0530*/  ISETP.NE.AND P1, PT, R47, RZ, PT ;  /* 0x000000ff2f00720c */ /* 0x000fe40003f25270 */
[----:B------:R-:W-:Y:S01]  /*0540*/  ISETP.GE.AND P4, PT, R33, UR4, PT ;  /* 0x0000000421007c0c */ /* 0x000fe2000bf86270 */
[----:B------:R-:W3:Y:S01]  /*0550*/  @!P3 LDG.E R47, desc[UR8][R6.64+0x3c] ;  /* 0x00003c08062fb981 */ /* 0x000ee2000c1e1900 */
[----:B------:R-:W-:-:S02]  /*0560*/  ISETP.GE.AND P5, PT, R43, UR4, PT ;  /* 0x000000042b007c0c */ /* 0x000fc4000bfa6270 */
[----:B------:R-:W-:Y:S02]  /*0570*/  ISETP.GE.AND P6, PT, R44, UR4, PT ;  /* 0x000000042c007c0c */ /* 0x000fe4000bfc6270 */
[----:B------:R-:W-:Y:S02]  /*0580*/  P2R R48, PR, RZ, 0x2 ;  /* 0x00000002ff307803 */ /* 0x000fe40000000000 */
[----:B------:R-:W-:-:S04]  /*0590*/  ISETP.NE.AND P1, PT, R45, RZ, PT ;  /* 0x000000ff2d00720c */ /* 0x000fc80003f25270 */
[----:B------:R-:W-:Y:S01]  /*05a0*/  P2R R45, PR, RZ, 0x2 ;  /* 0x00000002ff2d7803 */ /* 0x000fe20000000000 */
[----:B0-----:R-:W-:Y:S01]  /*05b0*/  IMAD.WIDE.U32 R4, R9, 0x4, R4 ;  /* 0x0000000409047825 */ /* 0x001fe200078e0004 */
[----:B------:R-:W-:Y:S01]  /*05c0*/  ISETP.NE.AND P1, PT, R46, RZ, PT ;  /* 0x000000ff2e00720c */ /* 0x000fe20003f25270 */
[----:B------:R-:W3:Y:S01]  /*05d0*/  @!P4 LDG.E R50, desc[UR8][R6.64+0x40] ;  /* 0x000040080632c981 */ /* 0x000ee2000c1e1900 */
[----:B------:R-:W-:-:S03]  /*05e0*/  P2R R59, PR, RZ, 0x1 ;  /* 0x00000001ff3b7803 */ /* 0x000fc60000000000 */
[----:B------:R-:W3:Y:S01]  /*05f0*/  @!P2 LDG.E R46, desc[UR8][R6.64+0x38] ;  /* 0x00003808062ea981 */ /* 0x000ee2000c1e1900 */
[----:B------:R-:W-:Y:S01]  /*0600*/  ISETP.GE.AND P0, PT, R9, UR4, PT ;  /* 0x0000000409007c0c */ /* 0x000fe2000bf06270 */
[----:B------:R-:W-:Y:S01]  /*0610*/  IMAD.MOV.U32 R30, RZ, RZ, -0x1 ;  /* 0xffffffffff1e7424 */ /* 0x000fe200078e00ff */
[----:B------:R-:W0:Y:S01]  /*0620*/  S2UR UR6, SR_CgaCtaId ;  /* 0x00000000000679c3 */ /* 0x000e220000008800 */
[----:B------:R-:W3:Y:S01]  /*0630*/  @!P5 LDG.E R9, desc[UR8][R6.64+0x44] ;  /* 0x000044080609d981 */ /* 0x000ee2000c1e1900 */
[----:B------:R-:W-:Y:S01]  /*0640*/  IMAD.MOV.U32 R31, RZ, RZ, -0x1 ;  /* 0xffffffffff1f7424 */ /* 0x000fe200078e00ff */
[----:B------:R-:W1:Y:S02]  /*0650*/  LDCU.64 UR4, c[0x0][0x3a8] ;  /* 0x00007500ff0477ac */ /* 0x000e640008000a00 */
[----:B------:R-:W3:Y:S03]  /*0660*/  @!P6 LDG.E R52, desc[UR8][R6.64+0x48] ;  /* 0x000048080634e981 */ /* 0x000ee6000c1e1900 */
[----:B------:R-:W-:Y:S06]  /*0670*/  BAR.SYNC.DEFER_BLOCKING 0x0 ;  /* 0x0000000000007b1d */ /* 0x000fec0000010000 */
[----:B------:R0:W5:Y:S01]  /*0680*/  @!P1 LDG.E R3, desc[UR8][R4.64+0x4] ;  /* 0x0000040804039981 */ /* 0x000162000c1e1900 */
[----:B------:R-:W-:-:S02]  /*0690*/  IMAD.MOV.U32 R32, RZ, RZ, -0x1 ;  /* 0xffffffffff207424 */ /* 0x000fc400078e00ff */
[----:B------:R-:W-:Y:S01]  /*06a0*/  IMAD.MOV.U32 R33, RZ, RZ, -0x1 ;  /* 0xffffffffff217424 */ /* 0x000fe200078e00ff */
[----:B------:R0:W5:Y:S01]  /*06b0*/  @!P0 LDG.E R2, desc[UR8][R4.64] ;  /* 0x0000000804028981 */ /* 0x000162000c1e1900 */
[----:B--2---:R-:W-:Y:S01]  /*06c0*/  @!P1 LOP3.LUT R30, R8, 0x80000000, RZ, 0x3c, !PT ;  /* 0x80000000081e9812 */ /* 0x004fe200078e3cff */
[----:B------:R-:W-:Y:S01]  /*06d0*/  IMAD.MOV.U32 R29, RZ, RZ, -0x1 ;  /* 0xffffffffff1d7424 */ /* 0x000fe200078e00ff */
[----:B------:R-:W-:Y:S01]  /*06e0*/  ISETP.NE.AND P1, PT, R45, RZ, PT ;  /* 0x000000ff2d00720c */ /* 0x000fe20003f25270 */
[----:B------:R2:W5:Y:S01]  /*06f0*/  @!P2 LDG.E R24, desc[UR8][R4.64+0x38] ;  /* 0x000038080418a981 */ /* 0x000562000c1e1900 */
[----:B-1----:R-:W-:-:S03]  /*0700*/  UIADD3 UR7, UPT, UPT, UR4, 0x6, URZ ;  /* 0x0000000604077890 */ /* 0x002fc6000fffe0ff */
[----:B------:R2:W5:Y:S01]  /*0710*/  @!P3 LDG.E R25, desc[UR8][R4.64+0x3c] ;  /* 0x00003c080419b981 */ /* 0x000562000c1e1900 */
[----:B------:R-:W-:-:S03]  /*0720*/  UIADD3 UR5, UPT, UPT, -UR4, UR5, URZ ;  /* 0x0000000504057290 */ /* 0x000fc6000fffe1ff */
[----:B------:R2:W5:Y:S04]  /*0730*/  @!P4 LDG.E R26, desc[UR8][R4.64+0x40] ;  /* 0x00004008041ac981 */ /* 0x000568000c1e1900 */
[----:B----4-:R-:W-:Y:S01]  /*0740*/  @!P1 LOP3.LUT R31, R10, 0x80000000, RZ, 0x3c, !PT ;  /* 0x800000000a1f9812 */ /* 0x010fe200078e3cff */
[----:B------:R2:W5:Y:S01]  /*0750*/  @!P1 LDG.E R12, desc[UR8][R4.64+0x8] ;  /* 0x00000808040c9981 */ /* 0x000562000c1e1900 */
[----:B------:R-:W-:-:S03]  /*0760*/  ISETP.NE.AND P1, PT, R48, RZ, PT ;  /* 0x000000ff3000720c */ /* 0x000fc60003f25270 */
[----:B------:R2:W5:Y:S04]  /*0770*/  @!P5 LDG.E R27, desc[UR8][R4.64+0x44] ;  /* 0x00004408041bd981 */ /* 0x000568000c1e1900 */
[----:B------:R2:W5:Y:S06]  /*0780*/  @!P6 LDG.E R28, desc[UR8][R4.64+0x48] ;  /* 0x00004808041ce981 */ /* 0x00056c000c1e1900 */
[----:B---3--:R-:W-:Y:S01]  /*0790*/  @!P1 LOP3.LUT R32, R11, 0x80000000, RZ, 0x3c, !PT ;  /* 0x800000000b209812 */ /* 0x008fe200078e3cff */
[----:B------:R2:W5:Y:S01]  /*07a0*/  @!P1 LDG.E R13, desc[UR8][R4.64+0xc] ;  /* 0x00000c08040d9981 */ /* 0x000562000c1e1900 */
[----:B------:R-:W-:-:S13]  /*07b0*/  ISETP.NE.AND P1, PT, R49, RZ, PT ;  /* 0x000000ff3100720c */ /* 0x000fda0003f25270 */
[----:B------:R-:W-:Y:S01]  /*07c0*/  @!P1 LOP3.LUT R33, R34, 0x80000000, RZ, 0x3c, !PT ;  /* 0x8000000022219812 */ /* 0x000fe200078e3cff */
[----:B------:R2:W5:Y:S01]  /*07d0*/  @!P1 LDG.E R14, desc[UR8][R4.64+0x10] ;  /* 0x00001008040e9981 */ /* 0x000562000c1e1900 */
[----:B------:R-:W-:Y:S01]  /*07e0*/  ISETP.NE.AND P1, PT, R51, RZ, PT ;  /* 0x000000ff3300720c */ /* 0x000fe20003f25270 */
[----:B------:R-:W-:-:S12]  /*07f0*/  IMAD.MOV.U32 R34, RZ, RZ, -0x1 ;  /* 0xffffffffff227424 */ /* 0x000fd800078e00ff */
        /* <DEDUP_REMOVED lines=15> */
[----:B------:R-:W-:Y:S01]  /*08f0*/  IMAD.MOV.U32 R38, RZ, RZ, -0x1 ;  /* 0xffffffffff267424 */ /* 0x000fe200078e00ff */
[----:B------:R-:W-:Y:S02]  /*0900*/  @!P0 LOP3.LUT R29, R61, 0x80000000, RZ, 0x3c, !PT ;  /* 0x800000003d1d8812 */ /* 0x000fe400078e3cff */
[----:B------:R-:W-:-:S09]  /*0910*/  ISETP.NE.AND P0, PT, R60, RZ, PT ;  /* 0x000000ff3c00720c */ /* 0x000fd20003f05270 */
[----:B------:R-:W-:Y:S01]  /*0920*/  @!P1 LOP3.LUT R38, R39, 0x80000000, RZ, 0x3c, !PT ;  /* 0x8000000027269812 */ /* 0x000fe200078e3cff */
[----:B------:R2:W5:Y:S01]  /*0930*/  @!P1 LDG.E R19, desc[UR8][R4.64+0x24] ;  /* 0x0000240804139981 */ /* 0x000562000c1e1900 */
[----:B------:R-:W-:Y:S01]  /*0940*/  ISETP.NE.AND P1, PT, R57, RZ, PT ;  /* 0x000000ff3900720c */ /* 0x000fe20003f25270 */
[----:B------:R-:W-:Y:S02]  /*0950*/  IMAD.MOV.U32 R39, RZ, RZ, -0x1 ;  /* 0xffffffffff277424 */ /* 0x000fe400078e00ff */
[----:B------:R2:W5:Y:S10]  /*0960*/  @!P0 LDG.E R21, desc[UR8][R4.64+0x2c] ;  /* 0x00002c0804158981 */ /* 0x000574000c1e1900 */
[----:B------:R-:W-:Y:S01]  /*0970*/  @!P1 LOP3.LUT R39, R40, 0x80000000, RZ, 0x3c, !PT ;  /* 0x8000000028279812 */ /* 0x000fe200078e3cff */
[----:B------:R-:W-:Y:S01]  /*0980*/  IMAD.MOV.U32 R40, RZ, RZ, -0x1 ;  /* 0xffffffffff287424 */ /* 0x000fe200078e00ff */
[----:B------:R2:W5:Y:S01]  /*0990*/  @!P1 LDG.E R20, desc[UR8][R4.64+0x28] ;  /* 0x0000280804149981 */ /* 0x000562000c1e1900 */
[----:B------:R-:W-:-:S02]  /*09a0*/  @!P0 LOP3.LUT R40, R41, 0x80000000, RZ, 0x3c, !PT ;  /* 0x8000000029288812 */ /* 0x000fc400078e3cff */
[----:B------:R-:W-:Y:S02]  /*09b0*/  ISETP.NE.AND P1, PT, R58, RZ, PT ;  /* 0x000000ff3a00720c */ /* 0x000fe40003f25270 */
[----:B------:R-:W-:Y:S01]  /*09c0*/  ISETP.NE.AND P0, PT, R59, RZ, PT ;  /* 0x000000ff3b00720c */ /* 0x000fe20003f05270 */
[----:B------:R-:W-:Y:S01]  /*09d0*/  IMAD.MOV.U32 R41, RZ, RZ, -0x1 ;  /* 0xffffffffff297424 */ /* 0x000fe200078e00ff */
[----:B------:R-:W-:Y:S02]  /*09e0*/  UMOV UR4, 0x400 ;  /* 0x0000040000047882 */ /* 0x000fe40000000000 */
[----:B0-----:R-:W-:-:S07]  /*09f0*/  ULEA UR4, UR6, UR4, 0x18 ;  /* 0x0000000406047291 */ /* 0x001fce000f8ec0ff */
[----:B------:R2:W5:Y:S02]  /*0a00*/  @!P1 LDG.E R23, desc[UR8][R4.64+0x34] ;  /* 0x0000340804179981 */ /* 0x000564000c1e1900 */
[----:B------:R-:W-:Y:S02]  /*0a10*/  @!P0 LOP3.LUT R41, R42, 0x80000000, RZ, 0x3c, !PT ;  /* 0x800000002a298812 */ /* 0x000fe400078e3cff */
[----:B------:R2:W5:Y:S01]  /*0a20*/  @!P0 LDG.E R22, desc[UR8][R4.64+0x30] ;  /* 0x0000300804168981 */ /* 0x000562000c1e1900 */
[----:B------:R-:W0:Y:S01]  /*0a30*/  S2R R42, SR_LANEID ;  /* 0x00000000002a7919 */ /* 0x000e220000000000 */
[----:B------:R-:W-:Y:S01]  /*0a40*/  IMAD.MOV.U32 R45, RZ, RZ, -0x1 ;  /* 0xffffffffff2d7424 */ /* 0x000fe200078e00ff */
[----:B------:R-:W-:Y:S02]  /*0a50*/  @!P3 LOP3.LUT R45, R47, 0x80000000, RZ, 0x3c, !PT ;  /* 0x800000002f2db812 */ /* 0x000fe400078e3cff */
[----:B------:R-:W-:Y:S01]  /*0a60*/  LEA R47, R0, UR4, 0x2 ;  /* 0x00000004002f7c11 */ /* 0x000fe2000f8e10ff */
[----:B------:R-:W-:Y:S01]  /*0a70*/  IMAD.MOV.U32 R44, RZ, RZ, -0x1 ;  /* 0xffffffffff2c7424 */ /* 0x000fe200078e00ff */
[----:B------:R-:W-:-:S02]  /*0a80*/  SHF.R.U32.HI R124, RZ, 0x5, R0 ;  /* 0x00000005ff7c7819 */ /* 0x000fc40000011600 */
[----:B------:R-:W-:Y:S01]  /*0a90*/  @!P2 LOP3.LUT R44, R46, 0x80000000, RZ, 0x3c, !PT ;  /* 0x800000002e2ca812 */ /* 0x000fe200078e3cff */
[----:B------:R-:W-:Y:S02]  /*0aa0*/  IMAD R51, R0, 0x80, R47 ;  /* 0x0000008000337824 */ /* 0x000fe400078e022f */
[----:B------:R-:W-:Y:S01]  /*0ab0*/  IMAD.MOV.U32 R46, RZ, RZ, -0x1 ;  /* 0xffffffffff2e7424 */ /* 0x000fe200078e00ff */
[----:B------:R-:W-:Y:S01]  /*0ac0*/  @!P4 LOP3.LUT R46, R50, 0x80000000, RZ, 0x3c, !PT ;  /* 0x80000000322ec812 */ /* 0x000fe200078e3cff */
[----:B------:R-:W-:Y:S01]  /*0ad0*/  IMAD.MOV.U32 R43, RZ, RZ, -0x1 ;  /* 0xffffffffff2b7424 */ /* 0x000fe200078e00ff */
[----:B------:R-:W-:Y:S01]  /*0ae0*/  @!P1 LOP3.LUT R43, R62, 0x80000000, RZ, 0x3c, !PT ;  /* 0x800000003e2b9812 */ /* 0x000fe200078e3cff */
[----:B------:R-:W-:Y:S01]  /*0af0*/  IMAD.MOV.U32 R48, RZ, RZ, -0x1 ;  /* 0xffffffffff307424 */ /* 0x000fe200078e00ff */
[----:B------:R-:W-:Y:S01]  /*0b00*/  @!P5 LOP3.LUT R48, R9, 0x80000000, RZ, 0x3c, !PT ;  /* 0x800000000930d812 */ /* 0x000fe200078e3cff */
[----:B------:R-:W-:Y:S01]  /*0b10*/  IMAD.MOV.U32 R49, RZ, RZ, -0x1 ;  /* 0xffffffffff317424 */ /* 0x000fe200078e00ff */
[----:B------:R-:W-:Y:S01]  /*0b20*/  @!P6 LOP3.LUT R49, R52, 0x80000000, RZ, 0x3c, !PT ;  /* 0x800000003431e812 */ /* 0x000fe200078e3cff */
[----:B------:R-:W-:Y:S01]  /*0b30*/  IMAD R53, R0, -0x38, R51 ;  /* 0xffffffc800357824 */ /* 0x000fe200078e0233 */
[----:B------:R-:W-:Y:S01]  /*0b40*/  LEA R50, R124, UR4, 0x2 ;  /* 0x000000047c327c11 */ /* 0x000fe2000f8e10ff */
[----:B--2---:R-:W-:Y:S06]  /*0b50*/  BAR.SYNC.DEFER_BLOCKING 0x0 ;  /* 0x0000000000007b1d */ /* 0x004fec0000010000 */
.L_x_222:
[----:B------:R-:W-:Y:S01]  /*0b60*/  UISETP.LT.AND UP0, UPT, UR5, 0x6, UPT ;  /* 0x000000060500788c */ /* 0x000fe2000bf01270 */
[----:B------:R-:W-:Y:S01]  /*0b70*/  STS [R47], RZ ;  /* 0x000000ff2f007388 */ /* 0x000fe20000000800 */
[----:B------:R-:W-:Y:S01]  /*0b80*/  UIADD3 UR6, UPT, UPT, UR7, -0x6, URZ ;  /* 0xfffffffa07067890 */ /* 0x000fe2000fffe0ff */
[----:B0-----:R-:W-:Y:S01]  /*0b90*/  ISETP.NE.AND P1, PT, R42, 0x1f, PT ;  /* 0x0000001f2a00780c */ /* 0x001fe20003f25270 */
[----:B------:R-:W-:Y:S01]  /*0ba0*/  USEL UR4, UR5, 0x6, UP0 ;  /* 0x0000000605047887 */ /* 0x000fe20008000000 */
[----:B------:R-:W-:Y:S01]  /*0bb0*/  STS [R47+0x400], RZ ;  /* 0x000400ff2f007388 */ /* 0x000fe20000000800 */
[C---:B------:R-:W-:Y:S01]  /*0bc0*/  ISETP.NE.AND P2, PT, R124.reuse, 0x6, PT ;  /* 0x000000067c00780c */ /* 0x040fe20003f45270 */
[----:B------:R-:W-:Y:S01]  /*0bd0*/  UISETP.GE.AND UP0, UPT, UR7, UR10, UPT ;  /* 0x0000000a0700728c */ /* 0x000fe2000bf06270 */
[----:B-1----:R-:W-:Y:S01]  /*0be0*/  SHF.R.U32.HI R4, RZ, UR6, R29 ;  /* 0x00000006ff047c19 */ /* 0x002fe2000801161d */
[----:B------:R-:W-:Y:S01]  /*0bf0*/  UBMSK UR4, URZ, UR4 ;  /* 0x00000004ff04729b */ /* 0x000fe20008000000 */
[----:B------:R-:W-:Y:S01]  /*0c00*/  STS [R47+0x800], RZ ;  /* 0x000800ff2f007388 */ /* 0x000fe20000000800 */
[----:B------:R-:W-:-:S03]  /*0c10*/  ISETP.NE.AND P3, PT, R124, 0x7, PT ;  /* 0x000000077c00780c */ /* 0x000fc60003f65270 */
[----:B------:R-:W-:Y:S01]  /*0c20*/  STS [R47+0xc00], RZ ;  /* 0x000c00ff2f007388 */ /* 0x000fe20000000800 */
[----:B------:R-:W-:-:S03]  /*0c30*/  LOP3.LUT R4, R4, UR4, RZ, 0xc0, !PT ;  /* 0x0000000404047c12 */ /* 0x000fc6000f8ec0ff */
[----:B------:R-:W-:Y:S02]  /*0c40*/  STS [R47+0x1000], RZ ;  /* 0x001000ff2f007388 */ /* 0x000fe40000000800 */
[----:B------:R-:W-:Y:S01]  /*0c50*/  IMAD.SHL.U32 R5, R4, 0x400, RZ ;  /* 0x0000040004057824 */ /* 0x000fe200078e00ff */
[----:B------:R-:W-:Y:S01]  /*0c60*/  SHF.R.U32.HI R4, RZ, 0x4, R4 ;  /* 0x00000004ff047819 */ /* 0x000fe20000011604 */
[----:B------:R-:W-:Y:S03]  /*0c70*/  STS [R47+0x1400], RZ ;  /* 0x001400ff2f007388 */ /* 0x000fe60000000800 */
[----:B------:R-:W-:Y:S01]  /*0c80*/  LOP3.LUT R54, R5, 0x7c00, RZ, 0xc0, !PT ;  /* 0x00007c0005367812 */ /* 0x000fe200078ec0ff */
[----:B------:R-:W-:Y:S01]  /*0c90*/  STS [R47+0x1800], RZ ;  /* 0x001800ff2f007388 */ /* 0x000fe20000000800 */
[----:B------:R-:W-:-:S03]  /*0ca0*/  LOP3.LUT R4, R4, 0xffffffe, RZ, 0xc0, !PT ;  /* 0x0ffffffe04047812 */ /* 0x000fc600078ec0ff */
[----:B------:R-:W-:Y:S01]  /*0cb0*/  STS [R47+0x1c00], RZ ;  /* 0x001c00ff2f007388 */ /* 0x000fe20000000800 */
[----:B------:R-:W-:Y:S02]  /*0cc0*/  IADD3 R54, PT, PT, R4, R47, R54 ;  /* 0x0000002f04367210 */ /* 0x000fe40007ffe036 */
[----:B------:R-:W-:Y:S01]  /*0cd0*/  SHF.R.U32.HI R4, RZ, UR6, R30 ;  /* 0x00000006ff047c19 */ /* 0x000fe2000801161e */
[----:B------:R-:W-:Y:S03]  /*0ce0*/  STS [R47+0x2000], RZ ;  /* 0x002000ff2f007388 */ /* 0x000fe60000000800 */
[----:B------:R-:W-:Y:S01]  /*0cf0*/  LOP3.LUT R4, R4, UR4, RZ, 0xc0, !PT ;  /* 0x0000000404047c12 */ /* 0x000fe2000f8ec0ff */
[----:B------:R-:W-:Y:S04]  /*0d00*/  STS [R47+0x2400], RZ ;  /* 0x002400ff2f007388 */ /* 0x000fe80000000800 */
[----:B------:R-:W-:Y:S01]  /*0d10*/  STS [R47+0x2800], RZ ;  /* 0x002800ff2f007388 */ /* 0x000fe20000000800 */
[----:B------:R-:W-:Y:S01]  /*0d20*/  IMAD.SHL.U32 R5, R4, 0x400, RZ ;  /* 0x0000040004057824 */ /* 0x000fe200078e00ff */
[----:B------:R-:W-:-:S02]  /*0d30*/  SHF.R.U32.HI R4, RZ, 0x4, R4 ;  /* 0x00000004ff047819 */ /* 0x000fc40000011604 */
[----:B------:R-:W-:Y:S02]  /*0d40*/  STS [R47+0x2c00], RZ ;  /* 0x002c00ff2f007388 */ /* 0x000fe40000000800 */
[----:B------:R-:W-:Y:S02]  /*0d50*/  LOP3.LUT R56, R5, 0x7c00, RZ, 0xc0, !PT ;  /* 0x00007c0005387812 */ /* 0x000fe400078ec0ff */
        /* <DEDUP_REMOVED lines=32> */
[----:B------:R-:W0:Y:S02]  /*0f60*/  LDS.U16 R52, [R54] ;  /* 0x0000000036347984 */ /* 0x000e240000000400 */
[----:B0-----:R-:W-:-:S05]  /*0f70*/  VIADD R5, R52, 0x1 ;  /* 0x0000000134057836 */ /* 0x001fca0000000000 */
[----:B------:R0:W-:Y:S04]  /*0f80*/  STS.U16 [R54], R5 ;  /* 0x0000000536007388 */ /* 0x0001e80000000400 */
[----:B------:R-:W1:Y:S01]  /*0f90*/  LDS.U16 R57, [R56] ;  /* 0x0000000038397984 */ /* 0x000e620000000400 */
[----:B0-----:R-:W-:Y:S01]  /*0fa0*/  IMAD.SHL.U32 R5, R4, 0x400, RZ ;  /* 0x0000040004057824 */ /* 0x001fe200078e00ff */
[----:B------:R-:W-:-:S04]  /*0fb0*/  SHF.R.U32.HI R4, RZ, 0x4, R4 ;  /* 0x00000004ff047819 */ /* 0x000fc80000011604 */
[----:B------:R-:W-:Y:S02]  /*0fc0*/  LOP3.LUT R60, R5, 0x7c00, RZ, 0xc0, !PT ;  /* 0x00007c00053c7812 */ /* 0x000fe400078ec0ff */
[----:B------:R-:W-:-:S04]  /*0fd0*/  LOP3.LUT R4, R4, 0xffffffe, RZ, 0xc0, !PT ;  /* 0x0ffffffe04047812 */ /* 0x000fc800078ec0ff */
[----:B------:R-:W-:Y:S02]  /*0fe0*/  IADD3 R60, PT, PT, R4, R47, R60 ;  /* 0x0000002f043c7210 */ /* 0x000fe40007ffe03c */
[----:B------:R-:W-:-:S04]  /*0ff0*/  SHF.R.U32.HI R4, RZ, UR6, R33 ;  /* 0x00000006ff047c19 */ /* 0x000fc80008011621 */
[----:B------:R-:W-:-:S05]  /*1000*/  LOP3.LUT R4, R4, UR4, RZ, 0xc0, !PT ;  /* 0x0000000404047c12 */ /* 0x000fca000f8ec0ff */
[----:B------:R-:W-:Y:S01]  /*1010*/  IMAD.SHL.U32 R6, R4, 0x400, RZ ;  /* 0x0000040004067824 */ /* 0x000fe200078e00ff */
[----:B------:R-:W-:-:S04]  /*1020*/  SHF.R.U32.HI R4, RZ, 0x4, R4 ;  /* 0x00000004ff047819 */ /* 0x000fc80000011604 */
[----:B------:R-:W-:Y:S02]  /*1030*/  LOP3.LUT R6, R6, 0x7c00, RZ, 0xc0, !PT ;  /* 0x00007c0006067812 */ /* 0x000fe400078ec0ff */
[----:B------:R-:W-:-:S04]  /*1040*/  LOP3.LUT R4, R4, 0xffffffe, RZ, 0xc0, !PT ;  /* 0x0ffffffe04047812 */ /* 0x000fc800078ec0ff */
[----:B------:R-:W-:Y:S01]  /*1050*/  IADD3 R62, PT, PT, R4, R47, R6 ;  /* 0x0000002f043e7210 */ /* 0x000fe20007ffe006 */
[----:B-1----:R-:W-:Y:S01]  /*1060*/  VIADD R7, R57, 0x1 ;  /* 0x0000000139077836 */ /* 0x002fe20000000000 */
[----:B------:R-:W-:-:S04]  /*1070*/  SHF.R.U32.HI R4, RZ, UR6, R34 ;  /* 0x00000006ff047c19 */ /* 0x000fc80008011622 */
[----:B------:R-:W-:Y:S01]  /*1080*/  STS.U16 [R56], R7 ;  /* 0x0000000738007388 */ /* 0x000fe20000000400 */
[----:B------:R-:W-:-:S03]  /*1090*/  LOP3.LUT R4, R4, UR4, RZ, 0xc0, !PT ;  /* 0x0000000404047c12 */ /* 0x000fc6000f8ec0ff */
        /* <DEDUP_REMOVED lines=129> */
[----:B------:R-:W-:Y:S01]  /*18b0*/  SHF.R.U32.HI R4, RZ, UR6, R49 ;  /* 0x00000006ff047c19 */ /* 0x000fe20008011631 */
[----:B------:R-:W0:Y:S03]  /*18c0*/  S2UR UR6, SR_CgaCtaId ;  /* 0x00000000000679c3 */ /* 0x000e260000008800 */
[----:B------:R-:W-:Y:S01]  /*18d0*/  LOP3.LUT R4, R4, UR4, RZ, 0xc0, !PT ;  /* 0x0000000404047c12 */ /* 0x000fe2000f8ec0ff */
[----:B------:R-:W-:-:S04]  /*18e0*/  UMOV UR4, 0x400 ;  /* 0x0000040000047882 */ /* 0x000fc80000000000 */
[----:B------:R-:W-:Y:S01]  /*18f0*/  IMAD.SHL.U32 R6, R4, 0x400, RZ ;  /* 0x0000040004067824 */ /* 0x000fe200078e00ff */
[----:B------:R-:W-:-:S04]  /*1900*/  SHF.R.U32.HI R4, RZ, 0x4, R4 ;  /* 0x00000004ff047819 */ /* 0x000fc80000011604 */
[----:B------:R-:W-:Y:S02]  /*1910*/  LOP3.LUT R6, R6, 0x7c00, RZ, 0xc0, !PT ;  /* 0x00007c0006067812 */ /* 0x000fe400078ec0ff */
[----:B------:R-:W-:-:S04]  /*1920*/  LOP3.LUT R4, R4, 0xffffffe, RZ, 0xc0, !PT ;  /* 0x0ffffffe04047812 */ /* 0x000fc800078ec0ff */
[----:B------:R-:W-:Y:S01]  /*1930*/  IADD3 R90, PT, PT, R4, R47, R6 ;  /* 0x0000002f045a7210 */ /* 0x000fe20007ffe006 */
[----:B-1----:R-:W-:Y:S01]  /*1940*/  VIADD R7, R85, 0x1 ;  /* 0x0000000155077836 */ /* 0x002fe20000000000 */
[----:B0-----:R-:W-:-:S04]  /*1950*/  ULEA UR4, UR6, UR4, 0x18 ;  /* 0x0000000406047291 */ /* 0x001fc8000f8ec0ff */
[----:B------:R-:W-:Y:S04]  /*1960*/  STS.U16 [R84], R7 ;  /* 0x0000000754007388 */ /* 0x000fe80000000400 */
[----:B------:R-:W0:Y:S02]  /*1970*/  LDS.U16 R87, [R86] ;  /* 0x0000000056577984 */ /* 0x000e240000000400 */
[----:B0-----:R-:W-:-:S05]  /*1980*/  VIADD R5, R87, 0x1 ;  /* 0x0000000157057836 */ /* 0x001fca0000000000 */
[----:B------:R-:W-:Y:S04]  /*1990*/  STS.U16 [R86], R5 ;  /* 0x0000000556007388 */ /* 0x000fe80000000400 */
[----:B------:R-:W0:Y:S02]  /*19a0*/  LDS.U16 R89, [R88] ;  /* 0x0000000058597984 */ /* 0x000e240000000400 */
[----:B0-----:R-:W-:-:S05]  /*19b0*/  VIADD R7, R89, 0x1 ;  /* 0x0000000159077836 */ /* 0x001fca0000000000 */
[----:B------:R-:W-:Y:S04]  /*19c0*/  STS.U16 [R88], R7 ;  /* 0x0000000758007388 */ /* 0x000fe80000000400 */
[----:B------:R-:W0:Y:S02]  /*19d0*/  LDS.U16 R91, [R90] ;  /* 0x000000005a5b7984 */ /* 0x000e240000000400 */
[----:B0-----:R-:W-:-:S05]  /*19e0*/  VIADD R5, R91, 0x1 ;  /* 0x000000015b057836 */ /* 0x001fca0000000000 */
[----:B------:R-:W-:Y:S01]  /*19f0*/  STS.U16 [R90], R5 ;  /* 0x000000055a007388 */ /* 0x000fe20000000400 */
[----:B------:R-:W-:Y:S06]  /*1a00*/  BAR.SYNC.DEFER_BLOCKING 0x0 ;  /* 0x0000000000007b1d */ /* 0x000fec0000010000 */
[----:B------:R-:W-:Y:S04]  /*1a10*/  LDS R92, [R51] ;  /* 0x00000000335c7984 */ /* 0x000fe80000000800 */
[----:B------:R-:W0:Y:S04]  /*1a20*/  LDS R93, [R51+0x4] ;  /* 0x00000400335d7984 */ /* 0x000e280000000800 */
[----:B------:R-:W1:Y:S04]  /*1a30*/  LDS R94, [R51+0x8] ;  /* 0x00000800335e7984 */ /* 0x000e680000000800 */
[----:B------:R-:W2:Y:S04]  /*1a40*/  LDS R95, [R51+0xc] ;  /* 0x00000c00335f7984 */ /* 0x000ea80000000800 */
[----:B------:R-:W3:Y:S04]  /*1a50*/  LDS R96, [R51+0x10] ;  /* 0x0000100033607984 */ /* 0x000ee80000000800 */
[----:B------:R-:W4:Y:S04]  /*1a60*/  LDS R97, [R51+0x14] ;  /* 0x0000140033617984 */ /* 0x000f280000000800 */
[----:B------:R-:W4:Y:S04]  /*1a70*/  LDS R98, [R51+0x18] ;  /* 0x0000180033627984 */ /* 0x000f280000000800 */
[----:B------:R-:W4:Y:S04]  /*1a80*/  LDS R99, [R51+0x1c] ;  /* 0x00001c0033637984 */ /* 0x000f280000000800 */
[----:B------:R-:W4:Y:S04]  /*1a90*/  LDS R100, [R51+0x20] ;  /* 0x0000200033647984 */ /* 0x000f280000000800 */
[----:B------:R-:W4:Y:S04]  /*1aa0*/  LDS R101, [R51+0x24] ;  /* 0x0000240033657984 */ /* 0x000f280000000800 */
[----:B------:R-:W4:Y:S04]  /*1ab0*/  LDS R102, [R51+0x28] ;  /* 0x0000280033667984 */ /* 0x000f280000000800 */
[----:B------:R-:W4:Y:S01]  /*1ac0*/  LDS R103, [R51+0x2c] ;  /* 0x00002c0033677984 */ /* 0x000f220000000800 */
[----:B0-----:R-:W-:-:S03]  /*1ad0*/  IMAD.IADD R93, R92, 0x1, R93 ;  /* 0x000000015c5d7824 */ /* 0x001fc600078e025d */
[----:B------:R-:W0:Y:S01]  /*1ae0*/  LDS R104, [R51+0x30] ;  /* 0x0000300033687984 */ /* 0x000e220000000800 */
[----:B-1----:R-:W-:-:S03]  /*1af0*/  IMAD.IADD R94, R94, 0x1, R93 ;  /* 0x000000015e5e7824 */ /* 0x002fc600078e025d */
[----:B------:R-:W1:Y:S01]  /*1b00*/  LDS R105, [R51+0x34] ;  /* 0x0000340033697984 */ /* 0x000e620000000800 */
[----:B--2---:R-:W-:-:S03]  /*1b10*/  IMAD.IADD R95, R95, 0x1, R94 ;  /* 0x000000015f5f7824 */ /* 0x004fc600078e025e */
[----:B------:R-:W2:Y:S01]  /*1b20*/  LDS R106, [R51+0x38] ;  /* 0x00003800336a7984 */ /* 0x000ea20000000800 */
[----:B---3--:R-:W-:-:S03]  /*1b30*/  IMAD.IADD R96, R96, 0x1, R95 ;  /* 0x0000000160607824 */ /* 0x008fc600078e025f */
[----:B------:R-:W3:Y:S01]  /*1b40*/  LDS R107, [R51+0x3c] ;  /* 0x00003c00336b7984 */ /* 0x000ee20000000800 */
[----:B----4-:R-:W-:-:S03]  /*1b50*/  IMAD.IADD R97, R97, 0x1, R96 ;  /* 0x0000000161617824 */ /* 0x010fc600078e0260 */
[----:B------:R-:W4:Y:S01]  /*1b60*/  LDS R108, [R51+0x40] ;  /* 0x00004000336c7984 */ /* 0x000f220000000800 */
[----:B------:R-:W-:-:S03]  /*1b70*/  IMAD.IADD R98, R98, 0x1, R97 ;  /* 0x0000000162627824 */ /* 0x000fc600078e0261 */
        /* <DEDUP_REMOVED lines=31> */
[----:B------:R-:W-:-:S04]  /*1d70*/  IMAD.IADD R114, R114, 0x1, R113 ;  /* 0x0000000172727824 */ /* 0x000fc800078e0271 */
[----:B0-----:R-:W-:-:S04]  /*1d80*/  IMAD.IADD R115, R115, 0x1, R114 ;  /* 0x0000000173737824 */ /* 0x001fc800078e0272 */
[----:B-1----:R-:W-:-:S04]  /*1d90*/  IMAD.IADD R116, R116, 0x1, R115 ;  /* 0x0000000174747824 */ /* 0x002fc800078e0273 */
[----:B--2---:R-:W-:-:S04]  /*1da0*/  IMAD.IADD R117, R117, 0x1, R116 ;  /* 0x0000000175757824 */ /* 0x004fc800078e0274 */
[----:B---3--:R-:W-:-:S04]  /*1db0*/  IMAD.IADD R118, R118, 0x1, R117 ;  /* 0x0000000176767824 */ /* 0x008fc800078e0275 */
[----:B----4-:R-:W-:-:S04]  /*1dc0*/  IMAD.IADD R119, R119, 0x1, R118 ;  /* 0x0000000177777824 */ /* 0x010fc800078e0276 */
[----:B------:R-:W-:-:S04]  /*1dd0*/  IMAD.IADD R120, R120, 0x1, R119 ;  /* 0x0000000178787824 */ /* 0x000fc800078e0277 */
[----:B------:R-:W-:-:S04]  /*1de0*/  IMAD.IADD R121, R121, 0x1, R120 ;  /* 0x0000000179797824 */ /* 0x000fc800078e0278 */
[----:B------:R-:W-:-:S04]  /*1df0*/  IMAD.IADD R122, R122, 0x1, R121 ;  /* 0x000000017a7a7824 */ /* 0x000fc800078e0279 */
[----:B------:R-:W-:-:S04]  /*1e00*/  IMAD.IADD R123, R123, 0x1, R122 ;  /* 0x000000017b7b7824 */ /* 0x000fc800078e027a */
[----:B------:R-:W-:-:S05]  /*1e10*/  IMAD.IADD R125, R4, 0x1, R123 ;  /* 0x00000001047d7824 */ /* 0x000fca00078e027b */
        /* <DEDUP_REMOVED lines=8> */
[----:B------:R-:W0:Y:S02]  /*1ea0*/  SHFL.UP P0, R126, R127, 0x10, RZ ;  /* 0x060000007f7e7989 */ /* 0x000e2400000000ff */
[----:B0-----:R-:W-:Y:S01]  /*1eb0*/  @P0 IMAD.IADD R126, R127, 0x1, R126 ;  /* 0x000000017f7e0824 */ /* 0x001fe200078e027e */
[----:B------:R-:W-:-:S03]  /*1ec0*/  ISETP.NE.AND P0, PT, R124, 0x1, PT ;  /* 0x000000017c00780c */ /* 0x000fc60003f05270 */
[----:B------:R-:W-:Y:S01]  /*1ed0*/  IMAD.IADD R125, R126, 0x1, -R125 ;  /* 0x000000017e7d7824 */ /* 0x000fe200078e0a7d */
[----:B------:R-:W-:Y:S01]  /*1ee0*/  @!P1 STS [R50+0x8400], R126 ;  /* 0x0084007e32009388 */ /* 0x000fe20000000800 */
[----:B------:R-:W-:Y:S01]  /*1ef0*/  BAR.SYNC.DEFER_BLOCKING 0x0 ;  /* 0x0000000000007b1d */ /* 0x000fe20000010000 */
[----:B------:R-:W-:-:S05]  /*1f00*/  ISETP.NE.AND P1, PT, R124, 0x4, PT ;  /* 0x000000047c00780c */ /* 0x000fca0003f25270 */
[----:B------:R-:W0:Y:S04]  /*1f10*/  LDS.128 R4, [UR4+0x8400] ;  /* 0x00840004ff047984 */ /* 0x000e280008000c00 */
[----:B------:R-:W1:Y:S01]  /*1f20*/  LDS.128 R8, [UR4+0x8410] ;  /* 0x00841004ff087984 */ /* 0x000e620008000c00 */
[C---:B0-----:R-:W-:Y:S01]  /*1f30*/  SEL R55, R4.reuse, R55, !P0 ;  /* 0x0000003704377207 */ /* 0x041fe20004000000 */
[----:B------:R-:W-:Y:S01]  /*1f40*/  IMAD.IADD R5, R4, 0x1, R5 ;  /* 0x0000000104057824 */ /* 0x000fe200078e0205 */
[----:B------:R-:W-:-:S03]  /*1f50*/  ISETP.NE.AND P0, PT, R124, 0x2, PT ;  /* 0x000000027c00780c */ /* 0x000fc60003f05270 */
[----:B------:R-:W-:Y:S01]  /*1f60*/  IMAD.IADD R6, R6, 0x1, R5 ;  /* 0x0000000106067824 */ /* 0x000fe200078e0205 */
[----:B------:R-:W-:Y:S02]  /*1f70*/  SEL R55, R5, R55, !P0 ;  /* 0x0000003705377207 */ /* 0x000fe40004000000 */
[----:B------:R-:W-:Y:S01]  /*1f80*/  ISETP.NE.AND P0, PT, R124, 0x3, PT ;  /* 0x000000037c00780c */ /* 0x000fe20003f05270 */
[----:B------:R-:W-:-:S03]  /*1f90*/  IMAD.IADD R7, R7, 0x1, R6 ;  /* 0x0000000107077824 */ /* 0x000fc600078e0206 */
[----:B------:R-:W-:Y:S01]  /*1fa0*/  SEL R55, R6, R55, !P0 ;  /* 0x0000003706377207 */ /* 0x000fe20004000000 */
[C---:B-1----:R-:W-:Y:S01]  /*1fb0*/  IMAD.IADD R8, R7.reuse, 0x1, R8 ;  /* 0x0000000107087824 */ /* 0x042fe200078e0208 */
[----:B------:R-:W-:Y:S02]  /*1fc0*/  ISETP.NE.AND P0, PT, R124, 0x5, PT ;  /* 0x000000057c00780c */ /* 0x000fe40003f05270 */
[----:B------:R-:W-:Y:S01]  /*1fd0*/  SEL R55, R7, R55, !P1 ;  /* 0x0000003707377207 */ /* 0x000fe20004800000 */
[----:B------:R-:W-:Y:S01]  /*1fe0*/  IMAD.IADD R9, R9, 0x1, R8 ;  /* 0x0000000109097824 */ /* 0x000fe200078e0208 */
[----:B------:R-:W-:Y:S02]  /*1ff0*/  ISETP.NE.AND P1, PT, R42, RZ, PT ;  /* 0x000000ff2a00720c */ /* 0x000fe40003f25270 */
[----:B------:R-:W-:Y:S01]  /*2000*/  SEL R55, R8, R55, !P0 ;  /* 0x0000003708377207 */ /* 0x000fe20004000000 */
[----:B------:R-:W-:Y:S01]  /*2010*/  IMAD.IADD R10, R10, 0x1, R9 ;  /* 0x000000010a0a7824 */ /* 0x000fe200078e0209 */
[----:B------:R-:W-:-:S02]  /*2020*/  ISETP.GT.U32.AND P0, PT, R0, 0x1f, PT ;  /* 0x0000001f0000780c */ /* 0x000fc40003f04070 */
[----:B------:R-:W-:Y:S01]  /*2030*/  SEL R55, R9, R55, !P2 ;  /* 0x0000003709377207 */ /* 0x000fe20005000000 */
[----:B------:R-:W-:Y:S01]  /*2040*/  IMAD.IADD R11, R11, 0x1, R10 ;  /* 0x000000010b0b7824 */ /* 0x000fe200078e020a */
[----:B------:R-:W-:Y:S02]  /*2050*/  ISETP.GT.U32.OR P2, PT, R0, 0x1f, P1 ;  /* 0x0000001f0000780c */ /* 0x000fe40000f44470 */
[----:B------:R-:W-:Y:S02]  /*2060*/  SEL R4, R125, RZ, P1 ;  /* 0x000000ff7d047207 */ /* 0x000fe40000800000 */
[----:B------:R-:W-:-:S05]  /*2070*/  SEL R55, R10, R55, !P3 ;  /* 0x000000370a377207 */ /* 0x000fca0005800000 */
[----:B------:R-:W-:Y:S01]  /*2080*/  @P0 IMAD.IADD R125, R55, 0x1, R4 ;  /* 0x00000001377d0824 */ /* 0x000fe200078e0204 */
[----:B------:R-:W-:-:S03]  /*2090*/  ISETP.NE.AND P0, PT, R0, RZ, PT ;  /* 0x000000ff0000720c */ /* 0x000fc60003f05270 */
[----:B------:R-:W-:-:S05]  /*20a0*/  @!P2 IMAD.U32 R125, R11, 0x10000, RZ ;  /* 0x000100000b7da824 */ /* 0x000fca00078e00ff */
[----:B------:R-:W-:Y:S01]  /*20b0*/  @!P2 STS [UR4+0x8428], R125 ;  /* 0x0084287dff00a988 */ /* 0x000fe20008000804 */
[----:B------:R-:W-:Y:S06]  /*20c0*/  BAR.SYNC.DEFER_BLOCKING 0x0 ;  /* 0x0000000000007b1d */ /* 0x000fec0000010000 */
[----:B------:R-:W0:Y:S02]  /*20d0*/  LDS R4, [UR4+0x8428] ;  /* 0x00842804ff047984 */ /* 0x000e240008000800 */
[----:B0-----:R-:W-:-:S05]  /*20e0*/  SEL R4, R4, RZ, P0 ;  /* 0x000000ff04047207 */ /* 0x001fca0000000000 */
[----:B------:R-:W-:-:S04]  /*20f0*/  IMAD.IADD R4, R4, 0x1, R125 ;  /* 0x0000000104047824 */ /* 0x000fc800078e027d */
[--C-:B------:R-:W-:Y:S01]  /*2100*/  IMAD.IADD R92, R92, 0x1, R4.reuse ;  /* 0x000000015c5c7824 */ /* 0x100fe200078e0204 */
[----:B------:R-:W-:Y:S01]  /*2110*/  STS [R51], R4 ;  /* 0x0000000433007388 */ /* 0x000fe20000000800 */
[--C-:B------:R-:W-:Y:S02]  /*2120*/  IMAD.IADD R6, R93, 0x1, R4.reuse ;  /* 0x000000015d067824 */ /* 0x100fe400078e0204 */
[--C-:B------:R-:W-:Y:S01]  /*2130*/  IMAD.IADD R94, R94, 0x1, R4.reuse ;  /* 0x000000015e5e7824 */ /* 0x100fe200078e0204 */
[----:B------:R-:W-:Y:S01]  /*2140*/  STS [R51+0x4], R92 ;  /* 0x0000045c33007388 */ /* 0x000fe20000000800 */
[--C-:B------:R-:W-:Y:S02]  /*2150*/  IMAD.IADD R8, R95, 0x1, R4.reuse ;  /* 0x000000015f087824 */ /* 0x100fe400078e0204 */
[--C-:B------:R-:W-:Y:S01]  /*2160*/  IMAD.IADD R96, R96, 0x1, R4.reuse ;  /* 0x0000000160607824 */ /* 0x100fe200078e0204 */
[----:B------:R-:W-:Y:S01]  /*2170*/  STS [R51+0x8], R6 ;  /* 0x0000080633007388 */ /* 0x000fe20000000800 */
[----:B------:R-:W-:-:S02]  /*2180*/  IMAD.IADD R10, R97, 0x1, R4 ;  /* 0x00000001610a7824 */ /* 0x000fc400078e0204 */
[--C-:B------:R-:W-:Y:S01]  /*2190*/  IMAD.IADD R98, R98, 0x1, R4.reuse ;  /* 0x0000000162627824 */ /* 0x100fe200078e0204 */
[----:B------:R-:W-:Y:S01]  /*21a0*/  STS [R51+0xc], R94 ;  /* 0x00000c5e33007388 */ /* 0x000fe20000000800 */
        /* <DEDUP_REMOVED lines=36> */
[----:B------:R-:W-:-:S03]  /*23f0*/  IMAD.IADD R150, R123, 0x1, R4 ;  /* 0x000000017b967824 */ /* 0x000fc600078e0204 */
[----:B------:R-:W-:Y:S04]  /*2400*/  STS [R51+0x40], R134 ;  /* 0x0000408633007388 */ /* 0x000fe80000000800 */
        /* <DEDUP_REMOVED lines=15> */
[----:B------:R-:W-:Y:S01]  /*2500*/  STS [R51+0x80], R150 ;  /* 0x0000809633007388 */ /* 0x000fe20000000800 */
[----:B------:R-:W-:Y:S06]  /*2510*/  BAR.SYNC.DEFER_BLOCKING 0x0 ;  /* 0x0000000000007b1d */ /* 0x000fec0000010000 */
[----:B------:R-:W0:Y:S04]  /*2520*/  LDS.U16 R5, [R54] ;  /* 0x0000000036057984 */ /* 0x000e280000000400 */
[----:B------:R-:W1:Y:S04]  /*2530*/  LDS.U16 R56, [R56] ;  /* 0x0000000038387984 */ /* 0x000e680000000400 */
[----:B------:R-:W2:Y:S04]  /*2540*/  LDS.U16 R58, [R58] ;  /* 0x000000003a3a7984 */ /* 0x000ea80000000400 */
[----:B------:R-:W3:Y:S04]  /*2550*/  LDS.U16 R60, [R60] ;  /* 0x000000003c3c7984 */ /* 0x000ee80000000400 */
[----:B------:R-:W4:Y:S04]  /*2560*/  LDS.U16 R62, [R62] ;  /* 0x000000003e3e7984 */ /* 0x000f280000000400 */
[----:B------:R-:W4:Y:S04]  /*2570*/  LDS.U16 R64, [R64] ;  /* 0x0000000040407984 */ /* 0x000f280000000400 */
[----:B------:R-:W4:Y:S04]  /*2580*/  LDS.U16 R66, [R66] ;  /* 0x0000000042427984 */ /* 0x000f280000000400 */
[----:B------:R-:W4:Y:S04]  /*2590*/  LDS.U16 R68, [R68] ;  /* 0x0000000044447984 */ /* 0x000f280000000400 */
[----:B------:R-:W4:Y:S04]  /*25a0*/  LDS.U16 R70, [R70] ;  /* 0x0000000046467984 */ /* 0x000f280000000400 */
[----:B------:R-:W4:Y:S04]  /*25b0*/  LDS.U16 R72, [R72] ;  /* 0x0000000048487984 */ /* 0x000f280000000400 */
[----:B------:R-:W4:Y:S01]  /*25c0*/  LDS.U16 R74, [R74] ;  /* 0x000000004a4a7984 */ /* 0x000f220000000400 */
[----:B0-----:R-:W-:-:S03]  /*25d0*/  IMAD.IADD R5, R52, 0x1, R5 ;  /* 0x0000000134057824 */ /* 0x001fc600078e0205 */
[----:B------:R-:W0:Y:S01]  /*25e0*/  LDS.U16 R76, [R76] ;  /* 0x000000004c4c7984 */ /* 0x000e220000000400 */
[----:B-1----:R-:W-:-:S03]  /*25f0*/  IMAD.IADD R56, R57, 0x1, R56 ;  /* 0x0000000139387824 */ /* 0x002fc600078e0238 */
[----:B------:R-:W1:Y:S01]  /*2600*/  LDS.U16 R78, [R78] ;  /* 0x000000004e4e7984 */ /* 0x000e620000000400 */
[----:B--2---:R-:W-:-:S03]  /*2610*/  IMAD.IADD R58, R59, 0x1, R58 ;  /* 0x000000013b3a7824 */ /* 0x004fc600078e023a */
[----:B------:R-:W2:Y:S01]  /*2620*/  LDS.U16 R80, [R80] ;  /* 0x0000000050507984 */ /* 0x000ea20000000400 */
[----:B---3--:R-:W-:-:S03]  /*2630*/  IMAD.IADD R60, R61, 0x1, R60 ;  /* 0x000000013d3c7824 */ /* 0x008fc600078e023c */
[----:B------:R-:W3:Y:S01]  /*2640*/  LDS.U16 R82, [R82] ;  /* 0x0000000052527984 */ /* 0x000ee20000000400 */
[----:B----4-:R-:W-:-:S03]  /*2650*/  IMAD.IADD R62, R63, 0x1, R62 ;  /* 0x000000013f3e7824 */ /* 0x010fc600078e023e */
[----:B------:R-:W4:Y:S01]  /*2660*/  LDS.U16 R84, [R84] ;  /* 0x0000000054547984 */ /* 0x000f220000000400 */
[----:B------:R-:W-:-:S03]  /*2670*/  IMAD.IADD R64, R65, 0x1, R64 ;  /* 0x0000000141407824 */ /* 0x000fc600078e0240 */
[----:B------:R-:W4:Y:S01]  /*2680*/  LDS.U16 R86, [R86] ;  /* 0x0000000056567984 */ /* 0x000f220000000400 */
[----:B------:R-:W-:-:S03]  /*2690*/  IMAD.IADD R66, R67, 0x1, R66 ;  /* 0x0000000143427824 */ /* 0x000fc600078e0242 */
[----:B------:R-:W4:Y:S01]  /*26a0*/  LDS.U16 R88, [R88] ;  /* 0x0000000058587984 */ /* 0x000f220000000400 */
[----:B------:R-:W-:-:S03]  /*26b0*/  IMAD.IADD R68, R69, 0x1, R68 ;  /* 0x0000000145447824 */ /* 0x000fc600078e0244 */
[----:B------:R-:W4:Y:S01]  /*26c0*/  LDS.U16 R90, [R90] ;  /* 0x000000005a5a7984 */ /* 0x000f220000000400 */
[----:B------:R-:W-:Y:S02]  /*26d0*/  IMAD.IADD R70, R71, 0x1, R70 ;  /* 0x0000000147467824 */ /* 0x000fe400078e0246 */
[----:B------:R-:W-:Y:S02]  /*26e0*/  IMAD.IADD R72, R73, 0x1, R72 ;  /* 0x0000000149487824 */ /* 0x000fe400078e0248 */
[----:B------:R-:W-:Y:S02]  /*26f0*/  IMAD.IADD R74, R75, 0x1, R74 ;  /* 0x000000014b4a7824 */ /* 0x000fe400078e024a */
[----:B0-----:R-:W-:Y:S02]  /*2700*/  IMAD.IADD R76, R77, 0x1, R76 ;  /* 0x000000014d4c7824 */ /* 0x001fe400078e024c */
[----:B-1----:R-:W-:Y:S02]  /*2710*/  IMAD.IADD R78, R79, 0x1, R78 ;  /* 0x000000014f4e7824 */ /* 0x002fe400078e024e */
[----:B--2---:R-:W-:-:S02]  /*2720*/  IMAD.IADD R80, R81, 0x1, R80 ;  /* 0x0000000151507824 */ /* 0x004fc400078e0250 */
[----:B---3--:R-:W-:Y:S02]  /*2730*/  IMAD.IADD R82, R83, 0x1, R82 ;  /* 0x0000000153527824 */ /* 0x008fe400078e0252 */
[----:B----4-:R-:W-:Y:S02]  /*2740*/  IMAD.IADD R84, R85, 0x1, R84 ;  /* 0x0000000155547824 */ /* 0x010fe400078e0254 */
[----:B------:R-:W-:Y:S02]  /*2750*/  IMAD.IADD R86, R87, 0x1, R86 ;  /* 0x0000000157567824 */ /* 0x000fe400078e0256 */
[----:B------:R-:W-:Y:S02]  /*2760*/  IMAD.IADD R88, R89, 0x1, R88 ;  /* 0x0000000159587824 */ /* 0x000fe400078e0258 */
[----:B------:R-:W-:Y:S01]  /*2770*/  IMAD.IADD R90, R91, 0x1, R90 ;  /* 0x000000015b5a7824 */ /* 0x000fe200078e025a */
[----:B------:R-:W-:Y:S06]  /*2780*/  BAR.SYNC.DEFER_BLOCKING 0x0 ;  /* 0x0000000000007b1d */ /* 0x000fec0000010000 */
[----:B------:R-:W-:Y:S05]  /*2790*/  BRA.U UP0, `(.L_x_221) ;  /* 0x0000000500987547 */ /* 0x000fea000b800000 */
[----:B------:R-:W-:Y:S01]  /*27a0*/  LEA R4, R5, UR4, 0x2 ;  /* 0x0000000405047c11 */ /* 0x000fe2000f8e10ff */
[----:B------:R-:W-:Y:S01]  /*27b0*/  UIADD3 UR7, UPT, UPT, UR7, 0x6, URZ ;  /* 0x0000000607077890 */ /* 0x000fe2000fffe0ff */
[----:B------:R-:W-:Y:S01]  /*27c0*/  LEA R5, R56, UR4, 0x2 ;  /* 0x0000000438057c11 */ /* 0x000fe2000f8e10ff */
[----:B------:R-:W-:Y:S01]  /*27d0*/  UIADD3 UR5, UPT, UPT, UR5, -0x6, URZ ;  /* 0xfffffffa05057890 */ /* 0x000fe2000fffe0ff */
[----:B------:R-:W-:Y:S01]  /*27e0*/  LEA R6, R58, UR4, 0x2 ;  /* 0x000000043a067c11 */ /* 0x000fe2000f8e10ff */
[----:B------:R1:W-:Y:S01]  /*27f0*/  STS [R4], R29 ;  /* 0x0000001d04007388 */ /* 0x0003e20000000800 */
[----:B------:R-:W-:Y:S02]  /*2800*/  LEA R7, R60, UR4, 0x2 ;  /* 0x000000043c077c11 */ /* 0x000fe4000f8e10ff */
[----:B------:R-:W-:Y:S01]  /*2810*/  LEA R8, R62, UR4, 0x2 ;  /* 0x000000043e087c11 */ /* 0x000fe2000f8e10ff */
[----:B------:R1:W-:Y:S01]  /*2820*/  STS [R5], R30 ;  /* 0x0000001e05007388 */ /* 0x0003e20000000800 */
[----:B------:R-:W-:-:S02]  /*2830*/  LEA R9, R64, UR4, 0x2 ;  /* 0x0000000440097c11 */ /* 0x000fc4000f8e10ff */
[----:B------:R-:W-:Y:S01]  /*2840*/  LEA R10, R66, UR4, 0x2 ;  /* 0x00000004420a7c11 */ /* 0x000fe2000f8e10ff */
[----:B------:R1:W-:Y:S01]  /*2850*/  STS [R6], R31 ;  /* 0x0000001f06007388 */ /* 0x0003e20000000800 */
[----:B------:R-:W-:Y:S02]  /*2860*/  LEA R11, R68, UR4, 0x2 ;  /* 0x00000004440b7c11 */ /* 0x000fe4000f8e10ff */
        /* <DEDUP_REMOVED lines=16> */
[----:B------:R1:W-:Y:S04]  /*2970*/  STS [R52], R37 ;  /* 0x0000002534007388 */ /* 0x0003e80000000800 */
        /* <DEDUP_REMOVED lines=9> */
[----:B------:R1:W-:Y:S01]  /*2a10*/  STS [R64], R49 ;  /* 0x0000003140007388 */ /* 0x0003e20000000800 */
[----:B------:R-:W-:Y:S06]  /*2a20*/  BAR.SYNC.DEFER_BLOCKING 0x0 ;  /* 0x0000000000007b1d */ /* 0x000fec0000010000 */
[----:B------:R1:W2:Y:S04]  /*2a30*/  LDS R29, [R53] ;  /* 0x00000000351d7984 */ /* 0x0002a80000000800 */
[----:B------:R1:W3:Y:S04]  /*2a40*/  LDS R30, [R53+0x4] ;  /* 0x00000400351e7984 */ /* 0x0002e80000000800 */
[----:B------:R1:W4:Y:S04]  /*2a50*/  LDS R31, [R53+0x8] ;  /* 0x00000800351f7984 */ /* 0x0003280000000800 */
[----:B------:R1:W0:Y:S04]  /*2a60*/  LDS R32, [R53+0xc] ;  /* 0x00000c0035207984 */ /* 0x0002280000000800 */
        /* <DEDUP_REMOVED lines=14> */
[----:B------:R1:W0:Y:S01]  /*2b50*/  LDS R49, [R53+0x48] ;  /* 0x0000480035317984 */ /* 0x0002220000000800 */
[----:B------:R-:W-:Y:S06]  /*2b60*/  BAR.SYNC.DEFER_BLOCKING 0x0 ;  /* 0x0000000000007b1d */ /* 0x000fec0000010000 */
[----:B-----5:R1:W-:Y:S04]  /*2b70*/  STS [R4], R2 ;  /* 0x0000000204007388 */ /* 0x0203e80000000800 */
        /* <DEDUP_REMOVED lines=19> */
[----:B------:R1:W0:Y:S04]  /*2cb0*/  LDS R2, [R53] ;  /* 0x0000000035027984 */ /* 0x0002280000000800 */
        /* <DEDUP_REMOVED lines=19> */
[----:B--234-:R-:W-:Y:S05]  /*2df0*/  BRA `(.L_x_222) ;  /* 0xffffffdc00587947 */ /* 0x01cfea000383ffff */
.L_x_221:
[----:B------:R-:W-:Y:S01]  /*2e00*/  LEA R5, R5, UR4, 0x2 ;  /* 0x0000000405057c11 */ /* 0x000fe2000f8e10ff */
[----:B------:R-:W-:Y:S01]  /*2e10*/  IMAD R53, R0, -0x48, R53 ;  /* 0xffffffb800357824 */ /* 0x000fe200078e0235 */
[----:B------:R-:W-:Y:S01]  /*2e20*/  LEA R56, R56, UR4, 0x2 ;  /* 0x0000000438387c11 */ /* 0x000fe2000f8e10ff */
[----:B------:R-:W0:Y:S01]  /*2e30*/  LDCU.64 UR6, c[0x0][0x3a0] ;  /* 0x00007400ff0677ac */ /* 0x000e220008000a00 */
[----:B------:R-:W-:Y:S01]  /*2e40*/  LEA R58, R58, UR4, 0x2 ;  /* 0x000000043a3a7c11 */ /* 0x000fe2000f8e10ff */
[----:B------:R-:W-:Y:S01]  /*2e50*/  STS [R5], R29 ;  /* 0x0000001d05007388 */ /* 0x000fe20000000800 */
[----:B------:R-:W-:Y:S02]  /*2e60*/  LEA R60, R60, UR4, 0x2 ;  /* 0x000000043c3c7c11 */ /* 0x000fe4000f8e10ff */
[----:B------:R-:W-:Y:S01]  /*2e70*/  LEA R62, R62, UR4, 0x2 ;  /* 0x000000043e3e7c11 */ /* 0x000fe2000f8e10ff */
[----:B------:R-:W-:Y:S01]  /*2e80*/  STS [R56], R30 ;  /* 0x0000001e38007388 */ /* 0x000fe20000000800 */
[----:B------:R-:W-:-:S02]  /*2e90*/  LEA R64, R64, UR4, 0x2 ;  /* 0x0000000440407c11 */ /* 0x000fc4000f8e10ff */
[----:B------:R-:W-:Y:S01]  /*2ea0*/  LEA R66, R66, UR4, 0x2 ;  /* 0x0000000442427c11 */ /* 0x000fe2000f8e10ff */
[----:B------:R-:W-:Y:S01]  /*2eb0*/  STS [R58], R31 ;  /* 0x0000001f3a007388 */ /* 0x000fe20000000800 */
[----:B------:R-:W-:Y:S02]  /*2ec0*/  LEA R68, R68, UR4, 0x2 ;  /* 0x0000000444447c11 */ /* 0x000fe4000f8e10ff */
[----:B------:R-:W-:Y:S01]  /*2ed0*/  LEA R70, R70, UR4, 0x2 ;  /* 0x0000000446467c11 */ /* 0x000fe2000f8e10ff */
[----:B------:R-:W-:Y:S01]  /*2ee0*/  STS [R60], R32 ;  /* 0x000000203c007388 */ /* 0x000fe20000000800 */
[----:B------:R-:W-:Y:S02]  /*2ef0*/  LEA R72, R72, UR4, 0x2 ;  /* 0x0000000448487c11 */ /* 0x000fe4000f8e10ff */
[----:B------:R-:W-:Y:S01]  /*2f00*/  LEA R74, R74, UR4, 0x2 ;  /* 0x000000044a4a7c11 */ /* 0x000fe2000f8e10ff */
[----:B------:R-:W-:Y:S01]  /*2f10*/  STS [R62], R33 ;  /* 0x000000213e007388 */ /* 0x000fe20000000800 */
[----:B------:R-:W-:Y:S01]  /*2f20*/  LEA R76, R76, UR4, 0x2 ;  /* 0x000000044c4c7c11 */ /* 0x000fe2000f8e10ff */
[----:B0-----:R-:W-:Y:S01]  /*2f30*/  IMAD.U32 R4, RZ, RZ, UR7 ;  /* 0x00000007ff047e24 */ /* 0x001fe2000f8e00ff */
        /* <DEDUP_REMOVED lines=11> */
[----:B------:R-:W-:-:S03]  /*2ff0*/  ISETP.LT.U32.AND P2, PT, R0, UR6, PT ;  /* 0x0000000600007c0c */ /* 0x000fc6000bf41070 */
[----:B------:R-:W-:Y:S01]  /*3000*/  STS [R72], R38 ;  /* 0x0000002648007388 */ /* 0x000fe20000000800 */
[----:B------:R-:W-:-:S03]  /*3010*/  ISETP.GT.U32.AND.EX P2, PT, R4, RZ, PT, P2 ;  /* 0x000000ff0400720c */ /* 0x000fc60003f44120 */
[----:B------:R-:W-:Y:S04]  /*3020*/  STS [R74], R39 ;  /* 0x000000274a007388 */ /* 0x000fe80000000800 */
[----:B------:R-:W-:Y:S04]  /*3030*/  STS [R76], R40 ;  /* 0x000000284c007388 */ /* 0x000fe80000000800 */
[----:B------:R-:W-:Y:S04]  /*3040*/  STS [R78], R41 ;  /* 0x000000294e007388 */ /* 0x000fe80000000800 */
[----:B------:R-:W-:Y:S04]  /*3050*/  STS [R80], R43 ;  /* 0x0000002b50007388 */ /* 0x000fe80000000800 */
[----:B------:R-:W-:Y:S04]  /*3060*/  STS [R47], R44 ;  /* 0x0000002c2f007388 */ /* 0x000fe80000000800 */
[----:B------:R-:W-:Y:S04]  /*3070*/  STS [R84], R45 ;  /* 0x0000002d54007388 */ /* 0x000fe80000000800 */
[----:B------:R-:W-:Y:S04]  /*3080*/  STS [R51], R46 ;  /* 0x0000002e33007388 */ /* 0x000fe80000000800 */
[----:B------:R-:W-:Y:S04]  /*3090*/  STS [R88], R48 ;  /* 0x0000003058007388 */ /* 0x000fe80000000800 */
[----:B------:R-:W-:Y:S01]  /*30a0*/  STS [R90], R49 ;  /* 0x000000315a007388 */ /* 0x000fe20000000800 */
[----:B------:R-:W-:Y:S06]  /*30b0*/  BAR.SYNC.DEFER_BLOCKING 0x0 ;  /* 0x0000000000007b1d */ /* 0x000fec0000010000 */
[----:B------:R-:W0:Y:S04]  /*30c0*/  LDS R6, [R53] ;  /* 0x0000000035067984 */ /* 0x000e280000000800 */
[----:B------:R-:W1:Y:S04]  /*30d0*/  LDS R7, [R53+0x400] ;  /* 0x0004000035077984 */ /* 0x000e680000000800 */
[----:B------:R-:W2:Y:S04]  /*30e0*/  LDS R8, [R53+0x800] ;  /* 0x0008000035087984 */ /* 0x000ea80000000800 */
[----:B------:R-:W-:Y:S04]  /*30f0*/  LDS R9, [R53+0xc00] ;  /* 0x000c000035097984 */ /* 0x000fe80000000800 */
[----:B------:R-:W-:Y:S04]  /*3100*/  LDS R10, [R53+0x1000] ;  /* 0x00100000350a7984 */ /* 0x000fe80000000800 */
[----:B------:R-:W-:Y:S04]  /*3110*/  LDS R11, [R53+0x1400] ;  /* 0x00140000350b7984 */ /* 0x000fe80000000800 */
[----:B------:R-:W3:Y:S04]  /*3120*/  LDS R29, [R53+0x1800] ;  /* 0x00180000351d7984 */ /* 0x000ee80000000800 */
[----:B------:R-:W-:Y:S04]  /*3130*/  LDS R30, [R53+0x1c00] ;  /* 0x001c0000351e7984 */ /* 0x000fe80000000800 */
        /* <DEDUP_REMOVED lines=10> */
[----:B------:R-:W-:Y:S01]  /*31e0*/  LDS R41, [R53+0x4800] ;  /* 0x0048000035297984 */ /* 0x000fe20000000800 */
[----:B------:R-:W-:Y:S06]  /*31f0*/  BAR.SYNC.DEFER_BLOCKING 0x0 ;  /* 0x0000000000007b1d */ /* 0x000fec0000010000 */
[----:B-----5:R4:W-:Y:S04]  /*3200*/  STS [R5], R2 ;  /* 0x0000000205007388 */ /* 0x0209e80000000800 */
[----:B------:R0:W-:Y:S04]  /*3210*/  STS [R56], R3 ;  /* 0x0000000338007388 */ /* 0x0001e80000000800 */
[----:B------:R1:W-:Y:S01]  /*3220*/  STS [R58], R12 ;  /* 0x0000000c3a007388 */ /* 0x0003e20000000800 */
[----:B----4-:R-:W4:Y:S03]  /*3230*/  LDC.64 R4, c[0x0][0x398] ;  /* 0x0000e600ff047b82 */ /* 0x010f260000000a00 */
[----:B------:R-:W-:Y:S04]  /*3240*/  STS [R60], R13 ;  /* 0x0000000d3c007388 */ /* 0x000fe80000000800 */
[----:B------:R2:W-:Y:S01]  /*3250*/  STS [R62], R14 ;  /* 0x0000000e3e007388 */ /* 0x0005e20000000800 */
[----:B0-----:R-:W0:Y:S01]  /*3260*/  LDC.64 R2, c[0x0][0x388] ;  /* 0x0000e200ff027b82 */ /* 0x001e220000000a00 */
[----:B-1----:R-:W-:-:S02]  /*3270*/  VIADD R12, R0, 0x100 ;  /* 0x00000100000c7836 */ /* 0x002fc40000000000 */
[----:B------:R-:W-:Y:S04]  /*3280*/  STS [R64], R15 ;  /* 0x0000000f40007388 */ /* 0x000fe80000000800 */
[----:B------:R1:W-:Y:S01]  /*3290*/  STS [R66], R16 ;  /* 0x0000001042007388 */ /* 0x0003e20000000800 */
[----:B------:R-:W-:Y:S01]  /*32a0*/  ISETP.LT.U32.AND P4, PT, R12, UR6, PT ;  /* 0x000000060c007c0c */ /* 0x000fe2000bf81070 */
[C---:B--2---:R-:W-:Y:S01]  /*32b0*/  VIADD R14, R0.reuse, 0x200 ;  /* 0x00000200000e7836 */ /* 0x044fe20000000000 */
[----:B------:R-:W-:Y:S01]  /*32c0*/  LOP3.LUT R12, R0, 0x400, RZ, 0xfc, !PT ;  /* 0x00000400000c7812 */ /* 0x000fe200078efcff */
[----:B------:R-:W-:Y:S03]  /*32d0*/  STS [R68], R17 ;  /* 0x0000001144007388 */ /* 0x000fe60000000800 */
[----:B------:R-:W-:Y:S01]  /*32e0*/  ISETP.LT.U32.AND P3, PT, R14, UR6, PT ;  /* 0x000000060e007c0c */ /* 0x000fe2000bf61070 */
[----:B------:R-:W-:Y:S01]  /*32f0*/  STS [R70], R18 ;  /* 0x0000001246007388 */ /* 0x000fe20000000800 */
[----:B------:R-:W-:Y:S01]  /*3300*/  VIADD R14, R0, 0x500 ;  /* 0x00000500000e7836 */ /* 0x000fe20000000000 */
[----:B------:R-:W-:Y:S01]  /*3310*/  ISETP.LT.U32.AND P0, PT, R12, UR6, PT ;  /* 0x000000060c007c0c */ /* 0x000fe2000bf01070 */
[C---:B-1----:R-:W-:Y:S01]  /*3320*/  VIADD R16, R0.reuse, 0x300 ;  /* 0x0000030000107836 */ /* 0x042fe20000000000 */
[----:B------:R-:W-:Y:S01]  /*3330*/  STS [R72], R19 ;  /* 0x0000001348007388 */ /* 0x000fe20000000800 */
[----:B------:R-:W-:Y:S01]  /*3340*/  VIADD R12, R0, 0x600 ;  /* 0x00000600000c7836 */ /* 0x000fe20000000000 */
[----:B------:R-:W-:Y:S01]  /*3350*/  ISETP.LT.U32.AND P1, PT, R14, UR6, PT ;  /* 0x000000060e007c0c */ /* 0x000fe2000bf21070 */
[----:B------:R-:W-:Y:S01]  /*3360*/  IMAD.U32 R14, RZ, RZ, UR7 ;  /* 0x00000007ff0e7e24 */ /* 0x000fe2000f8e00ff */
[----:B------:R-:W-:Y:S01]  /*3370*/  STS [R74], R20 ;  /* 0x000000144a007388 */ /* 0x000fe20000000800 */
[----:B------:R-:W-:Y:S01]  /*3380*/  ISETP.LT.U32.AND P5, PT, R16, UR6, PT ;  /* 0x0000000610007c0c */ /* 0x000fe2000bfa1070 */
[----:B------:R-:W-:Y:S01]  /*3390*/  IMAD.U32 R16, RZ, RZ, UR7 ;  /* 0x00000007ff107e24 */ /* 0x000fe2000f8e00ff */
[----:B------:R-:W-:Y:S01]  /*33a0*/  ISETP.LT.U32.AND P6, PT, R12, UR6, PT ;  /* 0x000000060c007c0c */ /* 0x000fe2000bfc1070 */
[----:B------:R-:W-:Y:S01]  /*33b0*/  STS [R76], R21 ;  /* 0x000000154c007388 */ /* 0x000fe20000000800 */
[----:B0-----:R-:W-:Y:S01]  /*33c0*/  IMAD.WIDE.U32 R2, R0, 0x4, R2 ;  /* 0x0000000400027825 */ /* 0x001fe200078e0002 */
[----:B------:R-:W-:-:S02]  /*33d0*/  ISETP.GT.U32.AND.EX P3, PT, R14, RZ, PT, P3 ;  /* 0x000000ff0e00720c */ /* 0x000fc40003f64130 */
[----:B------:R-:W-:Y:S01]  /*33e0*/  STS [R78], R22 ;  /* 0x000000164e007388 */ /* 0x000fe20000000800 */
[----:B------:R-:W-:Y:S01]  /*33f0*/  ISETP.GT.U32.AND.EX P4, PT, R16, RZ, PT, P4 ;  /* 0x000000ff1000720c */ /* 0x000fe20003f84140 */
[----:B----4-:R-:W-:Y:S02]  /*3400*/  IMAD.WIDE.U32 R4, R0, 0x4, R4 ;  /* 0x0000000400047825 */ /* 0x010fe400078e0004 */
[----:B------:R0:W-:Y:S02]  /*3410*/  STS [R80], R23 ;  /* 0x0000001750007388 */ /* 0x0001e40000000800 */
[----:B------:R-:W-:Y:S02]  /*3420*/  IMAD.U32 R12, RZ, RZ, UR7 ;  /* 0x00000007ff0c7e24 */ /* 0x000fe4000f8e00ff */
[----:B------:R-:W-:Y:S03]  /*3430*/  STS [R47], R24 ;  /* 0x000000182f007388 */ /* 0x000fe60000000800 */
[----:B------:R-:W-:Y:S01]  /*3440*/  ISETP.GT.U32.AND.EX P5, PT, R12, RZ, PT, P5 ;  /* 0x000000ff0c00720c */ /* 0x000fe20003fa4150 */
[----:B------:R1:W-:Y:S01]  /*3450*/  STS [R84], R25 ;  /* 0x0000001954007388 */ /* 0x0003e20000000800 */
[----:B0-----:R-:W-:Y:S01]  /*3460*/  @P2 LOP3.LUT R23, R6, 0x80000000, RZ, 0x3c, !PT ;  /* 0x8000000006172812 */ /* 0x001fe200078e3cff */
[----:B------:R-:W-:-:S02]  /*3470*/  VIADD R6, R0, 0x700 ;  /* 0x0000070000067836 */ /* 0x000fc40000000000 */
[----:B------:R-:W-:Y:S04]  /*3480*/  STS [R51], R26 ;  /* 0x0000001a33007388 */ /* 0x000fe80000000800 */
[----:B------:R0:W-:Y:S01]  /*3490*/  STS [R88], R27 ;  /* 0x0000001b58007388 */ /* 0x0001e20000000800 */
[----:B-1----:R-:W-:-:S03]  /*34a0*/  @P4 LOP3.LUT R25, R7, 0x80000000, RZ, 0x3c, !PT ;  /* 0x8000000007194812 */ /* 0x002fc600078e3cff */
[----:B------:R-:W-:Y:S01]  /*34b0*/  STS [R90], R28 ;  /* 0x0000001c5a007388 */ /* 0x000fe20000000800 */
[----:B------:R-:W-:Y:S01]  /*34c0*/  BAR.SYNC.DEFER_BLOCKING 0x0 ;  /* 0x0000000000007b1d */ /* 0x000fe20000010000 */
[----:B0-----:R-:W-:Y:S01]  /*34d0*/  @P3 LOP3.LUT R27, R8, 0x80000000, RZ, 0x3c, !PT ;  /* 0x80000000081b3812 */ /* 0x001fe200078e3cff */
[----:B------:R-:W-:-:S05]  /*34e0*/  IMAD.U32 R8, RZ, RZ, UR7 ;  /* 0x00000007ff087e24 */ /* 0x000fca000f8e00ff */
[C---:B------:R-:W-:Y:S02]  /*34f0*/  ISETP.GT.U32.AND.EX P1, PT, R8.reuse, RZ, PT, P1 ;  /* 0x000000ff0800720c */ /* 0x040fe40003f24110 */
[----:B------:R-:W-:-:S13]  /*3500*/  ISETP.GT.U32.AND.EX P6, PT, R8, RZ, PT, P6 ;  /* 0x000000ff0800720c */ /* 0x000fda0003fc4160 */
[----:B---3--:R-:W-:Y:S01]  /*3510*/  @P6 LOP3.LUT R29, R29, 0x80000000, RZ, 0x3c, !PT ;  /* 0x800000001d1d6812 */ /* 0x008fe200078e3cff */
[----:B------:R-:W0:Y:S04]  /*3520*/  @P2 LDS R43, [R53] ;  /* 0x00000000352b2984 */ /* 0x000e280000000800 */
[----:B------:R-:W1:Y:S04]  /*3530*/  LDS R13, [R53+0x400] ;  /* 0x00040000350d7984 */ /* 0x000e680000000800 */
[----:B------:R-:W2:Y:S04]  /*3540*/  LDS R15, [R53+0x800] ;  /* 0x00080000350f7984 */ /* 0x000ea80000000800 */
[----:B------:R-:W3:Y:S04]  /*3550*/  LDS R17, [R53+0xc00] ;  /* 0x000c000035117984 */ /* 0x000ee80000000800 */
[----:B------:R-:W4:Y:S04]  /*3560*/  LDS R19, [R53+0x1000] ;  /* 0x0010000035137984 */ /* 0x000f280000000800 */
[----:B------:R-:W-:Y:S04]  /*3570*/  @P2 STG.E desc[UR8][R2.64], R23 ;  /* 0x0000001702002986 */ /* 0x000fe8000c101908 */
[----:B------:R-:W4:Y:S04]  /*3580*/  LDS R21, [R53+0x1400] ;  /* 0x0014000035157984 */ /* 0x000f280000000800 */
[----:B------:R-:W4:Y:S04]  /*3590*/  LDS R7, [R53+0x1800] ;  /* 0x0018000035077984 */ /* 0x000f280000000800 */
[----:B------:R-:W4:Y:S04]  /*35a0*/  LDS R23, [R53+0x1c00] ;  /* 0x001c000035177984 */ /* 0x000f280000000800 */
[----:B0-----:R0:W-:Y:S01]  /*35b0*/  @P2 STG.E desc[UR8][R4.64], R43 ;  /* 0x0000002b04002986 */ /* 0x0011e2000c101908 */
[----:B------:R-:W-:Y:S01]  /*35c0*/  ISETP.LT.U32.AND P2, PT, R6, UR6, PT ;  /* 0x0000000606007c0c */ /* 0x000fe2000bf41070 */
[----:B------:R-:W-:-:S02]  /*35d0*/  IMAD.U32 R6, RZ, RZ, UR7 ;  /* 0x00000007ff067e24 */ /* 0x000fc4000f8e00ff */
[----:B------:R2:W-:Y:S01]  /*35e0*/  @P4 STG.E desc[UR8][R2.64+0x400], R25 ;  /* 0x0004001902004986 */ /* 0x0005e2000c101908 */
[----:B------:R-:W-:Y:S02]  /*35f0*/  ISETP.GT.U32.AND.EX P2, PT, R8, RZ, PT, P2 ;  /* 0x000000ff0800720c */ /* 0x000fe40003f44120 */
[----:B------:R-:W-:Y:S01]  /*3600*/  ISETP.GT.U32.AND.EX P0, PT, R6, RZ, PT, P0 ;  /* 0x000000ff0600720c */ /* 0x000fe20003f04100 */
[----:B-1----:R-:W-:Y:S01]  /*3610*/  @P4 STG.E desc[UR8][R4.64+0x400], R13 ;  /* 0x0004000d04004986 */ /* 0x002fe2000c101908 */
[----:B------:R-:W-:Y:S02]  /*3620*/  LOP3.LUT R6, R0, 0x800, RZ, 0xfc, !PT ;  /* 0x0000080000067812 */ /* 0x000fe400078efcff */
[----:B0-----:R-:W-:Y:S01]  /*3630*/  @P5 LOP3.LUT R43, R9, 0x80000000, RZ, 0x3c, !PT ;  /* 0x80000000092b5812 */ /* 0x001fe200078e3cff */
[----:B------:R-:W-:Y:S01]  /*3640*/  @P3 STG.E desc[UR8][R2.64+0x800], R27 ;  /* 0x0008001b02003986 */ /* 0x000fe2000c101908 */
[----:B------:R-:W-:Y:S01]  /*3650*/  ISETP.LT.U32.AND P4, PT, R6, UR6, PT ;  /* 0x0000000606007c0c */ /* 0x000fe2000bf81070 */
[----:B------:R-:W-:-:S02]  /*3660*/  VIADD R6, R0, 0x900 ;  /* 0x0000090000067836 */ /* 0x000fc40000000000 */
[----:B------:R-:W0:Y:S04]  /*3670*/  LDS R9, [R53+0x2000] ;  /* 0x0020000035097984 */ /* 0x000e280000000800 */
[----:B--2---:R-:W-:Y:S01]  /*3680*/  @P0 LOP3.LUT R25, R10, 0x80000000, RZ, 0x3c, !PT ;  /* 0x800000000a190812 */ /* 0x004fe200078e3cff */
[----:B------:R-:W-:Y:S01]  /*3690*/  @P3 STG.E desc[UR8][R4.64+0x800], R15 ;  /* 0x0008000f04003986 */ /* 0x000fe2000c101908 */
[----:B------:R-:W-:Y:S01]  /*36a0*/  ISETP.LT.U32.AND P3, PT, R6, UR6, PT ;  /* 0x0000000606007c0c */ /* 0x000fe2000bf61070 */
[----:B------:R-:W-:Y:S02]  /*36b0*/  VIADD R6, R0, 0xa00 ;  /* 0x00000a0000067836 */ /* 0x000fe40000000000 */
[----:B------:R-:W-:Y:S01]  /*36c0*/  @P5 STG.E desc[UR8][R2.64+0xc00], R43 ;  /* 0x000c002b02005986 */ /* 0x000fe2000c101908 */
[----:B------:R-:W-:Y:S01]  /*36d0*/  ISETP.GT.U32.AND.EX P3, PT, R8, RZ, PT, P3 ;  /* 0x000000ff0800720c */ /* 0x000fe20003f64130 */
[----:B------:R-:W-:-:S02]  /*36e0*/  IMAD.U32 R10, RZ, RZ, UR7 ;  /* 0x00000007ff0a7e24 */ /* 0x000fc4000f8e00ff */
[----:B---3--:R1:W-:Y:S01]  /*36f0*/  @P5 STG.E desc[UR8][R4.64+0xc00], R17 ;  /* 0x000c001104005986 */ /* 0x0083e2000c101908 */
[----:B------:R-:W-:Y:S01]  /*3700*/  ISETP.LT.U32.AND P5, PT, R6, UR6, PT ;  /* 0x0000000606007c0c */ /* 0x000fe2000bfa1070 */
[----:B------:R-:W-:Y:S02]  /*3710*/  VIADD R6, R0, 0xb00 ;  /* 0x00000b0000067836 */ /* 0x000fe40000000000 */
[----:B------:R-:W2:Y:S01]  /*3720*/  LDS R13, [R53+0x2400] ;  /* 0x00240000350d7984 */ /* 0x000ea20000000800 */
[----:B------:R-:W-:-:S03]  /*3730*/  ISETP.GT.U32.AND.EX P5, PT, R8, RZ, PT, P5 ;  /* 0x000000ff0800720c */ /* 0x000fc60003fa4150 */
[----:B------:R-:W-:Y:S04]  /*3740*/  @P0 STG.E desc[UR8][R2.64+0x1000], R25 ;  /* 0x0010001902000986 */ /* 0x000fe8000c101908 */
[----:B----4-:R3:W-:Y:S01]  /*3750*/  @P0 STG.E desc[UR8][R4.64+0x1000], R19 ;  /* 0x0010001304000986 */ /* 0x0107e2000c101908 */
[----:B-1----:R-:W-:Y:S02]  /*3760*/  @P1 LOP3.LUT R17, R11, 0x80000000, RZ, 0x3c, !PT ;  /* 0x800000000b111812 */ /* 0x002fe400078e3cff */
[----:B------:R-:W-:Y:S01]  /*3770*/  ISETP.LT.U32.AND P0, PT, R6, UR6, PT ;  /* 0x0000000606007c0c */ /* 0x000fe2000bf01070 */
[----:B------:R-:W1:Y:S01]  /*3780*/  LDS R11, [R53+0x2800] ;  /* 0x00280000350b7984 */ /* 0x000e620000000800 */
[----:B------:R-:W-:Y:S01]  /*3790*/  IMAD.U32 R6, RZ, RZ, UR7 ;  /* 0x00000007ff067e24 */ /* 0x000fe2000f8e00ff */
[----:B------:R-:W-:-:S02]  /*37a0*/  @P5 LOP3.LUT R33, R33, 0x80000000, RZ, 0x3c, !PT ;  /* 0x8000000021215812 */ /* 0x000fc400078e3cff */
[----:B------:R-:W4:Y:S01]  /*37b0*/  LDS R15, [R53+0x2c00] ;  /* 0x002c0000350f7984 */ /* 0x000f220000000800 */
[----:B------:R-:W-:Y:S02]  /*37c0*/  ISETP.GT.U32.AND.EX P0, PT, R8, RZ, PT, P0 ;  /* 0x000000ff0800720c */ /* 0x000fe40003f04100 */
[----:B------:R-:W-:Y:S01]  /*37d0*/  ISETP.GT.U32.AND.EX P4, PT, R6, RZ, PT, P4 ;  /* 0x000000ff0600720c */ /* 0x000fe20003f84140 */
[----:B------:R-:W-:Y:S01]  /*37e0*/  @P1 STG.E desc[UR8][R2.64+0x1400], R17 ;  /* 0x0014001102001986 */ /* 0x000fe2000c101908 */
[----:B------:R-:W-:Y:S02]  /*37f0*/  LOP3.LUT R6, R0, 0xc00, RZ, 0xfc, !PT ;  /* 0x00000c0000067812 */ /* 0x000fe400078efcff */
[----:B---3--:R-:W-:Y:S01]  /*3800*/  @P2 LOP3.LUT R19, R30, 0x80000000, RZ, 0x3c, !PT ;  /* 0x800000001e132812 */ /* 0x008fe200078e3cff */
[----:B------:R-:W-:Y:S01]  /*3810*/  @P1 STG.E desc[UR8][R4.64+0x1400], R21 ;  /* 0x0014001504001986 */ /* 0x000fe2000c101908 */
[----:B------:R-:W-:Y:S01]  /*3820*/  ISETP.LT.U32.AND P1, PT, R6, UR6, PT ;  /* 0x0000000606007c0c */ /* 0x000fe2000bf21070 */
[----:B------:R-:W-:Y:S01]  /*3830*/  VIADD R6, R0, 0xd00 ;  /* 0x00000d0000067836 */ /* 0x000fe20000000000 */
[----:B------:R-:W-:Y:S01]  /*3840*/  @P3 LOP3.LUT R25, R32, 0x80000000, RZ, 0x3c, !PT ;  /* 0x8000000020193812 */ /* 0x000fe200078e3cff */
[----:B------:R-:W-:Y:S01]  /*3850*/  @P6 STG.E desc[UR8][R2.64+0x1800], R29 ;  /* 0x0018001d02006986 */ /* 0x000fe2000c101908 */
[----:B------:R-:W-:-:S03]  /*3860*/  ISETP.GT.U32.AND.EX P1, PT, R8, RZ, PT, P1 ;  /* 0x000000ff0800720c */ /* 0x000fc60003f24110 */
[----:B------:R-:W-:Y:S01]  /*3870*/  @P6 STG.E desc[UR8][R4.64+0x1800], R7 ;  /* 0x0018000704006986 */ /* 0x000fe2000c101908 */
[----:B------:R-:W-:Y:S01]  /*3880*/  ISETP.LT.U32.AND P6, PT, R6, UR6, PT ;  /* 0x0000000606007c0c */ /* 0x000fe2000bfc1070 */
[----:B------:R-:W-:Y:S01]  /*3890*/  VIADD R6, R0, 0xe00 ;  /* 0x00000e0000067836 */ /* 0x000fe20000000000 */
[----:B------:R-:W-:Y:S01]  /*38a0*/  @P4 LOP3.LUT R31, R31, 0x80000000, RZ, 0x3c, !PT ;  /* 0x800000001f1f4812 */ /* 0x000fe200078e3cff */
[----:B------:R-:W3:Y:S01]  /*38b0*/  LDS R7, [R53+0x3000] ;  /* 0x0030000035077984 */ /* 0x000ee20000000800 */
[----:B------:R-:W-:-:S03]  /*38c0*/  ISETP.GT.U32.AND.EX P6, PT, R10, RZ, PT, P6 ;  /* 0x000000ff0a00720c */ /* 0x000fc60003fc4160 */
[----:B------:R-:W-:Y:S02]  /*38d0*/  @P2 STG.E desc[UR8][R2.64+0x1c00], R19 ;  /* 0x001c001302002986 */ /* 0x000fe4000c101908 */
[----:B------:R-:W-:Y:S02]  /*38e0*/  @P1 LOP3.LUT R35, R35, 0x80000000, RZ, 0x3c, !PT ;  /* 0x8000000023231812 */ /* 0x000fe400078e3cff */
[----:B------:R-:W3:Y:S04]  /*38f0*/  LDS R17, [R53+0x3400] ;  /* 0x0034000035117984 */ /* 0x000ee80000000800 */
[----:B------:R-:W-:Y:S01]  /*3900*/  @P2 STG.E desc[UR8][R4.64+0x1c00], R23 ;  /* 0x001c001704002986 */ /* 0x000fe2000c101908 */
[----:B------:R-:W-:Y:S01]  /*3910*/  ISETP.LT.U32.AND P2, PT, R6, UR6, PT ;  /* 0x0000000606007c0c */ /* 0x000fe2000bf41070 */
[----:B------:R-:W-:-:S02]  /*3920*/  VIADD R6, R0, 0xf00 ;  /* 0x00000f0000067836 */ /* 0x000fc40000000000 */
[----:B------:R-:W-:Y:S01]  /*3930*/  @P4 STG.E desc[UR8][R2.64+0x2000], R31 ;  /* 0x0020001f02004986 */ /* 0x000fe2000c101908 */
[----:B------:R-:W-:-:S03]  /*3940*/  ISETP.GT.U32.AND.EX P2, PT, R12, RZ, PT, P2 ;  /* 0x000000ff0c00720c */ /* 0x000fc60003f44120 */
[----:B------:R-:W3:Y:S04]  /*3950*/  LDS R19, [R53+0x3800] ;  /* 0x0038000035137984 */ /* 0x000ee80000000800 */
[----:B0-----:R-:W-:Y:S01]  /*3960*/  @P4 STG.E desc[UR8][R4.64+0x2000], R9 ;  /* 0x0020000904004986 */ /* 0x001fe2000c101908 */
[----:B------:R-:W-:Y:S02]  /*3970*/  ISETP.LT.U32.AND P4, PT, R6, UR6, PT ;  /* 0x0000000606007c0c */ /* 0x000fe4000bf81070 */
[----:B------:R-:W-:Y:S01]  /*3980*/  LOP3.LUT R6, R0, 0x1000, RZ, 0xfc, !PT ;  /* 0x0000100000067812 */ /* 0x000fe200078efcff */
[----:B------:R-:W0:Y:S02]  /*3990*/  LDS R9, [R53+0x3c00] ;  /* 0x003c000035097984 */ /* 0x000e240000000800 */
[----:B------:R-:W-:-:S02]  /*39a0*/  @P2 LOP3.LUT R37, R37, 0x80000000, RZ, 0x3c, !PT ;  /* 0x8000000025252812 */ /* 0x000fc400078e3cff */
[----:B------:R-:W0:Y:S04]  /*39b0*/  LDS R21, [R53+0x4000] ;  /* 0x0040000035157984 */ /* 0x000e280000000800 */
[----:B------:R-:W0:Y:S04]  /*39c0*/  LDS R23, [R53+0x4400] ;  /* 0x0044000035177984 */ /* 0x000e280000000800 */
[----:B------:R-:W-:Y:S04]  /*39d0*/  @P3 STG.E desc[UR8][R2.64+0x2400], R25 ;  /* 0x0024001902003986 */ /* 0x000fe8000c101908 */
[----:B--2---:R2:W-:Y:S01]  /*39e0*/  @P3 STG.E desc[UR8][R4.64+0x2400], R13 ;  /* 0x0024000d04003986 */ /* 0x0045e2000c101908 */
[----:B------:R-:W-:Y:S01]  /*39f0*/  ISETP.LT.U32.AND P3, PT, R6, UR6, PT ;  /* 0x0000000606007c0c */ /* 0x000fe2000bf61070 */
[----:B------:R-:W-:-:S02]  /*3a00*/  VIADD R6, R0, 0x1100 ;  /* 0x0000110000067836 */ /* 0x000fc40000000000 */
[----:B------:R-:W-:Y:S01]  /*3a10*/  @P5 STG.E desc[UR8][R2.64+0x2800], R33 ;  /* 0x0028002102005986 */ /* 0x000fe2000c101908 */
[----:B------:R-:W-:Y:S01]  /*3a20*/  VIADD R0, R0, 0x1200 ;  /* 0x0000120000007836 */ /* 0x000fe20000000000 */
[----:B------:R-:W-:Y:S02]  /*3a30*/  ISETP.GT.U32.AND.EX P3, PT, R8, RZ, PT, P3 ;  /* 0x000000ff0800720c */ /* 0x000fe40003f64130 */
[----:B-1----:R1:W-:Y:S01]  /*3a40*/  @P5 STG.E desc[UR8][R4.64+0x2800], R11 ;  /* 0x0028000b04005986 */ /* 0x0023e2000c101908 */
[----:B------:R-:W-:Y:S01]  /*3a50*/  ISETP.LT.U32.AND P5, PT, R6, UR6, PT ;  /* 0x0000000606007c0c */ /* 0x000fe2000bfa1070 */
[----:B------:R-:W-:Y:S01]  /*3a60*/  IMAD.U32 R6, RZ, RZ, UR7 ;  /* 0x00000007ff067e24 */ /* 0x000fe2000f8e00ff */
[----:B--2---:R-:W-:-:S04]  /*3a70*/  @P0 LOP3.LUT R13, R34, 0x80000000, RZ, 0x3c, !PT ;  /* 0x80000000220d0812 */ /* 0x004fc800078e3cff */
[----:B------:R-:W-:Y:S01]  /*3a80*/  ISETP.GT.U32.AND.EX P4, PT, R6, RZ, PT, P4 ;  /* 0x000000ff0600720c */ /* 0x000fe20003f84140 */
[----:B------:R2:W-:Y:S03]  /*3a90*/  @P0 STG.E desc[UR8][R2.64+0x2c00], R13 ;  /* 0x002c000d02000986 */ /* 0x0005e6000c101908 */
[----:B------:R-:W-:Y:S01]  /*3aa0*/  @P3 LOP3.LUT R39, R39, 0x80000000, RZ, 0x3c, !PT ;  /* 0x8000000027273812 */ /* 0x000fe200078e3cff */
[----:B----4-:R4:W-:Y:S01]  /*3ab0*/  @P0 STG.E desc[UR8][R4.64+0x2c00], R15 ;  /* 0x002c000f04000986 */ /* 0x0109e2000c101908 */
[----:B------:R-:W-:Y:S01]  /*3ac0*/  ISETP.LT.U32.AND P0, PT, R0, UR6, PT ;  /* 0x0000000600007c0c */ /* 0x000fe2000bf01070 */
[----:B------:R-:W-:Y:S01]  /*3ad0*/  IMAD.U32 R0, RZ, RZ, UR7 ;  /* 0x00000007ff007e24 */ /* 0x000fe2000f8e00ff */
[----:B-1----:R-:W-:Y:S01]  /*3ae0*/  @P6 LOP3.LUT R11, R36, 0x80000000, RZ, 0x3c, !PT ;  /* 0x80000000240b6812 */ /* 0x002fe200078e3cff */
[----:B------:R1:W-:Y:S01]  /*3af0*/  @P1 STG.E desc[UR8][R2.64+0x3000], R35 ;  /* 0x0030002302001986 */ /* 0x0003e2000c101908 */
[----:B------:R-:W-:-:S02]  /*3b00*/  ISETP.GT.U32.AND.EX P0, PT, R6, RZ, PT, P0 ;  /* 0x000000ff0600720c */ /* 0x000fc40003f04100 */
[----:B------:R-:W-:Y:S01]  /*3b10*/  ISETP.GT.U32.AND.EX P5, PT, R0, RZ, PT, P5 ;  /* 0x000000ff0000720c */ /* 0x000fe20003fa4150 */
[----:B---3--:R1:W-:Y:S01]  /*3b20*/  @P1 STG.E desc[UR8][R4.64+0x3000], R7 ;  /* 0x0030000704001986 */ /* 0x0083e2000c101908 */
[----:B--2---:R-:W-:-:S03]  /*3b30*/  @P4 LOP3.LUT R13, R38, 0x80000000, RZ, 0x3c, !PT ;  /* 0x80000000260d4812 */ /* 0x004fc600078e3cff */
[----:B------:R1:W-:Y:S04]  /*3b40*/  @P6 STG.E desc[UR8][R2.64+0x3400], R11 ;  /* 0x0034000b02006986 */ /* 0x0003e8000c101908 */
[----:B------:R1:W-:Y:S04]  /*3b50*/  @P6 STG.E desc[UR8][R4.64+0x3400], R17 ;  /* 0x0034001104006986 */ /* 0x0003e8000c101908 */
[----:B------:R1:W-:Y:S01]  /*3b60*/  @P2 STG.E desc[UR8][R2.64+0x3800], R37 ;  /* 0x0038002502002986 */ /* 0x0003e2000c101908 */
[----:B----4-:R-:W-:-:S03]  /*3b70*/  @P5 LOP3.LUT R15, R40, 0x80000000, RZ, 0x3c, !PT ;  /* 0x80000000280f5812 */ /* 0x010fc600078e3cff */
[----:B------:R1:W-:Y:S04]  /*3b80*/  @P2 STG.E desc[UR8][R4.64+0x3800], R19 ;  /* 0x0038001304002986 */ /* 0x0003e8000c101908 */
[----:B------:R1:W-:Y:S04]  /*3b90*/  @P4 STG.E desc[UR8][R2.64+0x3c00], R13 ;  /* 0x003c000d02004986 */ /* 0x0003e8000c101908 */
[----:B0-----:R1:W-:Y:S04]  /*3ba0*/  @P4 STG.E desc[UR8][R4.64+0x3c00], R9 ;  /* 0x003c000904004986 */ /* 0x0013e8000c101908 */
[----:B------:R1:W-:Y:S04]  /*3bb0*/  @P3 STG.E desc[UR8][R2.64+0x4000], R39 ;  /* 0x0040002702003986 */ /* 0x0003e8000c101908 */
[----:B------:R1:W-:Y:S04]  /*3bc0*/  @P3 STG.E desc[UR8][R4.64+0x4000], R21 ;  /* 0x0040001504003986 */ /* 0x0003e8000c101908 */
[----:B------:R1:W-:Y:S04]  /*3bd0*/  @P5 STG.E desc[UR8][R2.64+0x4400], R15 ;  /* 0x0044000f02005986 */ /* 0x0003e8000c101908 */
[----:B------:R1:W-:Y:S01]  /*3be0*/  @P5 STG.E desc[UR8][R4.64+0x4400], R23 ;  /* 0x0044001704005986 */ /* 0x0003e2000c101908 */
[----:B------:R-:W-:Y:S05]  /*3bf0*/  @!P0 EXIT ;  /* 0x000000000000894d */ /* 0x000fea0003800000 */
[----:B------:R-:W0:Y:S01]  /*3c00*/  LDS R53, [R53+0x4800] ;  /* 0x0048000035357984 */ /* 0x000e220000000800 */
[----:B------:R-:W-:-:S05]  /*3c10*/  LOP3.LUT R41, R41, 0x80000000, RZ, 0x3c, !PT ;  /* 0x8000000029297812 */ /* 0x000fca00078e3cff */
[----:B------:R-:W-:Y:S04]  /*3c20*/  STG.E desc[UR8][R2.64+0x4800], R41 ;  /* 0x0048002902007986 */ /* 0x000fe8000c101908 */
[----:B0-----:R-:W-:Y:S01]  /*3c30*/  STG.E desc[UR8][R4.64+0x4800], R53 ;  /* 0x0048003504007986 */ /* 0x001fe2000c101908 */
[----:B------:R-:W-:Y:S05]  /*3c40*/  EXIT ;  /* 0x000000000000794d */ /* 0x000fea0003800000 */
.L_x_223:
        /* <DEDUP_REMOVED lines=11> */
.L_x_857:


//--------------------- .text._ZN3cub18CUB_300001_SM_10006detail4scan16DeviceScanKernelINS2_10policy_hubIiiimN4cuda3std3__44plusIvEEE10Policy1000EN6thrust24THRUST_300001_SM_1000_NS6detail15normal_iteratorINSD_10device_ptrIiEEEESI_NS0_13ScanTileStateIiLb1EEES9_NS1_10InputValueIiPiEEmiLb0EiEEvT0_T1_T2_iT3_T4_T5_ --------------------------
	.section	.text._ZN3cub18CUB_300001_SM_10006detail4scan16DeviceScanKernelINS2_10policy_hubIiiimN4cuda3std3__44plusIvEEE10Policy1000EN6thrust24THRUST_300001_SM_1000_NS6detail15normal_iteratorINSD_10device_ptrIiEEEESI_NS0_13ScanTileStateIiLb1EEES9_NS1_10InputValueIiPiEEmiLb0EiEEvT0_T1_T2_iT3_T4_T5_,"ax",@progbits
	.align	128
        .global         _ZN3cub18CUB_300001_SM_10006detail4scan16DeviceScanKernelINS2_10policy_hubIiiimN4cuda3std3__44plusIvEEE10Policy1000EN6thrust24THRUST_300001_SM_1000_NS6detail15normal_iteratorINSD_10device_ptrIiEEEESI_NS0_13ScanTileStateIiLb1EEES9_NS1_10InputValueIiPiEEmiLb0EiEEvT0_T1_T2_iT3_T4_T5_
        .type           _ZN3cub18CUB_300001_SM_10006detail4scan16DeviceScanKernelINS2_10policy_hubIiiimN4cuda3std3__44plusIvEEE10Policy1000EN6thrust24THRUST_300001_SM_1000_NS6detail15normal_iteratorINSD_10device_ptrIiEEEESI_NS0_13ScanTileStateIiLb1EEES9_NS1_10InputValueIiPiEEmiLb0EiEEvT0_T1_T2_iT3_T4_T5_,@function
        .size           _ZN3cub18CUB_300001_SM_10006detail4scan16DeviceScanKernelINS2_10policy_hubIiiimN4cuda3std3__44plusIvEEE10Policy1000EN6thrust24THRUST_300001_SM_1000_NS6detail15normal_iteratorINSD_10device_ptrIiEEEESI_NS0_13ScanTileStateIiLb1EEES9_NS1_10InputValueIiPiEEmiLb0EiEEvT0_T1_T2_iT3_T4_T5_,(.L_x_858 - _ZN3cub18CUB_300001_SM_10006detail4scan16DeviceScanKernelINS2_10policy_hubIiiimN4cuda3std3__44plusIvEEE10Policy1000EN6thrust24THRUST_300001_SM_1000_NS6detail15normal_iteratorINSD_10device_ptrIiEEEESI_NS0_13ScanTileStateIiLb1EEES9_NS1_10InputValueIiPiEEmiLb0EiEEvT0_T1_T2_iT3_T4_T5_)
        .other          _ZN3cub18CUB_300001_SM_10006detail4scan16DeviceScanKernelINS2_10policy_hubIiiimN4cuda3std3__44plusIvEEE10Policy1000EN6thrust24THRUST_300001_SM_1000_NS6detail15normal_iteratorINSD_10device_ptrIiEEEESI_NS0_13ScanTileStateIiLb1EEES9_NS1_10InputValueIiPiEEmiLb0EiEEvT0_T1_T2_iT3_T4_T5_,@"STO_CUDA_ENTRY STV_DEFAULT"
_ZN3cub18CUB_300001_SM_10006detail4scan16DeviceScanKernelINS2_10policy_hubIiiimN4cuda3std3__44plusIvEEE10Policy1000EN6thrust24THRUST_300001_SM_1000_NS6detail15normal_iteratorINSD_10device_ptrIiEEEESI_NS0_13ScanTileStateIiLb1EEES9_NS1_10InputValueIiPiEEmiLb0EiEEvT0_T1_T2_iT3_T4_T5_:
.text._ZN3cub18CUB_300001_SM_10006detail4scan16DeviceScanKernelINS2_10policy_hubIiiimN4cuda3std3__44plusIvEEE10Policy1000EN6thrust24THRUST_300001_SM_1000_NS6detail15normal_iteratorINSD_10device_ptrIiEEEESI_NS0_13ScanTileStateIiLb1EEES9_NS1_10InputValueIiPiEEmiLb0EiEEvT0_T1_T2_iT3_T4_T5_:
[----:B------:R-:W-:Y:S01]  /*0000*/  LDC R1, c[0x0][0x37c] ;  /* 0x0000df00ff017b82 */ /* 0x000fe20000000800 */
[----:B------:R-:W0:Y:S01]  /*0010*/  LDCU UR4, c[0x0][0x3a0] ;  /* 0x00007400ff0477ac */ /* 0x000e220008000800 */
[----:B------:R-:W1:Y:S06]  /*0020*/  LDCU.64 UR12, c[0x0][0x358] ;  /* 0x00006b00ff0c77ac */ /* 0x000e6c0008000a00 */
[----:B------:R-:W2:Y:S01]  /*0030*/  S2UR UR6, SR_CTAID.X ;  /* 0x00000000000679c3 */ /* 0x000ea20000002500 */
[----:B------:R-:W3:Y:S01]  /*0040*/  LDCU.64 UR8, c[0x0][0x3b0] ;  /* 0x00007600ff0877ac */ /* 0x000ee20008000a00 */
[----:B0-----:R-:W-:-:S06]  /*0050*/  UPRMT UR4, UR4, 0x7770, URZ ;  /* 0x0000777004047896 */ /* 0x001fcc00080000ff */
[----:B------:R-:W-:-:S05]  /*0060*/  ISETP.NE.AND P0, PT, RZ, UR4, PT ;  /* 0x00000004ff007c0c */ /* 0x000fca000bf05270 */
[----:B------:R-:W2:Y:S08]  /*0070*/  LDCU UR4, c[0x0][0x398] ;  /* 0x00007300ff0477ac */ /* 0x000eb00008000800 */
[----:B------:R-:W1:Y:S02]  /*0080*/  @P0 LDC.64 R2, c[0x0][0x3a8] ;  /* 0x0000ea00ff020b82 */ /* 0x000e640000000a00 */
[----:B-1----:R0:W5:Y:S01]  /*0090*/  @P0 LDG.E R39, desc[UR12][R2.64] ;  /* 0x0000000c02270981 */ /* 0x002162000c1e1900 */
[----:B--2---:R-:W-:-:S04]  /*00a0*/  UIADD3 UR6, UPT, UPT, UR6, UR4, URZ ;  /* 0x0000000406067290 */ /* 0x004fc8000fffe0ff */
[----:B------:R-:W-:-:S04]  /*00b0*/  UIMAD.WIDE UR10, UR6, 0x1ee0, URZ ;  /* 0x00001ee0060a78a5 */ /* 0x000fc8000f8e02ff */
[----:B---3--:R-:W-:-:S04]  /*00c0*/  UIADD3 UR7, UP0, UPT, -UR10, UR8, URZ ;  /* 0x000000080a077290 */ /* 0x008fc8000ff1e1ff */
[----:B------:R-:W-:Y:S02]  /*00d0*/  UIADD3.X UR4, UPT, UPT, ~UR11, UR9, URZ, UP0, !UPT ;  /* 0x000000090b047290 */ /* 0x000fe400087fe5ff */
[----:B------:R-:W-:-:S04]  /*00e0*/  UISETP.GE.U32.AND UP0, UPT, UR7, 0x1ee1, UPT ;  /* 0x00001ee10700788c */ /* 0x000fc8000bf06070 */
[----:B------:R-:W-:Y:S01]  /*00f0*/  UISETP.GE.U32.AND.EX UP0, UPT, UR4, URZ, UPT, UP0 ;  /* 0x000000ff0400728c */ /* 0x000fe2000bf06100 */
[----:B------:R-:W1:Y:S08]  /*0100*/  @!P0 LDC R39, c[0x0][0x3a8] ;  /* 0x0000ea00ff278b82 */ /* 0x000e700000000800 */
[----:B0-----:R-:W-:Y:S05]  /*0110*/  BRA.U !UP0, `(.L_x_224) ;  /* 0x0000001908f47547 */ /* 0x001fea000b800000 */
[----:B------:R-:W0:Y:S01]  /*0120*/  S2R R35, SR_TID.X ;  /* 0x0000000000237919 */ /* 0x000e220000002100 */
[----:B------:R-:W2:Y:S01]  /*0130*/  LDCU.64 UR4, c[0x0][0x380] ;  /* 0x00007000ff0477ac */ /* 0x000ea20008000a00 */
[C---:B0-----:R-:W-:Y:S02]  /*0140*/  LOP3.LUT R0, R35.reuse, 0x1f, RZ, 0xc0, !PT ;  /* 0x0000001f23007812 */ /* 0x041fe400078ec0ff */
[----:B------:R-:W-:-:S05]  /*0150*/  LOP3.LUT R3, R35, 0x3e0, RZ, 0xc0, !PT ;  /* 0x000003e023037812 */ /* 0x000fca00078ec0ff */
[----:B------:R-:W-:-:S05]  /*0160*/  IMAD R0, R3, 0x13, R0 ;  /* 0x0000001303007824 */ /* 0x000fca00078e0200 */
[----:B------:R-:W-:-:S05]  /*0170*/  IADD3 R0, P0, PT, R0, UR10, RZ ;  /* 0x0000000a00007c10 */ /* 0x000fca000ff1e0ff */
[----:B------:R-:W-:Y:S02]  /*0180*/  IMAD.X R3, RZ, RZ, UR11, P0 ;  /* 0x0000000bff037e24 */ /* 0x000fe400080e06ff */
[----:B------:R-:W-:-:S03]  /*0190*/  IMAD.SHL.U32 R31, R0, 0x4, RZ ;  /* 0x00000004001f7824 */ /* 0x000fc600078e00ff */
[----:B------:R-:W-:Y:S02]  /*01a0*/  SHF.L.U64.HI R30, R0, 0x2, R3 ;  /* 0x00000002001e7819 */ /* 0x000fe40000010203 */
[----:B--2---:R-:W-:-:S04]  /*01b0*/  IADD3 R2, P0, PT, R31, UR4, RZ ;  /* 0x000000041f027c10 */ /* 0x004fc8000ff1e0ff */
[----:B------:R-:W-:-:S05]  /*01c0*/  IADD3.X R3, PT, PT, R30, UR5, RZ, P0, !PT ;  /* 0x000000051e037c10 */ /* 0x000fca00087fe4ff */
[----:B------:R-:W2:Y:S04]  /*01d0*/  LDG.E R5, desc[UR12][R2.64] ;  /* 0x0000000c02057981 */ /* 0x000ea8000c1e1900 */
[----:B------:R-:W3:Y:S04]  /*01e0*/  LDG.E R7, desc[UR12][R2.64+0x80] ;  /* 0x0000800c02077981 */ /* 0x000ee8000c1e1900 */
[----:B------:R-:W4:Y:S04]  /*01f0*/  LDG.E R9, desc[UR12][R2.64+0x100] ;  /* 0x0001000c02097981 */ /* 0x000f28000c1e1900 */
        /* <DEDUP_REMOVED lines=15> */
[----:B------:R-:W4:Y:S01]  /*02f0*/  LDG.E R8, desc[UR12][R2.64+0x900] ;  /* 0x0009000c02087981 */ /* 0x000f22000c1e1900 */
[----:B------:R-:W0:Y:S01]  /*0300*/  S2UR UR5, SR_CgaCtaId ;  /* 0x00000000000579c3 */ /* 0x000e220000008800 */
[----:B------:R-:W-:Y:S01]  /*0310*/  SHF.R.U32.HI R36, RZ, 0x5, R35 ;  /* 0x00000005ff247819 */ /* 0x000fe20000011623 */
[----:B------:R-:W-:Y:S01]  /*0320*/  UMOV UR4, 0x400 ;  /* 0x0000040000047882 */ /* 0x000fe20000000000 */
[----:B------:R-:W1:Y:S01]  /*0330*/  S2R R37, SR_LANEID ;  /* 0x0000000000257919 */ /* 0x000e620000000000 */
[----:B------:R-:W-:Y:S01]  /*0340*/  UISETP.NE.AND UP0, UPT, UR6, URZ, UPT ;  /* 0x000000ff0600728c */ /* 0x000fe2000bf05270 */
[----:B------:R-:W-:Y:S01]  /*0350*/  BSSY.RECONVERGENT B0, `(.L_x_225) ;  /* 0x0000148000007945 */ /* 0x000fe20003800200 */
[----:B0-----:R-:W-:Y:S01]  /*0360*/  ULEA UR4, UR5, UR4, 0x18 ;  /* 0x0000000405047291 */ /* 0x001fe2000f8ec0ff */
[----:B-1----:R-:W-:-:S05]  /*0370*/  IMAD R34, R36, 0x260, R37 ;  /* 0x0000026024227824 */ /* 0x002fca00078e0225 */
[----:B------:R-:W-:-:S05]  /*0380*/  LEA R34, R34, UR4, 0x2 ;  /* 0x0000000422227c11 */ /* 0x000fca000f8e10ff */
[----:B------:R-:W-:Y:S01]  /*0390*/  IMAD R33, R37, 0x48, R34 ;  /* 0x0000004825217824 */ /* 0x000fe200078e0222 */
[----:B--2---:R0:W-:Y:S04]  /*03a0*/  STS [R34], R5 ;  /* 0x0000000522007388 */ /* 0x0041e80000000800 */
[----:B---3--:R0:W-:Y:S04]  /*03b0*/  STS [R34+0x80], R7 ;  /* 0x0000800722007388 */ /* 0x0081e80000000800 */
[----:B----4-:R0:W-:Y:S04]  /*03c0*/  STS [R34+0x100], R9 ;  /* 0x0001000922007388 */ /* 0x0101e80000000800 */
[----:B------:R0:W-:Y:S04]  /*03d0*/  STS [R34+0x180], R11 ;  /* 0x0001800b22007388 */ /* 0x0001e80000000800 */
        /* <DEDUP_REMOVED lines=14> */
[----:B------:R0:W-:Y:S01]  /*04c0*/  STS [R34+0x900], R8 ;  /* 0x0009000822007388 */ /* 0x0001e20000000800 */
[----:B------:R-:W-:-:S03]  /*04d0*/  NOP ;  /* 0x0000000000007918 */ /* 0x000fc60000000000 */
[----:B------:R0:W1:Y:S04]  /*04e0*/  LDS R32, [R33] ;  /* 0x0000000021207984 */ /* 0x0000680000000800 */
[----:B------:R0:W2:Y:S04]  /*04f0*/  LDS R29, [R33+0x4] ;  /* 0x00000400211d7984 */ /* 0x0000a80000000800 */
        /* <DEDUP_REMOVED lines=18> */
[----:B-1234-:R-:W-:Y:S05]  /*0620*/  BRA.U UP0, `(.L_x_226) ;  /* 0x0000000500247547 */ /* 0x01efea000b800000 */
[----:B0-----:R-:W-:Y:S02]  /*0630*/  IADD3 R8, PT, PT, R28, R29, R32 ;  /* 0x0000001d1c087210 */ /* 0x001fe40007ffe020 */
[C---:B------:R-:W-:Y:S02]  /*0640*/  ISETP.NE.AND P1, PT, R37.reuse, 0x1f, PT ;  /* 0x0000001f2500780c */ /* 0x040fe40003f25270 */
[----:B------:R-:W-:Y:S02]  /*0650*/  IADD3 R8, PT, PT, R26, R27, R8 ;  /* 0x0000001b1a087210 */ /* 0x000fe40007ffe008 */
[----:B------:R-:W-:Y:S02]  /*0660*/  ISETP.NE.AND P2, PT, R37, RZ, PT ;  /* 0x000000ff2500720c */ /* 0x000fe40003f45270 */
[----:B------:R-:W-:-:S04]  /*0670*/  IADD3 R8, PT, PT, R24, R25, R8 ;  /* 0x0000001918087210 */ /* 0x000fc80007ffe008 */
[----:B------:R-:W-:-:S03]  /*0680*/  IADD3 R8, PT, PT, R22, R23, R8 ;  /* 0x0000001716087210 */ /* 0x000fc60007ffe008 */
[----:B------:R-:W-:Y:S02]  /*0690*/  @!P1 LEA R42, R36, UR4, 0x2 ;  /* 0x00000004242a9c11 */ /* 0x000fe4000f8e10ff */
[----:B------:R-:W-:-:S04]  /*06a0*/  IADD3 R8, PT, PT, R20, R21, R8 ;  /* 0x0000001514087210 */ /* 0x000fc80007ffe008 */
[----:B------:R-:W-:-:S04]  /*06b0*/  IADD3 R8, PT, PT, R6, R7, R8 ;  /* 0x0000000706087210 */ /* 0x000fc80007ffe008 */
[----:B------:R-:W-:-:S04]  /*06c0*/  IADD3 R8, PT, PT, R4, R5, R8 ;  /* 0x0000000504087210 */ /* 0x000fc80007ffe008 */
[----:B------:R-:W-:-:S04]  /*06d0*/  IADD3 R8, PT, PT, R2, R3, R8 ;  /* 0x0000000302087210 */ /* 0x000fc80007ffe008 */
[----:B------:R-:W-:-:S05]  /*06e0*/  IADD3 R38, PT, PT, R9, R0, R8 ;  /* 0x0000000009267210 */ /* 0x000fca0007ffe008 */
        /* <DEDUP_REMOVED lines=14> */
[----:B------:R-:W-:Y:S02]  /*07d0*/  ISETP.NE.AND P1, PT, R36, 0xc, PT ;  /* 0x0000000c2400780c */ /* 0x000fe40003f25270 */
[----:B------:R-:W-:-:S03]  /*07e0*/  SEL R38, R38, RZ, P2 ;  /* 0x000000ff26267207 */ /* 0x000fc60001000000 */
[----:B------:R-:W0:Y:S04]  /*07f0*/  LDS.128 R8, [UR4+0x10] ;  /* 0x00001004ff087984 */ /* 0x000e280008000c00 */
[----:B------:R-:W1:Y:S04]  /*0800*/  LDS.128 R12, [UR4+0x20] ;  /* 0x00002004ff0c7984 */ /* 0x000e680008000c00 */
[----:B------:R-:W2:Y:S01]  /*0810*/  LDS.128 R16, [UR4+0x30] ;  /* 0x00003004ff107984 */ /* 0x000ea20008000c00 */
[----:B0-----:R-:W-:-:S04]  /*0820*/  IMAD.IADD R9, R8, 0x1, R9 ;  /* 0x0000000108097824 */ /* 0x001fc800078e0209 */
[----:B------:R-:W-:Y:S01]  /*0830*/  IMAD.IADD R10, R10, 0x1, R9 ;  /* 0x000000010a0a7824 */ /* 0x000fe200078e0209 */
[----:B------:R-:W-:Y:S02]  /*0840*/  SEL R8, R9, R8, !P0 ;  /* 0x0000000809087207 */ /* 0x000fe40004000000 */
[----:B------:R-:W-:Y:S01]  /*0850*/  ISETP.NE.AND P0, PT, R36, 0x3, PT ;  /* 0x000000032400780c */ /* 0x000fe20003f05270 */
[----:B------:R-:W-:-:S03]  /*0860*/  IMAD.IADD R11, R11, 0x1, R10 ;  /* 0x000000010b0b7824 */ /* 0x000fc600078e020a */
[----:B------:R-:W-:Y:S01]  /*0870*/  SEL R8, R10, R8, !P0 ;  /* 0x000000080a087207 */ /* 0x000fe20004000000 */
[----:B-1----:R-:W-:Y:S01]  /*0880*/  IMAD.IADD R12, R11, 0x1, R12 ;  /* 0x000000010b0c7824 */ /* 0x002fe200078e020c */
[----:B------:R-:W-:-:S03]  /*0890*/  ISETP.NE.AND P0, PT, R36, 0x4, PT ;  /* 0x000000042400780c */ /* 0x000fc60003f05270 */
[----:B------:R-:W-:Y:S01]  /*08a0*/  IMAD.IADD R13, R13, 0x1, R12 ;  /* 0x000000010d0d7824 */ /* 0x000fe200078e020c */
[----:B------:R-:W-:Y:S02]  /*08b0*/  SEL R8, R11, R8, !P0 ;  /* 0x000000080b087207 */ /* 0x000fe40004000000 */
[----:B------:R-:W-:Y:S01]  /*08c0*/  ISETP.NE.AND P0, PT, R36, 0x5, PT ;  /* 0x000000052400780c */ /* 0x000fe20003f05270 */
[----:B------:R-:W-:-:S03]  /*08d0*/  IMAD.IADD R14, R14, 0x1, R13 ;  /* 0x000000010e0e7824 */ /* 0x000fc600078e020d */
[----:B------:R-:W-:Y:S01]  /*08e0*/  SEL R8, R12, R8, !P0 ;  /* 0x000000080c087207 */ /* 0x000fe20004000000 */
[----:B------:R-:W-:Y:S01]  /*08f0*/  IMAD.IADD R15, R15, 0x1, R14 ;  /* 0x000000010f0f7824 */ /* 0x000fe200078e020e */
[----:B------:R-:W-:-:S03]  /*0900*/  ISETP.NE.AND P0, PT, R36, 0x6, PT ;  /* 0x000000062400780c */ /* 0x000fc60003f05270 */
[----:B--2---:R-:W-:Y:S01]  /*0910*/  IMAD.IADD R16, R15, 0x1, R16 ;  /* 0x000000010f107824 */ /* 0x004fe200078e0210 */
[----:B------:R-:W-:Y:S02]  /*0920*/  SEL R9, R13, R8, !P0 ;  /* 0x000000080d097207 */ /* 0x000fe40004000000 */
[----:B------:R-:W-:Y:S01]  /*0930*/  ISETP.NE.AND P0, PT, R36, 0x7, PT ;  /* 0x000000072400780c */ /* 0x000fe20003f05270 */
[----:B------:R-:W0:Y:S01]  /*0940*/  LDS R8, [UR4+0x40] ;  /* 0x00004004ff087984 */ /* 0x000e220008000800 */
[----:B------:R-:W-:Y:S02]  /*0950*/  IMAD.IADD R17, R17, 0x1, R16 ;  /* 0x0000000111117824 */ /* 0x000fe400078e0210 */
[----:B------:R-:W-:Y:S02]  /*0960*/  SEL R9, R14, R9, !P0 ;  /* 0x000000090e097207 */ /* 0x000fe40004000000 */
[----:B------:R-:W-:Y:S01]  /*0970*/  ISETP.NE.AND P0, PT, R36, 0x8, PT ;  /* 0x000000082400780c */ /* 0x000fe20003f05270 */
[----:B------:R-:W-:-:S03]  /*0980*/  IMAD.IADD R18, R18, 0x1, R17 ;  /* 0x0000000112127824 */ /* 0x000fc600078e0211 */
[----:B------:R-:W-:Y:S02]  /*0990*/  SEL R9, R15, R9, !P0 ;  /* 0x000000090f097207 */ /* 0x000fe40004000000 */
[----:B------:R-:W-:-:S04]  /*09a0*/  ISETP.NE.AND P0, PT, R36, 0x9, PT ;  /* 0x000000092400780c */ /* 0x000fc80003f05270 */
[----:B------:R-:W-:Y:S02]  /*09b0*/  SEL R9, R16, R9, !P0 ;  /* 0x0000000910097207 */ /* 0x000fe40004000000 */
[----:B------:R-:W-:-:S04]  /*09c0*/  ISETP.NE.AND P0, PT, R36, 0xa, PT ;  /* 0x0000000a2400780c */ /* 0x000fc80003f05270 */
[----:B------:R-:W-:Y:S02]  /*09d0*/  SEL R9, R17, R9, !P0 ;  /* 0x0000000911097207 */ /* 0x000fe40004000000 */
[----:B------:R-:W-:-:S04]  /*09e0*/  ISETP.NE.AND P0, PT, R36, 0xb, PT ;  /* 0x0000000b2400780c */ /* 0x000fc80003f05270 */
[----:B------:R-:W-:Y:S01]  /*09f0*/  SEL R9, R18, R9, !P0 ;  /* 0x0000000912097207 */ /* 0x000fe20004000000 */
[----:B------:R-:W-:Y:S01]  /*0a00*/  IMAD.IADD R18, R19, 0x1, R18 ;  /* 0x0000000113127824 */ /* 0x000fe200078e0212 */
[----:B------:R-:W-:-:S04]  /*0a10*/  ISETP.GE.U32.AND P0, PT, R35, 0x20, PT ;  /* 0x000000202300780c */ /* 0x000fc80003f06070 */
[C---:B------:R-:W-:Y:S02]  /*0a20*/  SEL R9, R18.reuse, R9, !P1 ;  /* 0x0000000912097207 */ /* 0x040fe40004800000 */
[----:B------:R-:W-:Y:S02]  /*0a30*/  ISETP.NE.AND P1, PT, R35, RZ, PT ;  /* 0x000000ff2300720c */ /* 0x000fe40003f25270 */
[----:B------:R-:W-:Y:S02]  /*0a40*/  SEL R10, R9, RZ, P0 ;  /* 0x000000ff090a7207 */ /* 0x000fe40000000000 */
[--C-:B0----5:R-:W-:Y:S02]  /*0a50*/  IADD3 R9, PT, PT, R18, R8, R39.reuse ;  /* 0x0000000812097210 */ /* 0x121fe40007ffe027 */
[----:B------:R-:W-:-:S07]  /*0a60*/  IADD3 R38, PT, PT, R10, R38, R39 ;  /* 0x000000260a267210 */ /* 0x000fce0007ffe027 */
[----:B------:R-:W-:Y:S05]  /*0a70*/  @P1 BRA `(.L_x_227) ;  /* 0x0000000c00541947 */ /* 0x000fea0003800000 */
[----:B------:R-:W0:Y:S01]  /*0a80*/  LDC.64 R10, c[0x0][0x390] ;  /* 0x0000e400ff0a7b82 */ /* 0x000e220000000a00 */
[----:B------:R-:W-:-:S05]  /*0a90*/  IMAD.MOV.U32 R8, RZ, RZ, 0x65 ;  /* 0x00000065ff087424 */ /* 0x000fca00078e00ff */
[----:B0-----:R0:W-:Y:S01]  /*0aa0*/  ST.E.64.STRONG.GPU desc[UR12][R10.64+0x100], R8 ;  /* 0x000100080a007985 */ /* 0x0011e2000c10fb0c */
[----:B------:R-:W-:Y:S05]  /*0ab0*/  BRA `(.L_x_227) ;  /* 0x0000000c00447947 */ /* 0x000fea0003800000 */
.L_x_226:
        /* <DEDUP_REMOVED lines=20> */
[----:B-----5:R-:W0:Y:S02]  /*0c00*/  SHFL.UP P0, R39, R40, 0x10, RZ ;  /* 0x0600000028277989 */ /* 0x020e2400000000ff */
[----:B0-----:R-:W-:Y:S01]  /*0c10*/  @P0 IMAD.IADD R39, R40, 0x1, R39 ;  /* 0x0000000128270824 */ /* 0x001fe200078e0227 */
[----:B------:R-:W-:-:S04]  /*0c20*/  ISETP.NE.AND P0, PT, R36, 0x2, PT ;  /* 0x000000022400780c */ /* 0x000fc80003f05270 */
[----:B------:R-:W-:Y:S01]  /*0c30*/  @!P1 STS [R42+0x10], R39 ;  /* 0x000010272a009388 */ /* 0x000fe20000000800 */
[----:B------:R-:W-:Y:S01]  /*0c40*/  BAR.SYNC.DEFER_BLOCKING 0x0 ;  /* 0x0000000000007b1d */ /* 0x000fe20000010000 */
[----:B------:R-:W-:-:S05]  /*0c50*/  ISETP.NE.AND P1, PT, R36, 0xc, PT ;  /* 0x0000000c2400780c */ /* 0x000fca0003f25270 */
[----:B------:R-:W0:Y:S04]  /*0c60*/  LDS.128 R8, [UR4+0x10] ;  /* 0x00001004ff087984 */ /* 0x000e280008000c00 */
[----:B------:R-:W1:Y:S04]  /*0c70*/  LDS.128 R12, [UR4+0x20] ;  /* 0x00002004ff0c7984 */ /* 0x000e680008000c00 */
[----:B------:R-:W2:Y:S01]  /*0c80*/  LDS.128 R16, [UR4+0x30] ;  /* 0x00003004ff107984 */ /* 0x000ea20008000c00 */
[----:B0-----:R-:W-:-:S04]  /*0c90*/  IMAD.IADD R9, R8, 0x1, R9 ;  /* 0x0000000108097824 */ /* 0x001fc800078e0209 */
[----:B------:R-:W-:Y:S01]  /*0ca0*/  IMAD.IADD R10, R10, 0x1, R9 ;  /* 0x000000010a0a7824 */ /* 0x000fe200078e0209 */
[----:B------:R-:W-:Y:S02]  /*0cb0*/  SEL R8, R9, R8, !P0 ;  /* 0x0000000809087207 */ /* 0x000fe40004000000 */
[----:B------:R-:W-:Y:S01]  /*0cc0*/  ISETP.NE.AND P0, PT, R36, 0x3, PT ;  /* 0x000000032400780c */ /* 0x000fe20003f05270 */
[----:B------:R-:W-:Y:S01]  /*0cd0*/  IMAD.IADD R11, R11, 0x1, R10 ;  /* 0x000000010b0b7824 */ /* 0x000fe200078e020a */
[----:B------:R-:W0:Y:S02]  /*0ce0*/  LDS R9, [UR4+0x40] ;  /* 0x00004004ff097984 */ /* 0x000e240008000800 */
        /* <DEDUP_REMOVED lines=13> */
[----:B------:R-:W-:-:S03]  /*0dc0*/  IMAD.IADD R17, R17, 0x1, R16 ;  /* 0x0000000111117824 */ /* 0x000fc600078e0210 */
[----:B------:R-:W-:Y:S01]  /*0dd0*/  SEL R8, R14, R8, !P0 ;  /* 0x000000080e087207 */ /* 0x000fe20004000000 */
[----:B------:R-:W-:Y:S01]  /*0de0*/  IMAD.IADD R18, R18, 0x1, R17 ;  /* 0x0000000112127824 */ /* 0x000fe200078e0211 */
[----:B------:R-:W-:-:S03]  /*0df0*/  ISETP.NE.AND P0, PT, R36, 0x8, PT ;  /* 0x000000082400780c */ /* 0x000fc60003f05270 */
[----:B------:R-:W-:Y:S01]  /*0e00*/  IMAD.IADD R19, R19, 0x1, R18 ;  /* 0x0000000113137824 */ /* 0x000fe200078e0212 */
[----:B------:R-:W-:Y:S02]  /*0e10*/  SEL R8, R15, R8, !P0 ;  /* 0x000000080f087207 */ /* 0x000fe40004000000 */
[----:B------:R-:W-:-:S04]  /*0e20*/  ISETP.NE.AND P0, PT, R36, 0x9, PT ;  /* 0x000000092400780c */ /* 0x000fc80003f05270 */
[----:B------:R-:W-:Y:S02]  /*0e30*/  SEL R8, R16, R8, !P0 ;  /* 0x0000000810087207 */ /* 0x000fe40004000000 */
[----:B------:R-:W-:Y:S01]  /*0e40*/  ISETP.NE.AND P0, PT, R36, 0xa, PT ;  /* 0x0000000a2400780c */ /* 0x000fe20003f05270 */
[----:B0-----:R-:W-:-:S03]  /*0e50*/  IMAD.IADD R9, R19, 0x1, R9 ;  /* 0x0000000113097824 */ /* 0x001fc600078e0209 */
[----:B------:R-:W-:Y:S01]  /*0e60*/  SEL R8, R17, R8, !P0 ;  /* 0x0000000811087207 */ /* 0x000fe20004000000 */
[----:B------:R-:W-:Y:S01]  /*0e70*/  IMAD.IADD R17, R39, 0x1, -R38 ;  /* 0x0000000127117824 */ /* 0x000fe200078e0a26 */
[----:B------:R-:W-:-:S04]  /*0e80*/  ISETP.NE.AND P0, PT, R36, 0xb, PT ;  /* 0x0000000b2400780c */ /* 0x000fc80003f05270 */
[----:B------:R-:W-:Y:S02]  /*0e90*/  SEL R8, R18, R8, !P0 ;  /* 0x0000000812087207 */ /* 0x000fe40004000000 */
[----:B------:R-:W-:Y:S02]  /*0ea0*/  ISETP.GT.U32.AND P0, PT, R35, 0x1f, PT ;  /* 0x0000001f2300780c */ /* 0x000fe40003f04070 */
[----:B------:R-:W-:Y:S02]  /*0eb0*/  SEL R11, R17, RZ, P2 ;  /* 0x000000ff110b7207 */ /* 0x000fe40001000000 */
[----:B------:R-:W-:Y:S02]  /*0ec0*/  SEL R8, R19, R8, !P1 ;  /* 0x0000000813087207 */ /* 0x000fe40004800000 */
[----:B------:R-:W-:-:S03]  /*0ed0*/  ISETP.GE.U32.AND P1, PT, R35, 0x20, PT ;  /* 0x000000202300780c */ /* 0x000fc60003f26070 */
[----:B------:R-:W-:-:S05]  /*0ee0*/  IMAD.IADD R38, R8, 0x1, R11 ;  /* 0x0000000108267824 */ /* 0x000fca00078e020b */
[----:B------:R-:W-:Y:S01]  /*0ef0*/  SEL R17, R17, R38, !P1 ;  /* 0x0000002611117207 */ /* 0x000fe20004800000 */
[----:B------:R-:W-:Y:S06]  /*0f00*/  @P0 BRA `(.L_x_228) ;  /* 0x00000008000c0947 */ /* 0x000fec0003800000 */
[----:B------:R-:W0:Y:S01]  /*0f10*/  LDC.64 R14, c[0x0][0x390] ;  /* 0x0000e400ff0e7b82 */ /* 0x000e220000000a00 */
[----:B------:R-:W-:Y:S01]  /*0f20*/  ISETP.NE.AND P1, PT, R35, RZ, PT ;  /* 0x000000ff2300720c */ /* 0x000fe20003f25270 */
[----:B------:R-:W-:Y:S01]  /*0f30*/  IMAD.U32 R45, RZ, RZ, UR6 ;  /* 0x00000006ff2d7e24 */ /* 0x000fe2000f8e00ff */
[----:B------:R-:W-:-:S05]  /*0f40*/  LOP3.LUT R18, RZ, R35, RZ, 0x33, !PT ;  /* 0x00000023ff127212 */ /* 0x000fca00078e33ff */
[----:B------:R-:W-:-:S06]  /*0f50*/  VIADD R18, R18, UR6 ;  /* 0x0000000612127c36 */ /* 0x000fcc0008000000 */
[----:B------:R-:W-:Y:S01]  /*0f60*/  @!P1 IMAD.MOV.U32 R8, RZ, RZ, 0x64 ;  /* 0x00000064ff089424 */ /* 0x000fe200078e00ff */
[----:B------:R1:W-:Y:S01]  /*0f70*/  @!P1 STS [UR4+0xc], R9 ;  /* 0x00000c09ff009988 */ /* 0x0003e20008000804 */
[----:B0-----:R-:W-:-:S04]  /*0f80*/  IMAD.WIDE R44, R45, 0x8, R14 ;  /* 0x000000082d2c7825 */ /* 0x001fc800078e020e */
[----:B------:R-:W-:Y:S01]  /*0f90*/  IMAD.WIDE R14, R18, 0x8, R14 ;  /* 0x00000008120e7825 */ /* 0x000fe200078e020e */
[----:B------:R1:W-:Y:S01]  /*0fa0*/  @!P1 ST.E.64.STRONG.GPU desc[UR12][R44.64+0x100], R8 ;  /* 0x000100082c009985 */ /* 0x0003e2000c10fb0c */
[----:B------:R-:W-:Y:S05]  /*0fb0*/  NANOSLEEP 0x226 ;  /* 0x000002260000795d */ /* 0x000fea0003800000 */
[----:B------:R-:W2:Y:S01]  /*0fc0*/  LD.E.64.STRONG.GPU R12, desc[UR12][R14.64+0x100] ;  /* 0x0001000c0e0c7980 */ /* 0x000ea2000c10fb00 */
[----:B------:R-:W-:Y:S01]  /*0fd0*/  UMOV UR5, 0xffffffff ;  /* 0xffffffff00057882 */ /* 0x000fe20000000000 */
[----:B--2---:R-:W-:Y:S02]  /*0fe0*/  ISETP.NE.AND P0, PT, R12, 0x63, PT ;  /* 0x000000630c00780c */ /* 0x004fe40003f05270 */
[----:B-1----:R-:W-:Y:S11]  /*0ff0*/  BRA.DIV UR5, `(.L_x_229) ;  /* 0x0000002e05bc7947 */ /* 0x002ff6000b800000 */
[----:B------:R-:W-:-:S13]  /*1000*/  VOTE.ANY P0, !P0 ;  /* 0x0000000000ff7806 */ /* 0x000fda0004000100 */
.L_x_258:
[----:B------:R-:W-:Y:S05]  /*1010*/  @!P0 BRA `(.L_x_230) ;  /* 0x0000000000248947 */ /* 0x000fea0003800000 */
[----:B------:R-:W-:-:S07]  /*1020*/  IMAD.MOV.U32 R8, RZ, RZ, 0x1de ;  /* 0x000001deff087424 */ /* 0x000fce00078e00ff */
.L_x_232:
[----:B------:R-:W-:Y:S05]  /*1030*/  NANOSLEEP R8 ;  /* 0x000000080000735d */ /* 0x000fea0003800000 */
[----:B------:R-:W2:Y:S01]  /*1040*/  LD.E.64.STRONG.GPU R12, desc[UR12][R14.64+0x100] ;  /* 0x0001000c0e0c7980 */ /* 0x000ea2000c10fb00 */
[----:B------:R-:W-:Y:S01]  /*1050*/  UMOV UR5, 0xffffffff ;  /* 0xffffffff00057882 */ /* 0x000fe20000000000 */
[----:B------:R-:W-:Y:S02]  /*1060*/  SHF.R.U32.HI R8, RZ, 0x1, R8 ;  /* 0x00000001ff087819 */ /* 0x000fe40000011608 */
[----:B--2---:R-:W-:Y:S01]  /*1070*/  ISETP.NE.AND P0, PT, R12, 0x63, PT ;  /* 0x000000630c00780c */ /* 0x004fe20003f05270 */
[----:B------:R-:W-:-:S12]  /*1080*/  BRA.DIV UR5, `(.L_x_231) ;  /* 0x0000002e05b87947 */ /* 0x000fd8000b800000 */
[----:B------:R-:W-:-:S13]  /*1090*/  VOTE.ANY P0, !P0 ;  /* 0x0000000000ff7806 */ /* 0x000fda0004000100 */
.L_x_261:
[----:B------:R-:W-:Y:S05]  /*10a0*/  @P0 BRA `(.L_x_232) ;  /* 0xfffffffc00e00947 */ /* 0x000fea000383ffff */
.L_x_230:
[----:B------:R-:W-:Y:S01]  /*10b0*/  UMOV UR5, 0xffffffff ;  /* 0xffffffff00057882 */ /* 0x000fe20000000000 */
[----:B------:R-:W-:Y:S02]  /*10c0*/  ISETP.NE.AND P0, PT, R12, 0x65, PT ;  /* 0x000000650c00780c */ /* 0x000fe40003f05270 */
[----:B------:R-:W-:Y:S11]  /*10d0*/  BRA.DIV UR5, `(.L_x_233) ;  /* 0x0000002e05c47947 */ /* 0x000ff6000b800000 */
[----:B------:R-:W0:Y:S01]  /*10e0*/  S2R R8, SR_GEMASK ;  /* 0x0000000000087919 */ /* 0x000e220000003c00 */
[----:B------:R-:W-:Y:S01]  /*10f0*/  VOTE.ANY R10, PT, !P0 ;  /* 0x00000000000a7806 */ /* 0x000fe200040e0100 */
[C---:B------:R-:W-:Y:S02]  /*1100*/  VIADD R38, R37.reuse, 0x2 ;  /* 0x0000000225267836 */ /* 0x040fe40000000000 */
[----:B------:R-:W-:Y:S01]  /*1110*/  VIADD R39, R37, 0x10 ;  /* 0x0000001025277836 */ /* 0x000fe20000000000 */
[----:B0-----:R-:W-:-:S05]  /*1120*/  LOP3.LUT R10, R10, 0x80000000, R8, 0xec, !PT ;  /* 0x800000000a0a7812 */ /* 0x001fca00078eec08 */
[----:B------:R-:W-:-:S05]  /*1130*/  VIADD R11, R10, 0xffffffff ;  /* 0xffffffff0a0b7836 */ /* 0x000fca0000000000 */
[----:B------:R-:W-:-:S04]  /*1140*/  LOP3.LUT R11, R10, R11, RZ, 0xc, !PT ;  /* 0x0000000b0a0b7212 */ /* 0x000fc800078e0cff */
[----:B------:R-:W0:Y:S02]  /*1150*/  POPC R15, R11 ;  /* 0x0000000b000f7309 */ /* 0x000e240000000000 */
[----:B0-----:R-:W0:Y:S01]  /*1160*/  SHFL.DOWN PT, R16, R13, 0x1, R15 ;  /* 0x082000000d107989 */ /* 0x001e2200000e000f */
[-C--:B------:R-:W-:Y:S02]  /*1170*/  ISETP.GE.AND P0, PT, R37, R15.reuse, PT ;  /* 0x0000000f2500720c */ /* 0x080fe40003f06270 */
[-C--:B------:R-:W-:Y:S02]  /*1180*/  ISETP.GT.AND P2, PT, R39, R15.reuse, PT ;  /* 0x0000000f2700720c */ /* 0x080fe40003f44270 */
[----:B0-----:R-:W-:Y:S02]  /*1190*/  SEL R16, R16, RZ, !P0 ;  /* 0x000000ff10107207 */ /* 0x001fe40004000000 */
[----:B------:R-:W-:-:S03]  /*11a0*/  ISETP.GT.AND P0, PT, R38, R15, PT ;  /* 0x0000000f2600720c */ /* 0x000fc60003f04270 */
[----:B------:R-:W-:-:S05]  /*11b0*/  IMAD.IADD R36, R16, 0x1, R13 ;  /* 0x0000000110247824 */ /* 0x000fca00078e020d */
[----:B------:R-:W0:Y:S02]  /*11c0*/  SHFL.DOWN PT, R16, R36, 0x2, R15 ;  /* 0x0840000024107989 */ /* 0x000e2400000e000f */
[----:B0-----:R-:W-:-:S05]  /*11d0*/  SEL R19, R16, RZ, !P0 ;  /* 0x000000ff10137207 */ /* 0x001fca0004000000 */
[----:B------:R-:W-:Y:S02]  /*11e0*/  IMAD.IADD R40, R36, 0x1, R19 ;  /* 0x0000000124287824 */ /* 0x000fe400078e0213 */
[C---:B------:R-:W-:Y:S02]  /*11f0*/  VIADD R19, R37.reuse, 0x4 ;  /* 0x0000000425137836 */ /* 0x040fe40000000000 */
[----:B------:R-:W-:Y:S01]  /*1200*/  VIADD R36, R37, 0x8 ;  /* 0x0000000825247836 */ /* 0x000fe20000000000 */
[----:B------:R-:W0:Y:S02]  /*1210*/  SHFL.DOWN PT, R16, R40, 0x4, R15 ;  /* 0x0880000028107989 */ /* 0x000e2400000e000f */
[----:B------:R-:W-:-:S04]  /*1220*/  ISETP.GT.AND P0, PT, R19, R15, PT ;  /* 0x0000000f1300720c */ /* 0x000fc80003f04270 */
[----:B0-----:R-:W-:Y:S02]  /*1230*/  SEL R11, R16, RZ, !P0 ;  /* 0x000000ff100b7207 */ /* 0x001fe40004000000 */
[----:B------:R-:W-:-:S03]  /*1240*/  ISETP.GT.AND P0, PT, R36, R15, PT ;  /* 0x0000000f2400720c */ /* 0x000fc60003f04270 */
[----:B------:R-:W-:Y:S02]  /*1250*/  IMAD.IADD R42, R40, 0x1, R11 ;  /* 0x00000001282a7824 */ /* 0x000fe400078e020b */
[----:B------:R-:W0:Y:S03]  /*1260*/  LDC.64 R10, c[0x0][0x390] ;  /* 0x0000e400ff0a7b82 */ /* 0x000e260000000a00 */
[----:B------:R-:W1:Y:S02]  /*1270*/  SHFL.DOWN PT, R16, R42, 0x8, R15 ;  /* 0x090000002a107989 */ /* 0x000e6400000e000f */
[----:B-1----:R-:W-:Y:S02]  /*1280*/  SEL R41, R16, RZ, !P0 ;  /* 0x000000ff10297207 */ /* 0x002fe40004000000 */
[----:B------:R-:W-:-:S03]  /*1290*/  ISETP.NE.AND P0, PT, R12, 0x65, PT ;  /* 0x000000650c00780c */ /* 0x000fc60003f05270 */
[----:B------:R-:W-:Y:S01]  /*12a0*/  IMAD.IADD R41, R42, 0x1, R41 ;  /* 0x000000012a297824 */ /* 0x000fe200078e0229 */
[----:B0-----:R-:W-:-:S04]  /*12b0*/  IADD3 R42, P3, PT, R10, 0x100, RZ ;  /* 0x000001000a2a7810 */ /* 0x001fc80007f7e0ff */
[----:B------:R-:W0:Y:S01]  /*12c0*/  SHFL.DOWN PT, R16, R41, 0x10, R15 ;  /* 0x0a00000029107989 */ /* 0x000e2200000e000f */
[----:B------:R-:W-:-:S04]  /*12d0*/  IMAD.X R43, RZ, RZ, R11, P3 ;  /* 0x000000ffff2b7224 */ /* 0x000fc800018e060b */
[----:B------:R-:W-:Y:S02]  /*12e0*/  VOTE.ALL P0, P0 ;  /* 0x0000000000ff7806 */ /* 0x000fe40000000000 */
[----:B0-----:R-:W-:-:S05]  /*12f0*/  SEL R16, R16, RZ, !P2 ;  /* 0x000000ff10107207 */ /* 0x001fca0005000000 */
[----:B------:R-:W-:-:S07]  /*1300*/  IMAD.IADD R40, R41, 0x1, R16 ;  /* 0x0000000129287824 */ /* 0x000fce00078e0210 */
.L_x_270:
[----:B------:R-:W-:Y:S05]  /*1310*/  @!P0 BRA `(.L_x_234) ;  /* 0x0000000000cc8947 */ /* 0x000fea0003800000 */
[----:B------:R-:W-:-:S07]  /*1320*/  IMAD.MOV.U32 R11, RZ, RZ, 0x1de ;  /* 0x000001deff0b7424 */ /* 0x000fce00078e00ff */
.L_x_240:
[----:B------:R-:W-:-:S05]  /*1330*/  IMAD.WIDE R14, R18, 0x8, R42 ;  /* 0x00000008120e7825 */ /* 0x000fca00078e022a */
[----:B------:R-:W2:Y:S01]  /*1340*/  LD.E.64.STRONG.GPU R12, desc[UR12][R14.64+-0x100] ;  /* 0xffff000c0e0c7980 */ /* 0x000ea2000c10fb00 */
[----:B------:R-:W-:Y:S05]  /*1350*/  YIELD ;  /* 0x0000000000007946 */ /* 0x000fea0003800000 */
[----:B------:R-:W-:Y:S01]  /*1360*/  UMOV UR5, 0xffffffff ;  /* 0xffffffff00057882 */ /* 0x000fe20000000000 */
[----:B------:R-:W-:Y:S02]  /*1370*/  SHF.R.U32.HI R11, RZ, 0x1, R11 ;  /* 0x00000001ff0b7819 */ /* 0x000fe4000001160b */
[----:B--2---:R-:W-:Y:S01]  /*1380*/  ISETP.NE.AND P0, PT, R12, 0x63, PT ;  /* 0x000000630c00780c */ /* 0x004fe20003f05270 */
[----:B------:R-:W-:-:S12]  /*1390*/  BRA.DIV UR5, `(.L_x_235) ;  /* 0x0000003205147947 */ /* 0x000fd8000b800000 */
[----:B------:R-:W-:-:S13]  /*13a0*/  VOTE.ANY P0, !P0 ;  /* 0x0000000000ff7806 */ /* 0x000fda0004000100 */
.L_x_273:
[----:B------:R-:W-:Y:S05]  /*13b0*/  @!P0 BRA `(.L_x_236) ;  /* 0x0000000000248947 */ /* 0x000fea0003800000 */
[----:B------:R-:W-:-:S07]  /*13c0*/  IMAD.MOV.U32 R16, RZ, RZ, R11 ;  /* 0x000000ffff107224 */ /* 0x000fce00078e000b */
.L_x_238:
[----:B------:R-:W-:Y:S05]  /*13d0*/  NANOSLEEP R16 ;  /* 0x000000100000735d */ /* 0x000fea0003800000 */
[----:B------:R-:W2:Y:S01]  /*13e0*/  LD.E.64.STRONG.GPU R12, desc[UR12][R14.64+-0x100] ;  /* 0xffff000c0e0c7980 */ /* 0x000ea2000c10fb00 */
[----:B------:R-:W-:Y:S01]  /*13f0*/  UMOV UR5, 0xffffffff ;  /* 0xffffffff00057882 */ /* 0x000fe20000000000 */
[----:B------:R-:W-:Y:S02]  /*1400*/  SHF.R.U32.HI R16, RZ, 0x1, R16 ;  /* 0x00000001ff107819 */ /* 0x000fe40000011610 */
[----:B--2---:R-:W-:Y:S01]  /*1410*/  ISETP.NE.AND P0, PT, R12, 0x63, PT ;  /* 0x000000630c00780c */ /* 0x004fe20003f05270 */
[----:B------:R-:W-:-:S12]  /*1420*/  BRA.DIV UR5, `(.L_x_237) ;  /* 0x0000003205107947 */ /* 0x000fd8000b800000 */
[----:B------:R-:W-:-:S13]  /*1430*/  VOTE.ANY P0, !P0 ;  /* 0x0000000000ff7806 */ /* 0x000fda0004000100 */
.L_x_276:
[----:B------:R-:W-:Y:S05]  /*1440*/  @P0 BRA `(.L_x_238) ;  /* 0xfffffffc00e00947 */ /* 0x000fea000383ffff */
.L_x_236:
[----:B------:R-:W-:Y:S01]  /*1450*/  UMOV UR5, 0xffffffff ;  /* 0xffffffff00057882 */ /* 0x000fe20000000000 */
[----:B------:R-:W-:Y:S02]  /*1460*/  ISETP.NE.AND P0, PT, R12, 0x65, PT ;  /* 0x000000650c00780c */ /* 0x000fe40003f05270 */
[----:B------:R-:W-:Y:S11]  /*1470*/  BRA.DIV UR5, `(.L_x_239) ;  /* 0x00000032051c7947 */ /* 0x000ff6000b800000 */
[----:B------:R-:W-:Y:S01]  /*1480*/  VOTE.ANY R10, PT, !P0 ;  /* 0x00000000000a7806 */ /* 0x000fe200040e0100 */
[----:B------:R-:W-:-:S03]  /*1490*/  VIADD R18, R18, 0xffffffe0 ;  /* 0xffffffe012127836 */ /* 0x000fc60000000000 */
[----:B------:R-:W-:-:S05]  /*14a0*/  LOP3.LUT R10, R10, 0x80000000, R8, 0xec, !PT ;  /* 0x800000000a0a7812 */ /* 0x000fca00078eec08 */
[----:B------:R-:W-:-:S05]  /*14b0*/  VIADD R15, R10, 0xffffffff ;  /* 0xffffffff0a0f7836 */ /* 0x000fca0000000000 */
[----:B------:R-:W-:-:S06]  /*14c0*/  LOP3.LUT R15, R10, R15, RZ, 0xc, !PT ;  /* 0x0000000f0a0f7212 */ /* 0x000fcc00078e0cff */
        /* <DEDUP_REMOVED lines=17> */
[----:B------:R-:W-:-:S03]  /*15e0*/  ISETP.NE.AND P0, PT, R12, 0x65, PT ;  /* 0x000000650c00780c */ /* 0x000fc60003f05270 */
[----:B------:R-:W-:-:S05]  /*15f0*/  IMAD.IADD R41, R13, 0x1, R16 ;  /* 0x000000010d297824 */ /* 0x000fca00078e0210 */
[----:B------:R-:W0:Y:S05]  /*1600*/  SHFL.DOWN PT, R16, R41, 0x10, R15 ;  /* 0x0a00000029107989 */ /* 0x000e2a00000e000f */
[----:B------:R-:W-:Y:S02]  /*1610*/  VOTE.ALL P0, P0 ;  /* 0x0000000000ff7806 */ /* 0x000fe40000000000 */
[----:B0-----:R-:W-:-:S04]  /*1620*/  SEL R16, R16, RZ, !P2 ;  /* 0x000000ff10107207 */ /* 0x001fc80005000000 */
[----:B------:R-:W-:-:S07]  /*1630*/  IADD3 R40, PT, PT, R41, R16, R40 ;  /* 0x0000001029287210 */ /* 0x000fce0007ffe028 */
.L_x_285:
[----:B------:R-:W-:Y:S05]  /*1640*/  @P0 BRA `(.L_x_240) ;  /* 0xfffffffc00380947 */ /* 0x000fea000383ffff */
.L_x_234:
[----:B------:R-:W-:Y:S01]  /*1650*/  ISETP.NE.AND P0, PT, R37, RZ, PT ;  /* 0x000000ff2500720c */ /* 0x000fe20003f05270 */
[----:B------:R-:W0:Y:S01]  /*1660*/  @!P1 S2R R11, SR_CgaCtaId ;  /* 0x00000000000b9919 */ /* 0x000e220000008800 */
[----:B------:R-:W-:Y:S01]  /*1670*/  @!P1 MOV R10, 0x400 ;  /* 0x00000400000a9802 */ /* 0x000fe20000000f00 */
[----:B------:R-:W-:Y:S02]  /*1680*/  @!P1 IMAD.IADD R9, R9, 0x1, R40 ;  /* 0x0000000109099824 */ /* 0x000fe400078e0228 */
[----:B------:R-:W-:Y:S02]  /*1690*/  @!P1 IMAD.MOV.U32 R8, RZ, RZ, 0x65 ;  /* 0x00000065ff089424 */ /* 0x000fe400078e00ff */
[----:B------:R-:W-:-:S03]  /*16a0*/  IMAD.MOV.U32 R38, RZ, RZ, R17 ;  /* 0x000000ffff267224 */ /* 0x000fc600078e0011 */
[----:B------:R1:W-:Y:S03]  /*16b0*/  @!P1 ST.E.64.STRONG.GPU desc[UR12][R44.64+0x100], R8 ;  /* 0x000100082c009985 */ /* 0x0003e6000c10fb0c */
[----:B------:R-:W-:Y:S01]  /*16c0*/  @!P0 MOV R12, 0x400 ;  /* 0x00000400000c8802 */ /* 0x000fe20000000f00 */
[----:B------:R-:W2:Y:S01]  /*16d0*/  @!P0 S2R R13, SR_CgaCtaId ;  /* 0x00000000000d8919 */ /* 0x000ea20000008800 */
[----:B------:R-:W-:Y:S01]  /*16e0*/  @!P0 IMAD.MOV.U32 R38, RZ, RZ, R40 ;  /* 0x000000ffff268224 */ /* 0x000fe200078e0028 */
[----:B0-----:R-:W-:-:S05]  /*16f0*/  @!P1 LEA R10, R11, R10, 0x18 ;  /* 0x0000000a0b0a9211 */ /* 0x001fca00078ec0ff */
[----:B------:R1:W-:Y:S04]  /*1700*/  @!P1 STS [R10+0x8], R9 ;  /* 0x000008090a009388 */ /* 0x0003e80000000800 */
[----:B------:R1:W-:Y:S01]  /*1710*/  @!P1 STS [R10+0x4], R40 ;  /* 0x000004280a009388 */ /* 0x0003e20000000800 */
[----:B--2---:R-:W-:-:S05]  /*1720*/  @!P0 LEA R13, R13, R12, 0x18 ;  /* 0x0000000c0d0d8211 */ /* 0x004fca00078ec0ff */
[----:B------:R1:W-:Y:S02]  /*1730*/  @!P0 STS [R13+0x54], R40 ;  /* 0x000054280d008388 */ /* 0x0003e40000000800 */
.L_x_228:
[----:B------:R-:W-:Y:S05]  /*1740*/  WARPSYNC.ALL ;  /* 0x0000000000007948 */ /* 0x000fea0003800000 */
[----:B------:R-:W0:Y:S08]  /*1750*/  S2UR UR7, SR_CgaCtaId ;  /* 0x00000000000779c3 */ /* 0x000e300000008800 */
[----:B------:R-:W-:Y:S01]  /*1760*/  BAR.SYNC.DEFER_BLOCKING 0x0 ;  /* 0x0000000000007b1d */ /* 0x000fe20000010000 */
[----:B------:R-:W-:-:S05]  /*1770*/  ISETP.NE.AND P0, PT, R35, RZ, PT ;  /* 0x000000ff2300720c */ /* 0x000fca0003f05270 */
[----:B------:R-:W-:Y:S02]  /*1780*/  UMOV UR5, 0x400 ;  /* 0x0000040000057882 */ /* 0x000fe40000000000 */
[----:B0-----:R-:W-:-:S09]  /*1790*/  ULEA UR5, UR7, UR5, 0x18 ;  /* 0x0000000507057291 */ /* 0x001fd2000f8ec0ff */
[----:B-1----:R-:W0:Y:S02]  /*17a0*/  LDS R8, [UR5+0x54] ;  /* 0x00005405ff087984 */ /* 0x002e240008000800 */
[----:B0-----:R-:W-:-:S05]  /*17b0*/  SEL R9, R8, RZ, P0 ;  /* 0x000000ff08097207 */ /* 0x001fca0000000000 */
[----:B------:R-:W-:-:S07]  /*17c0*/  IMAD.IADD R38, R9, 0x1, R38 ;  /* 0x0000000109267824 */ /* 0x000fce00078e0226 */
.L_x_227:
[----:B------:R-:W-:Y:S05]  /*17d0*/  BSYNC.RECONVERGENT B0 ;  /* 0x0000000000007941 */ /* 0x000fea0003800200 */
.L_x_225:
[----:B------:R-:W-:Y:S01]  /*17e0*/  IMAD.IADD R32, R32, 0x1, R38 ;  /* 0x0000000120207824 */ /* 0x000fe200078e0226 */
[----:B------:R-:W-:Y:S03]  /*17f0*/  BAR.SYNC.DEFER_BLOCKING 0x0 ;  /* 0x0000000000007b1d */ /* 0x000fe60000010000 */
[----:B------:R-:W-:-:S03]  /*1800*/  IMAD.IADD R29, R29, 0x1, R32 ;  /* 0x000000011d1d7824 */ /* 0x000fc600078e0220 */
[----:B------:R-:W1:Y:S01]  /*1810*/  LDCU.64 UR8, c[0x0][0x388] ;  /* 0x00007100ff0877ac */ /* 0x000e620008000a00 */
[----:B------:R-:W-:-:S04]  /*1820*/  IMAD.IADD R28, R28, 0x1, R29 ;  /* 0x000000011c1c7824 */ /* 0x000fc800078e021d */
[----:B------:R-:W-:-:S04]  /*1830*/  IMAD.IADD R27, R27, 0x1, R28 ;  /* 0x000000011b1b7824 */ /* 0x000fc800078e021c */
[----:B------:R-:W-:-:S04]  /*1840*/  IMAD.IADD R26, R26, 0x1, R27 ;  /* 0x000000011a1a7824 */ /* 0x000fc800078e021b */
[----:B------:R-:W-:-:S04]  /*1850*/  IMAD.IADD R25, R25, 0x1, R26 ;  /* 0x0000000119197824 */ /* 0x000fc800078e021a */
[----:B------:R-:W-:Y:S01]  /*1860*/  IMAD.IADD R24, R24, 0x1, R25 ;  /* 0x0000000118187824 */ /* 0x000fe200078e0219 */
[----:B------:R-:W-:Y:S03]  /*1870*/  STS [R33], R38 ;  /* 0x0000002621007388 */ /* 0x000fe60000000800 */
[----:B------:R-:W-:Y:S01]  /*1880*/  IMAD.IADD R23, R23, 0x1, R24 ;  /* 0x0000000117177824 */ /* 0x000fe200078e0218 */
[----:B------:R-:W-:Y:S03]  /*1890*/  STS [R33+0x4], R32 ;  /* 0x0000042021007388 */ /* 0x000fe60000000800 */
        /* <DEDUP_REMOVED lines=19> */
[----:B------:R-:W-:Y:S04]  /*19d0*/  STS [R33+0x2c], R20 ;  /* 0x00002c1421007388 */ /* 0x000fe80000000800 */
[----:B------:R-:W-:Y:S04]  /*19e0*/  STS [R33+0x30], R7 ;  /* 0x0000300721007388 */ /* 0x000fe80000000800 */
[----:B------:R-:W-:Y:S04]  /*19f0*/  STS [R33+0x34], R6 ;  /* 0x0000340621007388 */ /* 0x000fe80000000800 */
[----:B------:R-:W-:Y:S04]  /*1a00*/  STS [R33+0x38], R5 ;  /* 0x0000380521007388 */ /* 0x000fe80000000800 */
[----:B------:R-:W-:Y:S04]  /*1a10*/  STS [R33+0x3c], R4 ;  /* 0x00003c0421007388 */ /* 0x000fe80000000800 */
[----:B------:R-:W-:Y:S04]  /*1a20*/  STS [R33+0x40], R3 ;  /* 0x0000400321007388 */ /* 0x000fe80000000800 */
[----:B------:R1:W-:Y:S04]  /*1a30*/  STS [R33+0x44], R2 ;  /* 0x0000440221007388 */ /* 0x0003e80000000800 */
[----:B------:R-:W-:Y:S01]  /*1a40*/  STS [R33+0x48], R0 ;  /* 0x0000480021007388 */ /* 0x000fe20000000800 */
[----:B------:R-:W-:-:S03]  /*1a50*/  NOP ;  /* 0x0000000000007918 */ /* 0x000fc60000000000 */
[----:B0-----:R-:W0:Y:S01]  /*1a60*/  LDS R9, [R34] ;  /* 0x0000000022097984 */ /* 0x001e220000000800 */
[----:B-1----:R-:W-:-:S03]  /*1a70*/  IADD3 R2, P0, PT, R31, UR8, RZ ;  /* 0x000000081f027c10 */ /* 0x002fc6000ff1e0ff */
[----:B------:R-:W1:Y:S01]  /*1a80*/  LDS R7, [R34+0x80] ;  /* 0x0000800022077984 */ /* 0x000e620000000800 */
[----:B------:R-:W-:-:S03]  /*1a90*/  IADD3.X R3, PT, PT, R30, UR9, RZ, P0, !PT ;  /* 0x000000091e037c10 */ /* 0x000fc600087fe4ff */
        /* <DEDUP_REMOVED lines=17> */
[----:B0-----:R-:W-:Y:S04]  /*1bb0*/  STG.E desc[UR12][R2.64], R9 ;  /* 0x0000000902007986 */ /* 0x001fe8000c10190c */
[----:B-1----:R-:W-:Y:S04]  /*1bc0*/  STG.E desc[UR12][R2.64+0x80], R7 ;  /* 0x0000800702007986 */ /* 0x002fe8000c10190c */
[----:B--2---:R-:W-:Y:S04]  /*1bd0*/  STG.E desc[UR12][R2.64+0x100], R11 ;  /* 0x0001000b02007986 */ /* 0x004fe8000c10190c */
[----:B---3--:R-:W-:Y:S04]  /*1be0*/  STG.E desc[UR12][R2.64+0x180], R13 ;  /* 0x0001800d02007986 */ /* 0x008fe8000c10190c */
[----:B----4-:R-:W-:Y:S04]  /*1bf0*/  STG.E desc[UR12][R2.64+0x200], R5 ;  /* 0x0002000502007986 */ /* 0x010fe8000c10190c */
        /* <DEDUP_REMOVED lines=15> */
.L_x_224:
[----:B------:R-:W-:-:S04]  /*1cf0*/  ISETP.NE.U32.AND P0, PT, RZ, UR7, PT ;  /* 0x00000007ff007c0c */ /* 0x000fc8000bf05070 */
[----:B------:R-:W-:-:S13]  /*1d00*/  ISETP.NE.AND.EX P0, PT, RZ, UR4, PT, P0 ;  /* 0x00000004ff007c0c */ /* 0x000fda000bf05300 */
[----:B------:R-:W-:Y:S05]  /*1d10*/  @!P0 EXIT ;  /* 0x000000000000894d */ /* 0x000fea0003800000 */
[----:B------:R-:W0:Y:S02]  /*1d20*/  LDCU.64 UR4, c[0x0][0x380] ;  /* 0x00007000ff0477ac */ /* 0x000e240008000a00 */
[----:B0-----:R-:W-:-:S06]  /*1d30*/  UIMAD.WIDE UR4, UR6, 0x7b80, UR4 ;  /* 0x00007b80060478a5 */ /* 0x001fcc000f8e0204 */
[----:B------:R-:W-:Y:S02]  /*1d40*/  IMAD.U32 R2, RZ, RZ, UR4 ;  /* 0x00000004ff027e24 */ /* 0x000fe4000f8e00ff */
[----:B------:R-:W-:-:S05]  /*1d50*/  IMAD.U32 R3, RZ, RZ, UR5 ;  /* 0x00000005ff037e24 */ /* 0x000fca000f8e00ff */
[----:B------:R0:W2:Y:S01]  /*1d60*/  LDG.E R0, desc[UR12][R2.64] ;  /* 0x0000000c02007981 */ /* 0x0000a2000c1e1900 */
[----:B------:R-:W3:Y:S02]  /*1d70*/  S2R R31, SR_TID.X ;  /* 0x00000000001f7919 */ /* 0x000ee40000002100 */
[C---:B---3--:R-:W-:Y:S02]  /*1d80*/  LOP3.LUT R30, R31.reuse, 0x1f, RZ, 0xc0, !PT ;  /* 0x0000001f1f1e7812 */ /* 0x048fe400078ec0ff */
[----:B------:R-:W-:-:S05]  /*1d90*/  LOP3.LUT R5, R31, 0x3e0, RZ, 0xc0, !PT ;  /* 0x000003e01f057812 */ /* 0x000fca00078ec0ff */
[----:B------:R-:W-:-:S04]  /*1da0*/  IMAD R30, R5, 0x13, R30 ;  /* 0x00000013051e7824 */ /* 0x000fc800078e021e */
[C---:B------:R-:W-:Y:S01]  /*1db0*/  VIADD R4, R30.reuse, 0x20 ;  /* 0x000000201e047836 */ /* 0x040fe20000000000 */
[C---:B------:R-:W-:Y:S01]  /*1dc0*/  ISETP.GE.U32.AND P1, PT, R30.reuse, UR7, PT ;  /* 0x000000071e007c0c */ /* 0x040fe2000bf26070 */
[C---:B------:R-:W-:Y:S01]  /*1dd0*/  VIADD R5, R30.reuse, 0x40 ;  /* 0x000000401e057836 */ /* 0x040fe20000000000 */
[C---:B0-----:R-:W-:Y:S01]  /*1de0*/  LEA R2, P0, R30.reuse, UR4, 0x2 ;  /* 0x000000041e027c11 */ /* 0x041fe2000f8010ff */
[----:B------:R-:W-:Y:S01]  /*1df0*/  VIADD R3, R30, 0x80 ;  /* 0x000000801e037836 */ /* 0x000fe20000000000 */
[----:B------:R-:W-:Y:S01]  /*1e00*/  ISETP.GE.U32.AND P2, PT, R4, UR7, PT ;  /* 0x0000000704007c0c */ /* 0x000fe2000bf46070 */
[C---:B------:R-:W-:Y:S01]  /*1e10*/  VIADD R4, R30.reuse, 0xa0 ;  /* 0x000000a01e047836 */ /* 0x040fe20000000000 */
[----:B------:R-:W-:Y:S01]  /*1e20*/  ISETP.GE.U32.AND P3, PT, R5, UR7, PT ;  /* 0x0000000705007c0c */ /* 0x000fe2000bf66070 */
[----:B------:R-:W-:Y:S01]  /*1e30*/  VIADD R5, R30, 0xc0 ;  /* 0x000000c01e057836 */ /* 0x000fe20000000000 */
[----:B------:R-:W-:Y:S01]  /*1e40*/  ISETP.GE.U32.AND P5, PT, R3, UR7, PT ;  /* 0x0000000703007c0c */ /* 0x000fe2000bfa6070 */
[----:B------:R-:W-:Y:S01]  /*1e50*/  IMAD.X R3, RZ, RZ, UR5, P0 ;  /* 0x00000005ff037e24 */ /* 0x000fe200080e06ff */
[----:B------:R-:W-:Y:S01]  /*1e60*/  ISETP.GE.U32.AND P6, PT, R4, UR7, PT ;  /* 0x0000000704007c0c */ /* 0x000fe2000bfc6070 */
[C---:B------:R-:W-:Y:S01]  /*1e70*/  VIADD R6, R30.reuse, 0x60 ;  /* 0x000000601e067836 */ /* 0x040fe20000000000 */
[----:B------:R-:W-:Y:S01]  /*1e80*/  ISETP.GE.U32.AND P0, PT, R5, UR7, PT ;  /* 0x0000000705007c0c */ /* 0x000fe2000bf06070 */
[----:B------:R-:W-:-:S02]  /*1e90*/  VIADD R5, R30, 0xe0 ;  /* 0x000000e01e057836 */ /* 0x000fc40000000000 */
[----:B------:R-:W-:Y:S01]  /*1ea0*/  VIADD R37, R30, 0x100 ;  /* 0x000001001e257836 */ /* 0x000fe20000000000 */
[----:B------:R-:W-:Y:S01]  /*1eb0*/  ISETP.GE.U32.AND P4, PT, R6, UR7, PT ;  /* 0x0000000706007c0c */ /* 0x000fe2000bf86070 */
[C---:B------:R-:W-:Y:S02]  /*1ec0*/  VIADD R7, R30.reuse, 0x140 ;  /* 0x000001401e077836 */ /* 0x040fe40000000000 */
[C---:B------:R-:W-:Y:S02]  /*1ed0*/  VIADD R36, R30.reuse, 0x120 ;  /* 0x000001201e247836 */ /* 0x040fe40000000000 */
[C---:B------:R-:W-:Y:S02]  /*1ee0*/  VIADD R35, R30.reuse, 0x220 ;  /* 0x000002201e237836 */ /* 0x040fe40000000000 */
[----:B------:R-:W-:Y:S02]  /*1ef0*/  VIADD R34, R30, 0x240 ;  /* 0x000002401e227836 */ /* 0x000fe40000000000 */
[----:B--2---:R-:W-:-:S02]  /*1f00*/  IMAD.MOV.U32 R4, RZ, RZ, R0 ;  /* 0x000000ffff047224 */ /* 0x004fc400078e0000 */
[----:B------:R-:W2:Y:S02]  /*1f10*/  @!P1 LDG.E R0, desc[UR12][R2.64] ;  /* 0x0000000c02009981 */ /* 0x000ea4000c1e1900 */
[--C-:B------:R-:W-:Y:S01]  /*1f20*/  IMAD.MOV.U32 R12, RZ, RZ, R4.reuse ;  /* 0x000000ffff0c7224 */ /* 0x100fe200078e0004 */
[----:B------:R-:W-:Y:S01]  /*1f30*/  ISETP.GE.U32.AND P1, PT, R5, UR7, PT ;  /* 0x0000000705007c0c */ /* 0x000fe2000bf26070 */
[--C-:B------:R-:W-:Y:S02]  /*1f40*/  IMAD.MOV.U32 R8, RZ, RZ, R4.reuse ;  /* 0x000000ffff087224 */ /* 0x100fe400078e0004 */
[C---:B------:R-:W-:Y:S02]  /*1f50*/  VIADD R5, R30.reuse, 0x160 ;  /* 0x000001601e057836 */ /* 0x040fe40000000000 */
[--C-:B------:R-:W-:Y:S01]  /*1f60*/  IMAD.MOV.U32 R6, RZ, RZ, R4.reuse ;  /* 0x000000ffff067224 */ /* 0x100fe200078e0004 */
[----:B------:R-:W3:Y:S01]  /*1f70*/  @!P5 LDG.E R12, desc[UR12][R2.64+0x200] ;  /* 0x0002000c020cd981 */ /* 0x000ee2000c1e1900 */
[--C-:B------:R-:W-:Y:S01]  /*1f80*/  IMAD.MOV.U32 R14, RZ, RZ, R4.reuse ;  /* 0x000000ffff0e7224 */ /* 0x100fe200078e0004 */
[----:B------:R-:W-:Y:S01]  /*1f90*/  ISETP.GE.U32.AND P5, PT, R37, UR7, PT ;  /* 0x0000000725007c0c */ /* 0x000fe2000bfa6070 */
[----:B------:R-:W-:Y:S01]  /*1fa0*/  IMAD.MOV.U32 R16, RZ, RZ, R4 ;  /* 0x000000ffff107224 */ /* 0x000fe200078e0004 */
[----:B------:R-:W4:Y:S01]  /*1fb0*/  @!P3 LDG.E R8, desc[UR12][R2.64+0x100] ;  /* 0x0001000c0208b981 */ /* 0x000f22000c1e1900 */
[----:B------:R-:W-:Y:S01]  /*1fc0*/  ISETP.GE.U32.AND P3, PT, R5, UR7, PT ;  /* 0x0000000705007c0c */ /* 0x000fe2000bf66070 */
[----:B------:R-:W-:-:S02]  /*1fd0*/  VIADD R5, R30, 0x1a0 ;  /* 0x000001a01e057836 */ /* 0x000fc40000000000 */
[----:B------:R-:W4:Y:S01]  /*1fe0*/  @!P2 LDG.E R6, desc[UR12][R2.64+0x80] ;  /* 0x0000800c0206a981 */ /* 0x000f22000c1e1900 */
[----:B------:R-:W-:Y:S01]  /*1ff0*/  ISETP.GE.U32.AND P2, PT, R7, UR7, PT ;  /* 0x0000000707007c0c */ /* 0x000fe2000bf46070 */
[--C-:B------:R-:W-:Y:S02]  /*2000*/  IMAD.MOV.U32 R10, RZ, RZ, R4.reuse ;  /* 0x000000ffff0a7224 */ /* 0x100fe400078e0004 */
[----:B------:R-:W4:Y:S01]  /*2010*/  @!P6 LDG.E R14, desc[UR12][R2.64+0x280] ;  /* 0x0002800c020ee981 */ /* 0x000f22000c1e1900 */
[----:B------:R-:W-:Y:S01]  /*2020*/  ISETP.GE.U32.AND P6, PT, R36, UR7, PT ;  /* 0x0000000724007c0c */ /* 0x000fe2000bfc6070 */
[----:B------:R-:W-:Y:S02]  /*2030*/  IMAD.MOV.U32 R20, RZ, RZ, R4 ;  /* 0x000000ffff147224 */ /* 0x000fe400078e0004 */
[----:B------:R-:W4:Y:S01]  /*2040*/  @!P0 LDG.E R16, desc[UR12][R2.64+0x300] ;  /* 0x0003000c02108981 */ /* 0x000f22000c1e1900 */
[----:B------:R-:W-:Y:S01]  /*2050*/  ISETP.GE.U32.AND P0, PT, R5, UR7, PT ;  /* 0x0000000705007c0c */ /* 0x000fe2000bf06070 */
[----:B------:R-:W-:-:S02]  /*2060*/  VIADD R7, R30, 0x180 ;  /* 0x000001801e077836 */ /* 0x000fc40000000000 */
[C---:B------:R-:W-:Y:S01]  /*2070*/  VIADD R5, R30.reuse, 0x1e0 ;  /* 0x000001e01e057836 */ /* 0x040fe20000000000 */
[----:B------:R-:W4:Y:S01]  /*2080*/  @!P4 LDG.E R10, desc[UR12][R2.64+0x180] ;  /* 0x0001800c020ac981 */ /* 0x000f22000c1e1900 */
[--C-:B------:R-:W-:Y:S01]  /*2090*/  IMAD.MOV.U32 R18, RZ, RZ, R4.reuse ;  /* 0x000000ffff127224 */ /* 0x100fe200078e0004 */
[----:B------:R-:W-:Y:S01]  /*20a0*/  ISETP.GE.U32.AND P4, PT, R7, UR7, PT ;  /* 0x0000000707007c0c */ /* 0x000fe2000bf86070 */
[--C-:B------:R-:W-:Y:S01]  /*20b0*/  IMAD.MOV.U32 R22, RZ, RZ, R4.reuse ;  /* 0x000000ffff167224 */ /* 0x100fe200078e0004 */
[----:B------:R-:W4:Y:S01]  /*20c0*/  @!P5 LDG.E R20, desc[UR12][R2.64+0x400] ;  /* 0x0004000c0214d981 */ /* 0x000f22000c1e1900 */
[--C-:B------:R-:W-:Y:S01]  /*20d0*/  IMAD.MOV.U32 R24, RZ, RZ, R4.reuse ;  /* 0x000000ffff187224 */ /* 0x100fe200078e0004 */
[----:B------:R-:W-:Y:S01]  /*20e0*/  ISETP.GE.U32.AND P5, PT, R5, UR7, PT ;  /* 0x0000000705007c0c */ /* 0x000fe2000bfa6070 */
[----:B------:R-:W-:Y:S01]  /*20f0*/  IMAD.MOV.U32 R26, RZ, RZ, R4 ;  /* 0x000000ffff1a7224 */ /* 0x000fe200078e0004 */
[----:B------:R-:W4:Y:S01]  /*2100*/  @!P1 LDG.E R18, desc[UR12][R2.64+0x380] ;  /* 0x0003800c02129981 */ /* 0x000f22000c1e1900 */
[----:B------:R-:W-:-:S02]  /*2110*/  VIADD R7, R30, 0x1c0 ;  /* 0x000001c01e077836 */ /* 0x000fc40000000000 */
[----:B------:R-:W-:Y:S01]  /*2120*/  VIADD R5, R30, 0x200 ;  /* 0x000002001e057836 */ /* 0x000fe20000000000 */
[----:B------:R-:W4:Y:S02]  /*2130*/  @!P6 LDG.E R22, desc[UR12][R2.64+0x480] ;  /* 0x0004800c0216e981 */ /* 0x000f24000c1e1900 */
[----:B------:R-:W-:Y:S02]  /*2140*/  ISETP.GE.U32.AND P1, PT, R7, UR7, PT ;  /* 0x0000000707007c0c */ /* 0x000fe4000bf26070 */
[----:B------:R-:W4:Y:S01]  /*2150*/  @!P2 LDG.E R24, desc[UR12][R2.64+0x500] ;  /* 0x0005000c0218a981 */ /* 0x000f22000c1e1900 */
[----:B------:R-:W-:Y:S02]  /*2160*/  ISETP.GE.U32.AND P6, PT, R5, UR7, PT ;  /* 0x0000000705007c0c */ /* 0x000fe4000bfc6070 */
[----:B------:R-:W-:Y:S01]  /*2170*/  ISETP.GE.U32.AND P2, PT, R35, UR7, PT ;  /* 0x0000000723007c0c */ /* 0x000fe2000bf46070 */
[----:B------:R-:W4:Y:S01]  /*2180*/  @!P3 LDG.E R26, desc[UR12][R2.64+0x580] ;  /* 0x0005800c021ab981 */ /* 0x000f22000c1e1900 */
[----:B------:R-:W-:Y:S01]  /*2190*/  ISETP.GE.U32.AND P3, PT, R34, UR7, PT ;  /* 0x0000000722007c0c */ /* 0x000fe2000bf66070 */
[----:B------:R-:W-:-:S02]  /*21a0*/  IMAD.MOV.U32 R28, RZ, RZ, R4 ;  /* 0x000000ffff1c7224 */ /* 0x000fc400078e0004 */
[--C-:B------:R-:W-:Y:S02]  /*21b0*/  IMAD.MOV.U32 R40, RZ, RZ, R4.reuse ;  /* 0x000000ffff287224 */ /* 0x100fe400078e0004 */
[--C-:B------:R-:W-:Y:S02]  /*21c0*/  IMAD.MOV.U32 R42, RZ, RZ, R4.reuse ;  /* 0x000000ffff2a7224 */ /* 0x100fe400078e0004 */
[--C-:B------:R-:W-:Y:S01]  /*21d0*/  IMAD.MOV.U32 R44, RZ, RZ, R4.reuse ;  /* 0x000000ffff2c7224 */ /* 0x100fe200078e0004 */
[----:B------:R-:W4:Y:S01]  /*21e0*/  @!P4 LDG.E R28, desc[UR12][R2.64+0x600] ;  /* 0x0006000c021cc981 */ /* 0x000f22000c1e1900 */
[--C-:B------:R-:W-:Y:S02]  /*21f0*/  IMAD.MOV.U32 R5, RZ, RZ, R4.reuse ;  /* 0x000000ffff057224 */ /* 0x100fe400078e0004 */
[----:B------:R-:W-:Y:S01]  /*2200*/  IMAD.MOV.U32 R7, RZ, RZ, R4 ;  /* 0x000000ffff077224 */ /* 0x000fe200078e0004 */
[----:B------:R-:W4:Y:S04]  /*2210*/  @!P0 LDG.E R40, desc[UR12][R2.64+0x680] ;  /* 0x0006800c02288981 */ /* 0x000f28000c1e1900 */
[----:B------:R-:W4:Y:S04]  /*2220*/  @!P1 LDG.E R42, desc[UR12][R2.64+0x700] ;  /* 0x0007000c022a9981 */ /* 0x000f28000c1e1900 */
[----:B------:R-:W4:Y:S04]  /*2230*/  @!P5 LDG.E R44, desc[UR12][R2.64+0x780] ;  /* 0x0007800c022cd981 */ /* 0x000f28000c1e1900 */
[----:B------:R-:W4:Y:S04]  /*2240*/  @!P6 LDG.E R5, desc[UR12][R2.64+0x800] ;  /* 0x0008000c0205e981 */ /* 0x000f28000c1e1900 */
[----:B------:R-:W4:Y:S04]  /*2250*/  @!P2 LDG.E R7, desc[UR12][R2.64+0x880] ;  /* 0x0008800c0207a981 */ /* 0x000f28000c1e1900 */
[----:B------:R-:W4:Y:S01]  /*2260*/  @!P3 LDG.E R4, desc[UR12][R2.64+0x900] ;  /* 0x0009000c0204b981 */ /* 0x000f22000c1e1900 */
[----:B------:R-:W0:Y:S01]  /*2270*/  S2R R38, SR_LANEID ;  /* 0x0000000000267919 */ /* 0x000e220000000000 */
[----:B------:R-:W1:Y:S01]  /*2280*/  S2UR UR5, SR_CgaCtaId ;  /* 0x00000000000579c3 */ /* 0x000e620000008800 */
[----:B------:R-:W-:Y:S01]  /*2290*/  SHF.R.U32.HI R41, RZ, 0x5, R31 ;  /* 0x00000005ff297819 */ /* 0x000fe2000001161f */
[----:B------:R-:W-:-:S02]  /*22a0*/  UMOV UR4, 0x400 ;  /* 0x0000040000047882 */ /* 0x000fc40000000000 */
[----:B-1----:R-:W-:Y:S02]  /*22b0*/  ULEA UR4, UR5, UR4, 0x18 ;  /* 0x0000000405047291 */ /* 0x002fe4000f8ec0ff */
[----:B0-----:R-:W-:-:S05]  /*22c0*/  IMAD R29, R41, 0x260, R38 ;  /* 0x00000260291d7824 */ /* 0x001fca00078e0226 */
[----:B------:R-:W-:Y:S01]  /*22d0*/  LEA R29, R29, UR4, 0x2 ;  /* 0x000000041d1d7c11 */ /* 0x000fe2000f8e10ff */
[----:B------:R-:W-:-:S04]  /*22e0*/  UISETP.NE.AND UP0, UPT, UR6, URZ, UPT ;  /* 0x000000ff0600728c */ /* 0x000fc8000bf05270 */
[----:B--2---:R-:W-:Y:S04]  /*22f0*/  STS [R29], R0 ;  /* 0x000000001d007388 */ /* 0x004fe80000000800 */
[----:B---3--:R-:W-:Y:S04]  /*2300*/  STS [R29+0x200], R12 ;  /* 0x0002000c1d007388 */ /* 0x008fe80000000800 */
[----:B----4-:R0:W-:Y:S04]  /*2310*/  STS [R29+0x100], R8 ;  /* 0x000100081d007388 */ /* 0x0101e80000000800 */
[----:B------:R1:W-:Y:S01]  /*2320*/  STS [R29+0x80], R6 ;  /* 0x000080061d007388 */ /* 0x0003e20000000800 */
[----:B0-----:R-:W-:-:S03]  /*2330*/  IMAD R8, R38, 0x48, R29 ;  /* 0x0000004826087824 */ /* 0x001fc600078e021d */
        /* <DEDUP_REMOVED lines=16> */
[----:B------:R1:W0:Y:S04]  /*2440*/  LDS R32, [R8] ;  /* 0x0000000008207984 */ /* 0x0002280000000800 */
        /* <DEDUP_REMOVED lines=19> */
[----:B--234-:R-:W-:Y:S05]  /*2580*/  BRA.U UP0, `(.L_x_241) ;  /* 0x0000000500047547 */ /* 0x01cfea000b800000 */
[----:B01----:R-:W-:Y:S02]  /*2590*/  IADD3 R8, PT, PT, R28, R33, R32 ;  /* 0x000000211c087210 */ /* 0x003fe40007ffe020 */
[----:B------:R-:W-:Y:S02]  /*25a0*/  ISETP.NE.AND P1, PT, R38, 0x1f, PT ;  /* 0x0000001f2600780c */ /* 0x000fe40003f25270 */
[----:B------:R-:W-:Y:S02]  /*25b0*/  IADD3 R8, PT, PT, R26, R27, R8 ;  /* 0x0000001b1a087210 */ /* 0x000fe40007ffe008 */
[----:B------:R-:W-:Y:S02]  /*25c0*/  ISETP.NE.AND P2, PT, R41, 0xc, PT ;  /* 0x0000000c2900780c */ /* 0x000fe40003f45270 */
        /* <DEDUP_REMOVED lines=47> */
[----:B------:R-:W-:-:S04]  /*28c0*/  ISETP.NE.AND P0, PT, R41, 0x8, PT ;  /* 0x000000082900780c */ /* 0x000fc80003f05270 */
[----:B------:R-:W-:Y:S02]  /*28d0*/  SEL R8, R15, R8, !P0 ;  /* 0x000000080f087207 */ /* 0x000fe40004000000 */
[C---:B------:R-:W-:Y:S02]  /*28e0*/  ISETP.NE.AND P0, PT, R41.reuse, 0xa, PT ;  /* 0x0000000a2900780c */ /* 0x040fe40003f05270 */
[----:B------:R-:W-:Y:S02]  /*28f0*/  SEL R8, R16, R8, !P1 ;  /* 0x0000000810087207 */ /* 0x000fe40004800000 */
[----:B------:R-:W-:Y:S02]  /*2900*/  ISETP.NE.AND P1, PT, R41, 0xb, PT ;  /* 0x0000000b2900780c */ /* 0x000fe40003f25270 */
[----:B------:R-:W-:Y:S02]  /*2910*/  SEL R8, R17, R8, !P0 ;  /* 0x0000000811087207 */ /* 0x000fe40004000000 */
[----:B------:R-:W-:-:S02]  /*2920*/  ISETP.GE.U32.AND P0, PT, R31, 0x20, PT ;  /* 0x000000201f00780c */ /* 0x000fc40003f06070 */
[----:B------:R-:W-:Y:S01]  /*2930*/  SEL R8, R18, R8, !P1 ;  /* 0x0000000812087207 */ /* 0x000fe20004800000 */
[----:B------:R-:W-:Y:S01]  /*2940*/  @!P2 IMAD.IADD R8, R19, 0x1, R18 ;  /* 0x000000011308a824 */ /* 0x000fe200078e0212 */
[----:B------:R-:W-:-:S04]  /*2950*/  ISETP.NE.AND P1, PT, R38, RZ, PT ;  /* 0x000000ff2600720c */ /* 0x000fc80003f25270 */
[----:B------:R-:W-:Y:S02]  /*2960*/  SEL R40, R40, RZ, P1 ;  /* 0x000000ff28287207 */ /* 0x000fe40000800000 */
[----:B------:R-:W-:-:S04]  /*2970*/  SEL R8, R8, RZ, P0 ;  /* 0x000000ff08087207 */ /* 0x000fc80000000000 */
[----:B-----5:R-:W-:Y:S01]  /*2980*/  IADD3 R39, PT, PT, R8, R40, R39 ;  /* 0x0000002808277210 */ /* 0x020fe20007ffe027 */
[----:B------:R-:W-:Y:S06]  /*2990*/  BRA `(.L_x_242) ;  /* 0x0000000c00547947 */ /* 0x000fec0003800000 */
.L_x_241:
[----:B01----:R-:W-:Y:S02]  /*29a0*/  IADD3 R8, PT, PT, R28, R33, R32 ;  /* 0x000000211c087210 */ /* 0x003fe40007ffe020 */
[----:B------:R-:W-:Y:S02]  /*29b0*/  ISETP.NE.AND P1, PT, R38, 0x1f, PT ;  /* 0x0000001f2600780c */ /* 0x000fe40003f25270 */
        /* <DEDUP_REMOVED lines=9> */
[----:B-----5:R-:W-:-:S05]  /*2a50*/  IADD3 R39, PT, PT, R9, R0, R8 ;  /* 0x0000000009277210 */ /* 0x020fca0007ffe008 */
        /* <DEDUP_REMOVED lines=28> */
[----:B------:R-:W-:Y:S01]  /*2c20*/  IMAD.IADD R14, R14, 0x1, R13 ;  /* 0x000000010e0e7824 */ /* 0x000fe200078e020d */
[----:B------:R-:W0:Y:S02]  /*2c30*/  LDS R11, [UR4+0x40] ;  /* 0x00004004ff0b7984 */ /* 0x000e240008000800 */
        /* <DEDUP_REMOVED lines=14> */
[----:B------:R-:W-:-:S04]  /*2d20*/  ISETP.NE.AND P0, PT, R41, 0xa, PT ;  /* 0x0000000a2900780c */ /* 0x000fc80003f05270 */
[----:B------:R-:W-:Y:S01]  /*2d30*/  SEL R8, R17, R8, !P0 ;  /* 0x0000000811087207 */ /* 0x000fe20004000000 */
[----:B------:R-:W-:Y:S01]  /*2d40*/  IMAD.IADD R17, R40, 0x1, -R39 ;  /* 0x0000000128117824 */ /* 0x000fe200078e0a27 */
[----:B------:R-:W-:-:S04]  /*2d50*/  ISETP.NE.AND P0, PT, R41, 0xb, PT ;  /* 0x0000000b2900780c */ /* 0x000fc80003f05270 */
[----:B------:R-:W-:Y:S02]  /*2d60*/  SEL R8, R18, R8, !P0 ;  /* 0x0000000812087207 */ /* 0x000fe40004000000 */
[----:B------:R-:W-:Y:S01]  /*2d70*/  ISETP.GT.U32.AND P0, PT, R31, 0x1f, PT ;  /* 0x0000001f1f00780c */ /* 0x000fe20003f04070 */
[----:B0-----:R-:W-:Y:S01]  /*2d80*/  IMAD.IADD R11, R19, 0x1, R11 ;  /* 0x00000001130b7824 */ /* 0x001fe200078e020b */
        /* <DEDUP_REMOVED lines=22> */
.L_x_288:
[----:B------:R-:W-:Y:S05]  /*2ef0*/  @!P0 BRA `(.L_x_245) ;  /* 0x0000000000248947 */ /* 0x000fea0003800000 */
[----:B------:R-:W-:-:S07]  /*2f00*/  IMAD.MOV.U32 R14, RZ, RZ, 0x1de ;  /* 0x000001deff0e7424 */ /* 0x000fce00078e00ff */
.L_x_247:
[----:B------:R-:W-:Y:S05]  /*2f10*/  NANOSLEEP R14 ;  /* 0x0000000e0000735d */ /* 0x000fea0003800000 */
[----:B------:R-:W2:Y:S01]  /*2f20*/  LD.E.64.STRONG.GPU R8, desc[UR12][R12.64+0x100] ;  /* 0x0001000c0c087980 */ /* 0x000ea2000c10fb00 */
[----:B------:R-:W-:Y:S01]  /*2f30*/  UMOV UR5, 0xffffffff ;  /* 0xffffffff00057882 */ /* 0x000fe20000000000 */
[----:B------:R-:W-:Y:S02]  /*2f40*/  SHF.R.U32.HI R14, RZ, 0x1, R14 ;  /* 0x00000001ff0e7819 */ /* 0x000fe4000001160e */
[----:B--2---:R-:W-:Y:S01]  /*2f50*/  ISETP.NE.AND P0, PT, R8, 0x63, PT ;  /* 0x000000630800780c */ /* 0x004fe20003f05270 */
[----:B------:R-:W-:-:S12]  /*2f60*/  BRA.DIV UR5, `(.L_x_246) ;  /* 0x0000001a05607947 */ /* 0x000fd8000b800000 */
[----:B------:R-:W-:-:S13]  /*2f70*/  VOTE.ANY P0, !P0 ;  /* 0x0000000000ff7806 */ /* 0x000fda0004000100 */
.L_x_291:
[----:B------:R-:W-:Y:S05]  /*2f80*/  @P0 BRA `(.L_x_247) ;  /* 0xfffffffc00e00947 */ /* 0x000fea000383ffff */
.L_x_245:
[----:B------:R-:W-:Y:S01]  /*2f90*/  UMOV UR5, 0xffffffff ;  /* 0xffffffff00057882 */ /* 0x000fe20000000000 */
[----:B------:R-:W-:Y:S02]  /*2fa0*/  ISETP.NE.AND P2, PT, R8, 0x65, PT ;  /* 0x000000650800780c */ /* 0x000fe40003f45270 */
[----:B------:R-:W-:Y:S11]  /*2fb0*/  BRA.DIV UR5, `(.L_x_248) ;  /* 0x0000001a056c7947 */ /* 0x000ff6000b800000 */
[----:B------:R-:W0:Y:S01]  /*2fc0*/  S2R R19, SR_GEMASK ;  /* 0x0000000000137919 */ /* 0x000e220000003c00 */
[----:B------:R-:W-:-:S04]  /*2fd0*/  VOTE.ANY R10, PT, !P2 ;  /* 0x00000000000a7806 */ /* 0x000fc800050e0100 */
[----:B0-----:R-:W-:-:S05]  /*2fe0*/  LOP3.LUT R10, R10, 0x80000000, R19, 0xec, !PT ;  /* 0x800000000a0a7812 */ /* 0x001fca00078eec13 */
[----:B------:R-:W-:-:S05]  /*2ff0*/  VIADD R13, R10, 0xffffffff ;  /* 0xffffffff0a0d7836 */ /* 0x000fca0000000000 */
[----:B------:R-:W-:Y:S01]  /*3000*/  LOP3.LUT R13, R10, R13, RZ, 0xc, !PT ;  /* 0x0000000d0a0d7212 */ /* 0x000fe200078e0cff */
[----:B------:R-:W-:-:S03]  /*3010*/  VIADD R10, R38, 0x2 ;  /* 0x00000002260a7836 */ /* 0x000fc60000000000 */
[----:B------:R-:W0:Y:S02]  /*3020*/  POPC R15, R13 ;  /* 0x0000000d000f7309 */ /* 0x000e240000000000 */
[----:B0-----:R-:W0:Y:S01]  /*3030*/  SHFL.DOWN PT, R16, R9, 0x1, R15 ;  /* 0x0820000009107989 */ /* 0x001e2200000e000f */
[----:B------:R-:W-:-:S04]  /*3040*/  ISETP.GE.AND P0, PT, R38, R15, PT ;  /* 0x0000000f2600720c */ /* 0x000fc80003f06270 */
[----:B0-----:R-:W-:Y:S02]  /*3050*/  SEL R16, R16, RZ, !P0 ;  /* 0x000000ff10107207 */ /* 0x001fe40004000000 */
[----:B------:R-:W-:Y:S01]  /*3060*/  ISETP.GT.AND P0, PT, R10, R15, PT ;  /* 0x0000000f0a00720c */ /* 0x000fe20003f04270 */
[----:B------:R-:W-:Y:S02]  /*3070*/  VIADD R10, R38, 0x4 ;  /* 0x00000004260a7836 */ /* 0x000fe40000000000 */
[----:B------:R-:W-:-:S05]  /*3080*/  IMAD.IADD R12, R16, 0x1, R9 ;  /* 0x00000001100c7824 */ /* 0x000fca00078e0209 */
[----:B------:R-:W0:Y:S02]  /*3090*/  SHFL.DOWN PT, R16, R12, 0x2, R15 ;  /* 0x084000000c107989 */ /* 0x000e2400000e000f */
[----:B0-----:R-:W-:Y:S02]  /*30a0*/  SEL R39, R16, RZ, !P0 ;  /* 0x000000ff10277207 */ /* 0x001fe40004000000 */
[----:B------:R-:W-:Y:S01]  /*30b0*/  ISETP.GT.AND P0, PT, R10, R15, PT ;  /* 0x0000000f0a00720c */ /* 0x000fe20003f04270 */
[----:B------:R-:W-:Y:S02]  /*30c0*/  VIADD R10, R38, 0x8 ;  /* 0x00000008260a7836 */ /* 0x000fe40000000000 */
[----:B------:R-:W-:Y:S02]  /*30d0*/  IMAD.IADD R40, R12, 0x1, R39 ;  /* 0x000000010c287824 */ /* 0x000fe400078e0227 */
[----:B------:R-:W0:Y:S03]  /*30e0*/  LDC.64 R12, c[0x0][0x390] ;  /* 0x0000e400ff0c7b82 */ /* 0x000e260000000a00 */
[----:B------:R-:W1:Y:S02]  /*30f0*/  SHFL.DOWN PT, R16, R40, 0x4, R15 ;  /* 0x0880000028107989 */ /* 0x000e6400000e000f */
[----:B-1----:R-:W-:-:S02]  /*3100*/  SEL R9, R16, RZ, !P0 ;  /* 0x000000ff10097207 */ /* 0x002fc40004000000 */
[----:B------:R-:W-:-:S03]  /*3110*/  ISETP.GT.AND P0, PT, R10, R15, PT ;  /* 0x0000000f0a00720c */ /* 0x000fc60003f04270 */
[----:B------:R-:W-:Y:S01]  /*3120*/  IMAD.IADD R9, R40, 0x1, R9 ;  /* 0x0000000128097824 */ /* 0x000fe200078e0209 */
[----:B0-----:R-:W-:-:S04]  /*3130*/  IADD3 R40, P3, PT, R12, 0x100, RZ ;  /* 0x000001000c287810 */ /* 0x001fc80007f7e0ff */
[----:B------:R-:W0:Y:S01]  /*3140*/  SHFL.DOWN PT, R16, R9, 0x8, R15 ;  /* 0x0900000009107989 */ /* 0x000e2200000e000f */
[----:B------:R-:W-:Y:S01]  /*3150*/  IMAD.X R41, RZ, RZ, R13, P3 ;  /* 0x000000ffff297224 */ /* 0x000fe200018e060d */
[----:B0-----:R-:W-:Y:S02]  /*3160*/  SEL R16, R16, RZ, !P0 ;  /* 0x000000ff10107207 */ /* 0x001fe40004000000 */
[----:B------:R-:W-:Y:S01]  /*3170*/  ISETP.NE.AND P0, PT, R8, 0x65, PT ;  /* 0x000000650800780c */ /* 0x000fe20003f05270 */
[----:B------:R-:W-:Y:S02]  /*3180*/  VIADD R8, R38, 0x10 ;  /* 0x0000001026087836 */ /* 0x000fe40000000000 */
[----:B------:R-:W-:-:S03]  /*3190*/  IMAD.IADD R44, R9, 0x1, R16 ;  /* 0x00000001092c7824 */ /* 0x000fc600078e0210 */
[----:B------:R-:W-:Y:S02]  /*31a0*/  ISETP.GT.AND P2, PT, R8, R15, PT ;  /* 0x0000000f0800720c */ /* 0x000fe40003f44270 */
[----:B------:R-:W0:Y:S05]  /*31b0*/  SHFL.DOWN PT, R16, R44, 0x10, R15 ;  /* 0x0a0000002c107989 */ /* 0x000e2a00000e000f */
[----:B------:R-:W-:Y:S02]  /*31c0*/  VOTE.ALL P0, P0 ;  /* 0x0000000000ff7806 */ /* 0x000fe40000000000 */
[----:B0-----:R-:W-:-:S05]  /*31d0*/  SEL R9, R16, RZ, !P2 ;  /* 0x000000ff10097207 */ /* 0x001fca0005000000 */
[----:B------:R-:W-:-:S07]  /*31e0*/  IMAD.IADD R12, R44, 0x1, R9 ;  /* 0x000000012c0c7824 */ /* 0x000fce00078e0209 */
.L_x_300:
[----:B------:R-:W-:Y:S05]  /*31f0*/  @!P0 BRA `(.L_x_249) ;  /* 0x0000000000dc8947 */ /* 0x000fea0003800000 */
[----:B------:R-:W-:-:S07]  /*3200*/  IMAD.MOV.U32 R39, RZ, RZ, 0x1de ;  /* 0x000001deff277424 */ /* 0x000fce00078e00ff */
.L_x_255:
        /* <DEDUP_REMOVED lines=8> */
.L_x_303:
[----:B------:R-:W-:Y:S05]  /*3290*/  @!P0 BRA `(.L_x_251) ;  /* 0x0000000000248947 */ /* 0x000fea0003800000 */
[----:B------:R-:W-:-:S07]  /*32a0*/  IMAD.MOV.U32 R13, RZ, RZ, R39 ;  /* 0x000000ffff0d7224 */ /* 0x000fce00078e0027 */
.L_x_253:
[----:B------:R-:W-:Y:S05]  /*32b0*/  NANOSLEEP R13 ;  /* 0x0000000d0000735d */ /* 0x000fea0003800000 */
[----:B------:R-:W2:Y:S01]  /*32c0*/  LD.E.64.STRONG.GPU R8, desc[UR12][R14.64+-0x100] ;  /* 0xffff000c0e087980 */ /* 0x000ea2000c10fb00 */
[----:B------:R-:W-:Y:S01]  /*32d0*/  UMOV UR5, 0xffffffff ;  /* 0xffffffff00057882 */ /* 0x000fe20000000000 */
[----:B------:R-:W-:Y:S02]  /*32e0*/  SHF.R.U32.HI R13, RZ, 0x1, R13 ;  /* 0x00000001ff0d7819 */ /* 0x000fe4000001160d */
[----:B--2---:R-:W-:Y:S01]  /*32f0*/  ISETP.NE.AND P0, PT, R8, 0x63, PT ;  /* 0x000000630800780c */ /* 0x004fe20003f05270 */
[----:B------:R-:W-:-:S12]  /*3300*/  BRA.DIV UR5, `(.L_x_252) ;  /* 0x0000001a05bc7947 */ /* 0x000fd8000b800000 */
[----:B------:R-:W-:-:S13]  /*3310*/  VOTE.ANY P0, !P0 ;  /* 0x0000000000ff7806 */ /* 0x000fda0004000100 */
.L_x_306:
[----:B------:R-:W-:Y:S05]  /*3320*/  @P0 BRA `(.L_x_253) ;  /* 0xfffffffc00e00947 */ /* 0x000fea000383ffff */
.L_x_251:
[----:B------:R-:W-:Y:S01]  /*3330*/  UMOV UR5, 0xffffffff ;  /* 0xffffffff00057882 */ /* 0x000fe20000000000 */
[----:B------:R-:W-:Y:S02]  /*3340*/  ISETP.NE.AND P0, PT, R8, 0x65, PT ;  /* 0x000000650800780c */ /* 0x000fe40003f05270 */
[----:B------:R-:W-:Y:S11]  /*3350*/  BRA.DIV UR5, `(.L_x_254) ;  /* 0x0000001a05c87947 */ /* 0x000ff6000b800000 */
[----:B------:R-:W-:Y:S01]  /*3360*/  VOTE.ANY R10, PT, !P0 ;  /* 0x00000000000a7806 */ /* 0x000fe200040e0100 */
[----:B------:R-:W-:-:S03]  /*3370*/  VIADD R18, R18, 0xffffffe0 ;  /* 0xffffffe012127836 */ /* 0x000fc60000000000 */
[----:B------:R-:W-:-:S05]  /*3380*/  LOP3.LUT R10, R10, 0x80000000, R19, 0xec, !PT ;  /* 0x800000000a0a7812 */ /* 0x000fca00078eec13 */
        /* <DEDUP_REMOVED lines=14> */
[----:B------:R-:W-:-:S05]  /*3470*/  IMAD.IADD R45, R44, 0x1, R45 ;  /* 0x000000012c2d7824 */ /* 0x000fca00078e022d */
[----:B------:R-:W0:Y:S02]  /*3480*/  SHFL.DOWN PT, R16, R45, 0x4, R15 ;  /* 0x088000002d107989 */ /* 0x000e2400000e000f */
[----:B0-----:R-:W-:Y:S02]  /*3490*/  SEL R16, R16, RZ, !P0 ;  /* 0x000000ff10107207 */ /* 0x001fe40004000000 */
[----:B------:R-:W-:-:S03]  /*34a0*/  ISETP.GT.AND P0, PT, R10, R15, PT ;  /* 0x0000000f0a00720c */ /* 0x000fc60003f04270 */
[----:B------:R-:W-:-:S05]  /*34b0*/  IMAD.IADD R9, R45, 0x1, R16 ;  /* 0x000000012d097824 */ /* 0x000fca00078e0210 */
[----:B------:R-:W0:Y:S02]  /*34c0*/  SHFL.DOWN PT, R16, R9, 0x8, R15 ;  /* 0x0900000009107989 */ /* 0x000e2400000e000f */
[----:B0-----:R-:W-:Y:S02]  /*34d0*/  SEL R16, R16, RZ, !P0 ;  /* 0x000000ff10107207 */ /* 0x001fe40004000000 */
[----:B------:R-:W-:Y:S01]  /*34e0*/  ISETP.NE.AND P0, PT, R8, 0x65, PT ;  /* 0x000000650800780c */ /* 0x000fe20003f05270 */
[----:B------:R-:W-:Y:S02]  /*34f0*/  VIADD R8, R38, 0x10 ;  /* 0x0000001026087836 */ /* 0x000fe40000000000 */
[----:B------:R-:W-:-:S03]  /*3500*/  IMAD.IADD R44, R9, 0x1, R16 ;  /* 0x00000001092c7824 */ /* 0x000fc600078e0210 */
[----:B------:R-:W-:Y:S02]  /*3510*/  ISETP.GT.AND P2, PT, R8, R15, PT ;  /* 0x0000000f0800720c */ /* 0x000fe40003f44270 */
[----:B------:R-:W0:Y:S05]  /*3520*/  SHFL.DOWN PT, R16, R44, 0x10, R15 ;  /* 0x0a0000002c107989 */ /* 0x000e2a00000e000f */
[----:B------:R-:W-:Y:S02]  /*3530*/  VOTE.ALL P0, P0 ;  /* 0x0000000000ff7806 */ /* 0x000fe40000000000 */
[----:B0-----:R-:W-:-:S04]  /*3540*/  SEL R13, R16, RZ, !P2 ;  /* 0x000000ff100d7207 */ /* 0x001fc80005000000 */
[----:B------:R-:W-:-:S07]  /*3550*/  IADD3 R12, PT, PT, R44, R13, R12 ;  /* 0x0000000d2c0c7210 */ /* 0x000fce0007ffe00c */
.L_x_315:
[----:B------:R-:W-:Y:S05]  /*3560*/  @P0 BRA `(.L_x_255) ;  /* 0xfffffffc00280947 */ /* 0x000fea000383ffff */
.L_x_249:
[----:B------:R-:W-:Y:S01]  /*3570*/  ISETP.NE.AND P0, PT, R38, RZ, PT ;  /* 0x000000ff2600720c */ /* 0x000fe20003f05270 */
[----:B------:R-:W0:Y:S01]  /*3580*/  @!P1 S2R R9, SR_CgaCtaId ;  /* 0x0000000000099919 */ /* 0x000e220000008800 */
[----:B------:R-:W-:Y:S01]  /*3590*/  @!P1 MOV R8, 0x400 ;  /* 0x0000040000089802 */ /* 0x000fe20000000f00 */
[----:B------:R-:W-:Y:S02]  /*35a0*/  @!P1 IMAD.IADD R11, R11, 0x1, R12 ;  /* 0x000000010b0b9824 */ /* 0x000fe400078e020c */
[----:B------:R-:W-:-:S05]  /*35b0*/  @!P1 IMAD.MOV.U32 R10, RZ, RZ, 0x65 ;  /* 0x00000065ff0a9424 */ /* 0x000fca00078e00ff */
[----:B------:R1:W-:Y:S03]  /*35c0*/  @!P1 ST.E.64.STRONG.GPU desc[UR12][R42.64+0x100], R10 ;  /* 0x0001000a2a009985 */ /* 0x0003e6000c10fb0c */
[----:B------:R-:W-:Y:S01]  /*35d0*/  @!P0 MOV R13, 0x400 ;  /* 0x00000400000d8802 */ /* 0x000fe20000000f00 */
[----:B------:R-:W2:Y:S01]  /*35e0*/  @!P0 S2R R14, SR_CgaCtaId ;  /* 0x00000000000e8919 */ /* 0x000ea20000008800 */
[----:B0-----:R-:W-:Y:S01]  /*35f0*/  @!P1 LEA R9, R9, R8, 0x18 ;  /* 0x0000000809099211 */ /* 0x001fe200078ec0ff */
[----:B------:R-:W-:Y:S02]  /*3600*/  IMAD.MOV.U32 R8, RZ, RZ, R17 ;  /* 0x000000ffff087224 */ /* 0x000fe400078e0011 */
[----:B------:R-:W-:Y:S02]  /*3610*/  @!P0 IMAD.MOV.U32 R8, RZ, RZ, R12 ;  /* 0x000000ffff088224 */ /* 0x000fe400078e000c */
[----:B------:R1:W-:Y:S04]  /*3620*/  @!P1 STS [R9+0x8], R11 ;  /* 0x0000080b09009388 */ /* 0x0003e80000000800 */
[----:B------:R1:W-:Y:S01]  /*3630*/  @!P1 STS [R9+0x4], R12 ;  /* 0x0000040c09009388 */ /* 0x0003e20000000800 */
[----:B--2---:R-:W-:-:S05]  /*3640*/  @!P0 LEA R13, R14, R13, 0x18 ;  /* 0x0000000d0e0d8211 */ /* 0x004fca00078ec0ff */
[----:B------:R1:W-:Y:S02]  /*3650*/  @!P0 STS [R13+0x54], R12 ;  /* 0x0000540c0d008388 */ /* 0x0003e40000000800 */
.L_x_243:
        /* <DEDUP_REMOVED lines=9> */
.L_x_242:
[----:B------:R-:W-:Y:S01]  /*36f0*/  IMAD.IADD R32, R32, 0x1, R39 ;  /* 0x0000000120207824 */ /* 0x000fe200078e0227 */
[----:B------:R-:W0:Y:S01]  /*3700*/  S2R R8, SR_LANEID ;  /* 0x0000000000087919 */ /* 0x000e220000000000 */
[----:B------:R-:W-:Y:S02]  /*3710*/  BAR.SYNC.DEFER_BLOCKING 0x0 ;  /* 0x0000000000007b1d */ /* 0x000fe40000010000 */
[----:B------:R-:W-:Y:S01]  /*3720*/  IMAD.IADD R33, R33, 0x1, R32 ;  /* 0x0000000121217824 */ /* 0x000fe200078e0220 */
[----:B------:R-:W-:Y:S01]  /*3730*/  ISETP.NE.AND P0, PT, R31, RZ, PT ;  /* 0x000000ff1f00720c */ /* 0x000fe20003f05270 */
[----:B------:R-:W-:Y:S02]  /*3740*/  IMAD.U32 R12, RZ, RZ, UR7 ;  /* 0x00000007ff0c7e24 */ /* 0x000fe4000f8e00ff */
[----:B------:R-:W-:Y:S01]  /*3750*/  IMAD.IADD R28, R28, 0x1, R33 ;  /* 0x000000011c1c7824 */ /* 0x000fe200078e0221 */
[----:B------:R-:W1:Y:S03]  /*3760*/  LDCU.64 UR8, c[0x0][0x388] ;  /* 0x00007100ff0877ac */ /* 0x000e660008000a00 */
[----:B------:R-:W-:-:S04]  /*3770*/  IMAD.IADD R27, R27, 0x1, R28 ;  /* 0x000000011b1b7824 */ /* 0x000fc800078e021c */
[----:B------:R-:W-:-:S04]  /*3780*/  IMAD.IADD R26, R26, 0x1, R27 ;  /* 0x000000011a1a7824 */ /* 0x000fc800078e021b */
[----:B------:R-:W-:-:S04]  /*3790*/  IMAD.IADD R25, R25, 0x1, R26 ;  /* 0x0000000119197824 */ /* 0x000fc800078e021a */
[----:B------:R-:W-:-:S04]  /*37a0*/  IMAD.IADD R24, R24, 0x1, R25 ;  /* 0x0000000118187824 */ /* 0x000fc800078e0219 */
[----:B------:R-:W-:Y:S02]  /*37b0*/  IMAD.IADD R23, R23, 0x1, R24 ;  /* 0x0000000117177824 */ /* 0x000fe400078e0218 */
[----:B0-----:R-:W-:Y:S02]  /*37c0*/  IMAD R8, R8, 0x48, R29 ;  /* 0x0000004808087824 */ /* 0x001fe400078e021d */
[----:B------:R-:W-:-:S03]  /*37d0*/  IMAD.IADD R22, R22, 0x1, R23 ;  /* 0x0000000116167824 */ /* 0x000fc600078e0217 */
[----:B------:R-:W-:Y:S01]  /*37e0*/  STS [R8], R39 ;  /* 0x0000002708007388 */ /* 0x000fe20000000800 */
[----:B------:R-:W-:-:S03]  /*37f0*/  IMAD.IADD R21, R21, 0x1, R22 ;  /* 0x0000000115157824 */ /* 0x000fc600078e0216 */
[----:B------:R-:W-:Y:S01]  /*3800*/  STS [R8+0x4], R32 ;  /* 0x0000042008007388 */ /* 0x000fe20000000800 */
        /* <DEDUP_REMOVED lines=24> */
[----:B------:R0:W-:Y:S01]  /*3990*/  STS [R8+0x48], R0 ;  /* 0x0000480008007388 */ /* 0x0001e20000000800 */
[----:B------:R-:W-:-:S03]  /*39a0*/  NOP ;  /* 0x0000000000007918 */ /* 0x000fc60000000000 */
[----:B------:R-:W-:Y:S04]  /*39b0*/  LDS R39, [R29] ;  /* 0x000000001d277984 */ /* 0x000fe80000000800 */
        /* <DEDUP_REMOVED lines=18> */
[----:B------:R2:W-:Y:S01]  /*3ae0*/  @!P0 STS [UR4+0x7b80], R12 ;  /* 0x007b800cff008988 */ /* 0x0005e20008000804 */
[----:B------:R-:W-:Y:S01]  /*3af0*/  BAR.SYNC.DEFER_BLOCKING 0x0 ;  /* 0x0000000000007b1d */ /* 0x000fe20000010000 */
[----:B0-----:R-:W-:-:S05]  /*3b00*/  IADD3 R0, P0, PT, R30, UR10, RZ ;  /* 0x0000000a1e007c10 */ /* 0x001fca000ff1e0ff */
[----:B------:R-:W0:Y:S01]  /*3b10*/  S2R R2, SR_TID.X ;  /* 0x0000000000027919 */ /* 0x000e220000002100 */
[----:B------:R-:W3:Y:S01]  /*3b20*/  LDS R31, [UR4+0x7b80] ;  /* 0x007b8004ff1f7984 */ /* 0x000ee20008000800 */
[C---:B0-----:R-:W-:Y:S02]  /*3b30*/  LOP3.LUT R3, R2.reuse, 0x3e0, RZ, 0xc0, !PT ;  /* 0x000003e002037812 */ /* 0x041fe400078ec0ff */
[----:B------:R-:W-:-:S05]  /*3b40*/  LOP3.LUT R2, R2, 0x1f, RZ, 0xc0, !PT ;  /* 0x0000001f02027812 */ /* 0x000fca00078ec0ff */
[----:B------:R-:W-:Y:S02]  /*3b50*/  IMAD R8, R3, 0x13, R2 ;  /* 0x0000001303087824 */ /* 0x000fe400078e0202 */
[----:B------:R-:W-:Y:S01]  /*3b60*/  IMAD.X R3, RZ, RZ, UR11, P0 ;  /* 0x0000000bff037e24 */ /* 0x000fe200080e06ff */
[----:B-1----:R-:W-:Y:S01]  /*3b70*/  LEA R2, P0, R0, UR8, 0x2 ;  /* 0x0000000800027c11 */ /* 0x002fe2000f8010ff */
[C---:B------:R-:W-:Y:S02]  /*3b80*/  VIADD R10, R8.reuse, 0x20 ;  /* 0x00000020080a7836 */ /* 0x040fe40000000000 */
[----:B--2---:R-:W-:Y:S01]  /*3b90*/  VIADD R12, R8, 0xa0 ;  /* 0x000000a0080c7836 */ /* 0x004fe20000000000 */
[----:B------:R-:W-:Y:S01]  /*3ba0*/  LEA.HI.X R3, R0, UR9, R3, 0x2, P0 ;  /* 0x0000000900037c11 */ /* 0x000fe200080f1403 */
[----:B------:R-:W-:Y:S01]  /*3bb0*/  VIADD R0, R8, 0x40 ;  /* 0x0000004008007836 */ /* 0x000fe20000000000 */
[-C--:B---3--:R-:W-:Y:S02]  /*3bc0*/  ISETP.GE.AND P1, PT, R30, R31.reuse, PT ;  /* 0x0000001f1e00720c */ /* 0x088fe40003f26270 */
        /* <DEDUP_REMOVED lines=9> */
[----:B------:R0:W-:Y:S01]  /*3c60*/  @!P1 STG.E desc[UR12][R2.64], R39 ;  /* 0x0000002702009986 */ /* 0x0001e2000c10190c */
[-C--:B------:R-:W-:Y:S01]  /*3c70*/  ISETP.GE.AND P0, PT, R10, R31.reuse, PT ;  /* 0x0000001f0a00720c */ /* 0x080fe20003f06270 */
[----:B------:R-:W-:Y:S01]  /*3c80*/  VIADD R10, R8, 0x160 ;  /* 0x00000160080a7836 */ /* 0x000fe20000000000 */
[-C--:B------:R-:W-:Y:S01]  /*3c90*/  ISETP.GE.AND P1, PT, R0, R31.reuse, PT ;  /* 0x0000001f0000720c */ /* 0x080fe20003f26270 */
[----:B------:R-:W-:Y:S01]  /*3ca0*/  VIADD R0, R8, 0x140 ;  /* 0x0000014008007836 */ /* 0x000fe20000000000 */
[----:B------:R0:W-:Y:S01]  /*3cb0*/  @!P2 STG.E desc[UR12][R2.64+0x80], R41 ;  /* 0x000080290200a986 */ /* 0x0001e2000c10190c */
[----:B------:R-:W-:-:S03]  /*3cc0*/  ISETP.GE.AND P2, PT, R37, R31, PT ;  /* 0x0000001f2500720c */ /* 0x000fc60003f46270 */
[----:B------:R0:W-:Y:S01]  /*3cd0*/  @!P3 STG.E desc[UR12][R2.64+0x100], R43 ;  /* 0x0001002b0200b986 */ /* 0x0001e2000c10190c */
[----:B------:R-:W-:-:S03]  /*3ce0*/  ISETP.GE.AND P3, PT, R36, R31, PT ;  /* 0x0000001f2400720c */ /* 0x000fc60003f66270 */
        /* <DEDUP_REMOVED lines=32> */
.L_x_229:
[----:B------:R-:W-:Y:S01]  /*3ef0*/  BSSY B1, `(.L_x_256) ;  /* 0x0000006000017945 */ /* 0x000fe20003800000 */
[----:B------:R-:W-:Y:S01]  /*3f00*/  PLOP3.LUT P0, PT, P0, PT, PT, 0x8, 0x80 ;  /* 0x000000000080781c */ /* 0x000fe2000070e170 */
[----:B------:R-:W-:-:S12]  /*3f10*/  IMAD.MOV.U32 R10, RZ, RZ, -0x1 ;  /* 0xffffffffff0a7424 */ /* 0x000fd800078e00ff */
[----:B------:R-:W-:Y:S05]  /*3f20*/  WARPSYNC.COLLECTIVE R10, `(.L_x_257) ;  /* 0x000000000a087348 */ /* 0x000fea0003c00000 */
[----:B------:R-:W-:Y:S01]  /*3f30*/  VOTE.ANY P0, P0 ;  /* 0x0000000000ff7806 */ /* 0x000fe20000000100 */
[----:B------:R-:W-:-:S12]  /*3f40*/  ENDCOLLECTIVE ;  /* 0x000000000000791b */ /* 0x000fd80003800000 */
.L_x_257:
[----:B------:R-:W-:Y:S05]  /*3f50*/  BSYNC B1 ;  /* 0x0000000000017941 */ /* 0x000fea0003800000 */
.L_x_256:
[----:B------:R-:W-:Y:S05]  /*3f60*/  BRA `(.L_x_258) ;  /* 0xffffffd000287947 */ /* 0x000fea000383ffff */
.L_x_231:
[----:B------:R-:W-:Y:S01]  /*3f70*/  BSSY B1, `(.L_x_259) ;  /* 0x0000006000017945 */ /* 0x000fe20003800000 */
[----:B------:R-:W-:Y:S01]  /*3f80*/  PLOP3.LUT P0, PT, P0, PT, PT, 0x8, 0x80 ;  /* 0x000000000080781c */ /* 0x000fe2000070e170 */
[----:B------:R-:W-:-:S12]  /*3f90*/  IMAD.MOV.U32 R10, RZ, RZ, -0x1 ;  /* 0xffffffffff0a7424 */ /* 0x000fd800078e00ff */
[----:B------:R-:W-:Y:S05]  /*3fa0*/  WARPSYNC.COLLECTIVE R10, `(.L_x_260) ;  /* 0x000000000a087348 */ /* 0x000fea0003c00000 */
[----:B------:R-:W-:Y:S01]  /*3fb0*/  VOTE.ANY P0, P0 ;  /* 0x0000000000ff7806 */ /* 0x000fe20000000100 */
[----:B------:R-:W-:-:S12]  /*3fc0*/  ENDCOLLECTIVE ;  /* 0x000000000000791b */ /* 0x000fd80003800000 */
.L_x_260:
[----:B------:R-:W-:Y:S05]  /*3fd0*/  BSYNC B1 ;  /* 0x0000000000017941 */ /* 0x000fea0003800000 */
.L_x_259:
[----:B------:R-:W-:Y:S05]  /*3fe0*/  BRA `(.L_x_261) ;  /* 0xffffffd0002c7947 */ /* 0x000fea000383ffff */
.L_x_233:
[----:B------:R-:W0:Y:S01]  /*3ff0*/  S2R R8, SR_GEMASK ;  /* 0x0000000000087919 */ /* 0x000e220000003c00 */
[----:B------:R-:W-:Y:S01]  /*4000*/  BSSY B1, `(.L_x_262) ;  /* 0x0000006000017945 */ /* 0x000fe20003800000 */
[----:B------:R-:W-:Y:S01]  /*4010*/  PLOP3.LUT P2, PT, P0, PT, PT, 0x8, 0x80 ;  /* 0x000000000080781c */ /* 0x000fe2000074e170 */
[----:B------:R-:W-:-:S12]  /*4020*/  IMAD.MOV.U32 R10, RZ, RZ, -0x1 ;  /* 0xffffffffff0a7424 */ /* 0x000fd800078e00ff */
[----:B0-----:R-:W-:Y:S05]  /*4030*/  WARPSYNC.COLLECTIVE R10, `(.L_x_263) ;  /* 0x000000000a087348 */ /* 0x001fea0003c00000 */
[----:B------:R-:W-:Y:S01]  /*4040*/  VOTE.ANY R10, PT, P2 ;  /* 0x00000000000a7806 */ /* 0x000fe200010e0100 */
[----:B0-----:R-:W-:Y:S06]  /*4050*/  ENDCOLLECTIVE ;  /* 0x000000000000791b */ /* 0x001fec0003800000 */
.L_x_263:
[----:B------:R-:W-:Y:S05]  /*4060*/  BSYNC B1 ;  /* 0x0000000000017941 */ /* 0x000fea0003800000 */
.L_x_262:
[----:B------:R-:W-:Y:S01]  /*4070*/  LOP3.LUT R10, R10, 0x80000000, R8, 0xec, !PT ;  /* 0x800000000a0a7812 */ /* 0x000fe200078eec08 */
[----:B------:R-:W-:Y:S01]  /*4080*/  IMAD.MOV.U32 R14, RZ, RZ, 0x1 ;  /* 0x00000001ff0e7424 */ /* 0x000fe200078e00ff */
[----:B------:R-:W-:Y:S01]  /*4090*/  ISETP.NE.AND P0, PT, R12, 0x65, PT ;  /* 0x000000650c00780c */ /* 0x000fe20003f05270 */
[C---:B------:R-:W-:Y:S02]  /*40a0*/  VIADD R38, R37.reuse, 0x2 ;  /* 0x0000000225267836 */ /* 0x040fe40000000000 */
[C---:B------:R-:W-:Y:S02]  /*40b0*/  VIADD R11, R10.reuse, 0xffffffff ;  /* 0xffffffff0a0b7836 */ /* 0x040fe40000000000 */
[C---:B------:R-:W-:Y:S02]  /*40c0*/  VIADD R19, R37.reuse, 0x4 ;  /* 0x0000000425137836 */ /* 0x040fe40000000000 */
[----:B------:R-:W-:Y:S01]  /*40d0*/  VIADD R39, R37, 0x10 ;  /* 0x0000001025277836 */ /* 0x000fe20000000000 */
[----:B------:R-:W-:Y:S01]  /*40e0*/  LOP3.LUT R11, R10, R11, RZ, 0xc, !PT ;  /* 0x0000000b0a0b7212 */ /* 0x000fe200078e0cff */
[----:B------:R-:W-:-:S03]  /*40f0*/  IMAD.MOV.U32 R10, RZ, RZ, -0x1 ;  /* 0xffffffffff0a7424 */ /* 0x000fc600078e00ff */
[----:B------:R0:W1:Y:S04]  /*4100*/  POPC R15, R11 ;  /* 0x0000000b000f7309 */ /* 0x0000680000000000 */
[----:B01----:R-:W-:Y:S05]  /*4110*/  WARPSYNC.COLLECTIVE R10, `(.L_x_264) ;  /* 0x000000000a087348 */ /* 0x003fea0003c00000 */
[----:B-1----:R1:W2:Y:S02]  /*4120*/  SHFL.DOWN P2, R16, R13, R14, R15 ;  /* 0x0800000e0d107389 */ /* 0x0022a4000004000f */
[----:B012---:R-:W-:Y:S05]  /*4130*/  ENDCOLLECTIVE ;  /* 0x000000000000791b */ /* 0x007fea0003800000 */
.L_x_264:
[----:B------:R-:W-:Y:S01]  /*4140*/  IMAD.MOV.U32 R14, RZ, RZ, 0x2 ;  /* 0x00000002ff0e7424 */ /* 0x000fe200078e00ff */
[----:B------:R-:W-:-:S04]  /*4150*/  ISETP.GE.AND P2, PT, R37, R15, PT ;  /* 0x0000000f2500720c */ /* 0x000fc80003f46270 */
[----:B------:R-:W-:-:S05]  /*4160*/  SEL R16, R16, RZ, !P2 ;  /* 0x000000ff10107207 */ /* 0x000fca0005000000 */
[----:B------:R-:W-:-:S04]  /*4170*/  IMAD.IADD R36, R16, 0x1, R13 ;  /* 0x0000000110247824 */ /* 0x000fc800078e020d */
[----:B------:R-:W-:-:S07]  /*4180*/  IMAD.MOV.U32 R13, RZ, RZ, R36 ;  /* 0x000000ffff0d7224 */ /* 0x000fce00078e0024 */
[----:B------:R-:W-:Y:S05]  /*4190*/  WARPSYNC.COLLECTIVE R10, `(.L_x_265) ;  /* 0x000000000a087348 */ /* 0x000fea0003c00000 */
[----:B------:R0:W1:Y:S02]  /*41a0*/  SHFL.DOWN P2, R16, R13, R14, R15 ;  /* 0x0800000e0d107389 */ /* 0x000064000004000f */
[----:B01----:R-:W-:Y:S05]  /*41b0*/  ENDCOLLECTIVE ;  /* 0x000000000000791b */ /* 0x003fea0003800000 */
.L_x_265:
[----:B------:R-:W-:Y:S01]  /*41c0*/  IMAD.MOV.U32 R14, RZ, RZ, 0x4 ;  /* 0x00000004ff0e7424 */ /* 0x000fe200078e00ff */
[----:B------:R-:W-:-:S04]  /*41d0*/  ISETP.GT.AND P2, PT, R38, R15, PT ;  /* 0x0000000f2600720c */ /* 0x000fc80003f44270 */
[----:B------:R-:W-:-:S05]  /*41e0*/  SEL R11, R16, RZ, !P2 ;  /* 0x000000ff100b7207 */ /* 0x000fca0005000000 */
[----:B------:R-:W-:Y:S02]  /*41f0*/  IMAD.IADD R40, R36, 0x1, R11 ;  /* 0x0000000124287824 */ /* 0x000fe400078e020b */
[----:B------:R-:W-:Y:S02]  /*4200*/  VIADD R36, R37, 0x8 ;  /* 0x0000000825247836 */ /* 0x000fe40000000000 */
[----:B------:R-:W-:-:S07]  /*4210*/  IMAD.MOV.U32 R13, RZ, RZ, R40 ;  /* 0x000000ffff0d7224 */ /* 0x000fce00078e0028 */
[----:B------:R-:W-:Y:S05]  /*4220*/  WARPSYNC.COLLECTIVE R10, `(.L_x_266) ;  /* 0x000000000a087348 */ /* 0x000fea0003c00000 */
[----:B------:R0:W1:Y:S02]  /*4230*/  SHFL.DOWN P2, R16, R13, R14, R15 ;  /* 0x0800000e0d107389 */ /* 0x000064000004000f */
[----:B01----:R-:W-:Y:S05]  /*4240*/  ENDCOLLECTIVE ;  /* 0x000000000000791b */ /* 0x003fea0003800000 */
.L_x_266:
[----:B------:R-:W-:Y:S01]  /*4250*/  IMAD.MOV.U32 R14, RZ, RZ, 0x8 ;  /* 0x00000008ff0e7424 */ /* 0x000fe200078e00ff */
[----:B------:R-:W-:-:S04]  /*4260*/  ISETP.GT.AND P2, PT, R19, R15, PT ;  /* 0x0000000f1300720c */ /* 0x000fc80003f44270 */
[----:B------:R-:W-:-:S05]  /*4270*/  SEL R11, R16, RZ, !P2 ;  /* 0x000000ff100b7207 */ /* 0x000fca0005000000 */
[----:B------:R-:W-:-:S04]  /*4280*/  IMAD.IADD R42, R40, 0x1, R11 ;  /* 0x00000001282a7824 */ /* 0x000fc800078e020b */
[----:B------:R-:W-:-:S07]  /*4290*/  IMAD.MOV.U32 R13, RZ, RZ, R42 ;  /* 0x000000ffff0d7224 */ /* 0x000fce00078e002a */
[----:B------:R-:W-:Y:S05]  /*42a0*/  WARPSYNC.COLLECTIVE R10, `(.L_x_267) ;  /* 0x000000000a087348 */ /* 0x000fea0003c00000 */
[----:B------:R0:W1:Y:S02]  /*42b0*/  SHFL.DOWN P2, R16, R13, R14, R15 ;  /* 0x0800000e0d107389 */ /* 0x000064000004000f */
[----:B01----:R-:W-:Y:S05]  /*42c0*/  ENDCOLLECTIVE ;  /* 0x000000000000791b */ /* 0x003fea0003800000 */
.L_x_267:
        /* <DEDUP_REMOVED lines=8> */
.L_x_268:
[----:B------:R-:W-:Y:S05]  /*4350*/  WARPSYNC.COLLECTIVE R10, `(.L_x_269) ;  /* 0x000000000a087348 */ /* 0x000fea0003c00000 */
[----:B------:R-:W-:Y:S01]  /*4360*/  VOTE.ALL P0, P0 ;  /* 0x0000000000ff7806 */ /* 0x000fe20000000000 */
[----:B------:R-:W-:-:S12]  /*4370*/  ENDCOLLECTIVE ;  /* 0x000000000000791b */ /* 0x000fd80003800000 */
.L_x_269:
[----:B------:R-:W0:Y:S01]  /*4380*/  LDC.64 R12, c[0x0][0x390] ;  /* 0x0000e400ff0c7b82 */ /* 0x000e220000000a00 */
[----:B------:R-:W-:-:S04]  /*4390*/  ISETP.GT.AND P2, PT, R39, R15, PT ;  /* 0x0000000f2700720c */ /* 0x000fc80003f44270 */
[----:B------:R-:W-:-:S05]  /*43a0*/  SEL R16, R16, RZ, !P2 ;  /* 0x000000ff10107207 */ /* 0x000fca0005000000 */
[----:B------:R-:W-:Y:S01]  /*43b0*/  IMAD.IADD R40, R41, 0x1, R16 ;  /* 0x0000000129287824 */ /* 0x000fe200078e0210 */
[----:B0-----:R-:W-:-:S05]  /*43c0*/  IADD3 R42, P2, PT, R12, 0x100, RZ ;  /* 0x000001000c2a7810 */ /* 0x001fca0007f5e0ff */
[----:B------:R-:W-:Y:S01]  /*43d0*/  IMAD.X R43, RZ, RZ, R13, P2 ;  /* 0x000000ffff2b7224 */ /* 0x000fe200010e060d */
[----:B------:R-:W-:Y:S07]  /*43e0*/  BRA `(.L_x_270) ;  /* 0xffffffcc00c87947 */ /* 0x000fee000383ffff */
.L_x_235:
[----:B------:R-:W-:Y:S01]  /*43f0*/  BSSY B1, `(.L_x_271) ;  /* 0x0000006000017945 */ /* 0x000fe20003800000 */
[----:B------:R-:W-:Y:S01]  /*4400*/  PLOP3.LUT P0, PT, P0, PT, PT, 0x8, 0x80 ;  /* 0x000000000080781c */ /* 0x000fe2000070e170 */
[----:B------:R-:W-:-:S12]  /*4410*/  IMAD.MOV.U32 R10, RZ, RZ, -0x1 ;  /* 0xffffffffff0a7424 */ /* 0x000fd800078e00ff */
[----:B------:R-:W-:Y:S05]  /*4420*/  WARPSYNC.COLLECTIVE R10, `(.L_x_272) ;  /* 0x000000000a087348 */ /* 0x000fea0003c00000 */
[----:B------:R-:W-:Y:S01]  /*4430*/  VOTE.ANY P0, P0 ;  /* 0x0000000000ff7806 */ /* 0x000fe20000000100 */
[----:B------:R-:W-:-:S12]  /*4440*/  ENDCOLLECTIVE ;  /* 0x000000000000791b */ /* 0x000fd80003800000 */
.L_x_272:
[----:B------:R-:W-:Y:S05]  /*4450*/  BSYNC B1 ;  /* 0x0000000000017941 */ /* 0x000fea0003800000 */
.L_x_271:
[----:B------:R-:W-:Y:S05]  /*4460*/  BRA `(.L_x_273) ;  /* 0xffffffcc00d07947 */ /* 0x000fea000383ffff */
.L_x_237:
[----:B------:R-:W-:Y:S01]  /*4470*/  BSSY B1, `(.L_x_274) ;  /* 0x0000006000017945 */ /* 0x000fe20003800000 */
[----:B------:R-:W-:Y:S01]  /*4480*/  PLOP3.LUT P0, PT, P0, PT, PT, 0x8, 0x80 ;  /* 0x000000000080781c */ /* 0x000fe2000070e170 */
[----:B------:R-:W-:-:S12]  /*4490*/  IMAD.MOV.U32 R10, RZ, RZ, -0x1 ;  /* 0xffffffffff0a7424 */ /* 0x000fd800078e00ff */
[----:B------:R-:W-:Y:S05]  /*44a0*/  WARPSYNC.COLLECTIVE R10, `(.L_x_275) ;  /* 0x000000000a087348 */ /* 0x000fea0003c00000 */
[----:B------:R-:W-:Y:S01]  /*44b0*/  VOTE.ANY P0, P0 ;  /* 0x0000000000ff7806 */ /* 0x000fe20000000100 */
[----:B------:R-:W-:-:S12]  /*44c0*/  ENDCOLLECTIVE ;  /* 0x000000000000791b */ /* 0x000fd80003800000 */
.L_x_275:
[----:B------:R-:W-:Y:S05]  /*44d0*/  BSYNC B1 ;  /* 0x0000000000017941 */ /* 0x000fea0003800000 */
.L_x_274:
[----:B------:R-:W-:Y:S05]  /*44e0*/  BRA `(.L_x_276) ;  /* 0xffffffcc00d47947 */ /* 0x000fea000383ffff */
.L_x_239:
[----:B------:R-:W-:Y:S01]  /*44f0*/  BSSY B1, `(.L_x_277) ;  /* 0x0000006000017945 */ /* 0x000fe20003800000 */
[----:B------:R-:W-:Y:S01]  /*4500*/  PLOP3.LUT P2, PT, P0, PT, PT, 0x8, 0x80 ;  /* 0x000000000080781c */ /* 0x000fe2000074e170 */
[----:B------:R-:W-:-:S12]  /*4510*/  IMAD.MOV.U32 R10, RZ, RZ, -0x1 ;  /* 0xffffffffff0a7424 */ /* 0x000fd800078e00ff */
[----:B------:R-:W-:Y:S05]  /*4520*/  WARPSYNC.COLLECTIVE R10, `(.L_x_278) ;  /* 0x000000000a087348 */ /* 0x000fea0003c00000 */
[----:B------:R-:W-:Y:S01]  /*4530*/  VOTE.ANY R10, PT, P2 ;  /* 0x00000000000a7806 */ /* 0x000fe200010e0100 */
[----:B------:R-:W-:Y:S06]  /*4540*/  ENDCOLLECTIVE ;  /* 0x000000000000791b */ /* 0x000fec0003800000 */
.L_x_278:
[----:B------:R-:W-:Y:S05]  /*4550*/  BSYNC B1 ;  /* 0x0000000000017941 */ /* 0x000fea0003800000 */
.L_x_277:
[----:B------:R-:W-:Y:S01]  /*4560*/  LOP3.LUT R10, R10, 0x80000000, R8, 0xec, !PT ;  /* 0x800000000a0a7812 */ /* 0x000fe200078eec08 */
[----:B------:R-:W-:Y:S02]  /*4570*/  IMAD.MOV.U32 R14, RZ, RZ, 0x1 ;  /* 0x00000001ff0e7424 */ /* 0x000fe400078e00ff */
[----:B------:R-:W-:Y:S02]  /*4580*/  VIADD R18, R18, 0xffffffe0 ;  /* 0xffffffe012127836 */ /* 0x000fe40000000000 */
[----:B------:R-:W-:-:S05]  /*4590*/  VIADD R15, R10, 0xffffffff ;  /* 0xffffffff0a0f7836 */ /* 0x000fca0000000000 */
[----:B------:R-:W-:Y:S01]  /*45a0*/  LOP3.LUT R15, R10, R15, RZ, 0xc, !PT ;  /* 0x0000000f0a0f7212 */ /* 0x000fe200078e0cff */
[----:B------:R-:W-:-:S05]  /*45b0*/  IMAD.MOV.U32 R10, RZ, RZ, -0x1 ;  /* 0xffffffffff0a7424 */ /* 0x000fca00078e00ff */
[----:B------:R-:W0:Y:S02]  /*45c0*/  POPC R15, R15 ;  /* 0x0000000f000f7309 */ /* 0x000e240000000000 */
[----:B0-----:R-:W-:Y:S05]  /*45d0*/  WARPSYNC.COLLECTIVE R10, `(.L_x_279) ;  /* 0x000000000a087348 */ /* 0x001fea0003c00000 */
[----:B0-----:R0:W1:Y:S02]  /*45e0*/  SHFL.DOWN P2, R16, R13, R14, R15 ;  /* 0x0800000e0d107389 */ /* 0x001064000004000f */
[----:B01----:R-:W-:Y:S05]  /*45f0*/  ENDCOLLECTIVE ;  /* 0x000000000000791b */ /* 0x003fea0003800000 */
.L_x_279:
[----:B------:R-:W-:Y:S01]  /*4600*/  ISETP.GE.AND P0, PT, R37, R15, PT ;  /* 0x0000000f2500720c */ /* 0x000fe20003f06270 */
[----:B------:R-:W-:-:S03]  /*4610*/  IMAD.MOV.U32 R14, RZ, RZ, 0x2 ;  /* 0x00000002ff0e7424 */ /* 0x000fc600078e00ff */
[----:B------:R-:W-:Y:S02]  /*4620*/  SEL R16, R16, RZ, !P0 ;  /* 0x000000ff10107207 */ /* 0x000fe40004000000 */
[----:B------:R-:W-:-:S03]  /*4630*/  ISETP.GT.AND P0, PT, R38, R15, PT ;  /* 0x0000000f2600720c */ /* 0x000fc60003f04270 */
[----:B------:R-:W-:-:S04]  /*4640*/  IMAD.IADD R41, R16, 0x1, R13 ;  /* 0x0000000110297824 */ /* 0x000fc800078e020d */
[----:B------:R-:W-:-:S07]  /*4650*/  IMAD.MOV.U32 R13, RZ, RZ, R41 ;  /* 0x000000ffff0d7224 */ /* 0x000fce00078e0029 */
[----:B------:R-:W-:Y:S05]  /*4660*/  WARPSYNC.COLLECTIVE R10, `(.L_x_280) ;  /* 0x000000000a087348 */ /* 0x000fea0003c00000 */
[----:B------:R0:W1:Y:S02]  /*4670*/  SHFL.DOWN P2, R16, R13, R14, R15 ;  /* 0x0800000e0d107389 */ /* 0x000064000004000f */
[----:B01----:R-:W-:Y:S05]  /*4680*/  ENDCOLLECTIVE ;  /* 0x000000000000791b */ /* 0x003fea0003800000 */
.L_x_280:
[----:B------:R-:W-:Y:S01]  /*4690*/  IMAD.MOV.U32 R14, RZ, RZ, 0x4 ;  /* 0x00000004ff0e7424 */ /* 0x000fe200078e00ff */
[----:B------:R-:W-:Y:S02]  /*46a0*/  SEL R16, R16, RZ, !P0 ;  /* 0x000000ff10107207 */ /* 0x000fe40004000000 */
[----:B------:R-:W-:-:S03]  /*46b0*/  ISETP.GT.AND P0, PT, R19, R15, PT ;  /* 0x0000000f1300720c */ /* 0x000fc60003f04270 */
[----:B------:R-:W-:-:S04]  /*46c0*/  IMAD.IADD R41, R41, 0x1, R16 ;  /* 0x0000000129297824 */ /* 0x000fc800078e0210 */
[----:B------:R-:W-:-:S07]  /*46d0*/  IMAD.MOV.U32 R13, RZ, RZ, R41 ;  /* 0x000000ffff0d7224 */ /* 0x000fce00078e0029 */
[----:B------:R-:W-:Y:S05]  /*46e0*/  WARPSYNC.COLLECTIVE R10, `(.L_x_281) ;  /* 0x000000000a087348 */ /* 0x000fea0003c00000 */
[----:B------:R0:W1:Y:S02]  /*46f0*/  SHFL.DOWN P2, R16, R13, R14, R15 ;  /* 0x0800000e0d107389 */ /* 0x000064000004000f */
[----:B01----:R-:W-:Y:S05]  /*4700*/  ENDCOLLECTIVE ;  /* 0x000000000000791b */ /* 0x003fea0003800000 */
.L_x_281:
[----:B------:R-:W-:Y:S01]  /*4710*/  IMAD.MOV.U32 R14, RZ, RZ, 0x8 ;  /* 0x00000008ff0e7424 */ /* 0x000fe200078e00ff */
[----:B------:R-:W-:Y:S02]  /*4720*/  SEL R16, R16, RZ, !P0 ;  /* 0x000000ff10107207 */ /* 0x000fe40004000000 */
[----:B------:R-:W-:-:S03]  /*4730*/  ISETP.GT.AND P0, PT, R36, R15, PT ;  /* 0x0000000f2400720c */ /* 0x000fc60003f04270 */
[----:B------:R-:W-:-:S10]  /*4740*/  IMAD.IADD R13, R41, 0x1, R16 ;  /* 0x00000001290d7824 */ /* 0x000fd400078e0210 */
[----:B------:R-:W-:Y:S05]  /*4750*/  WARPSYNC.COLLECTIVE R10, `(.L_x_282) ;  /* 0x000000000a087348 */ /* 0x000fea0003c00000 */
[----:B------:R0:W1:Y:S02]  /*4760*/  SHFL.DOWN P2, R16, R13, R14, R15 ;  /* 0x0800000e0d107389 */ /* 0x000064000004000f */
[----:B01----:R-:W-:Y:S05]  /*4770*/  ENDCOLLECTIVE ;  /* 0x000000000000791b */ /* 0x003fea0003800000 */
.L_x_282:
        /* <DEDUP_REMOVED lines=8> */
.L_x_283:
[----:B------:R-:W-:Y:S02]  /*4800*/  SEL R16, R16, RZ, !P0 ;  /* 0x000000ff10107207 */ /* 0x000fe40004000000 */
[----:B------:R-:W-:Y:S02]  /*4810*/  ISETP.NE.AND P0, PT, R12, 0x65, PT ;  /* 0x000000650c00780c */ /* 0x000fe40003f05270 */
[----:B------:R-:W-:-:S11]  /*4820*/  IADD3 R40, PT, PT, R41, R16, R40 ;  /* 0x0000001029287210 */ /* 0x000fd60007ffe028 */
[----:B------:R-:W-:Y:S05]  /*4830*/  WARPSYNC.COLLECTIVE R10, `(.L_x_284) ;  /* 0x000000000a087348 */ /* 0x000fea0003c00000 */
[----:B------:R-:W-:Y:S01]  /*4840*/  VOTE.ALL P0, P0 ;  /* 0x0000000000ff7806 */ /* 0x000fe20000000000 */
[----:B------:R-:W-:-:S12]  /*4850*/  ENDCOLLECTIVE ;  /* 0x000000000000791b */ /* 0x000fd80003800000 */
.L_x_284:
[----:B------:R-:W-:Y:S05]  /*4860*/  BRA `(.L_x_285) ;  /* 0xffffffcc00747947 */ /* 0x000fea000383ffff */
.L_x_244:
[----:B------:R-:W-:Y:S01]  /*4870*/  BSSY B0, `(.L_x_286) ;  /* 0x0000006000007945 */ /* 0x000fe20003800000 */
[----:B------:R-:W-:Y:S01]  /*4880*/  PLOP3.LUT P0, PT, P0, PT, PT, 0x8, 0x80 ;  /* 0x000000000080781c */ /* 0x000fe2000070e170 */
[----:B------:R-:W-:-:S12]  /*4890*/  IMAD.MOV.U32 R10, RZ, RZ, -0x1 ;  /* 0xffffffffff0a7424 */ /* 0x000fd800078e00ff */
[----:B------:R-:W-:Y:S05]  /*48a0*/  WARPSYNC.COLLECTIVE R10, `(.L_x_287) ;  /* 0x000000000a087348 */ /* 0x000fea0003c00000 */
[----:B------:R-:W-:Y:S01]  /*48b0*/  VOTE.ANY P0, P0 ;  /* 0x0000000000ff7806 */ /* 0x000fe20000000100 */
[----:B------:R-:W-:-:S12]  /*48c0*/  ENDCOLLECTIVE ;  /* 0x000000000000791b */ /* 0x000fd80003800000 */
.L_x_287:
[----:B------:R-:W-:Y:S05]  /*48d0*/  BSYNC B0 ;  /* 0x0000000000007941 */ /* 0x000fea0003800000 */
.L_x_286:
[----:B------:R-:W-:Y:S05]  /*48e0*/  BRA `(.L_x_288) ;  /* 0xffffffe400807947 */ /* 0x000fea000383ffff */
.L_x_246:
[----:B------:R-:W-:Y:S01]  /*48f0*/  BSSY B0, `(.L_x_289) ;  /* 0x0000006000007945 */ /* 0x000fe20003800000 */
[----:B------:R-:W-:Y:S01]  /*4900*/  PLOP3.LUT P0, PT, P0, PT, PT, 0x8, 0x80 ;  /* 0x000000000080781c */ /* 0x000fe2000070e170 */
[----:B------:R-:W-:-:S12]  /*4910*/  IMAD.MOV.U32 R10, RZ, RZ, -0x1 ;  /* 0xffffffffff0a7424 */ /* 0x000fd800078e00ff */
[----:B------:R-:W-:Y:S05]  /*4920*/  WARPSYNC.COLLECTIVE R10, `(.L_x_290) ;  /* 0x000000000a087348 */ /* 0x000fea0003c00000 */
[----:B------:R-:W-:Y:S01]  /*4930*/  VOTE.ANY P0, P0 ;  /* 0x0000000000ff7806 */ /* 0x000fe20000000100 */
[----:B------:R-:W-:-:S12]  /*4940*/  ENDCOLLECTIVE ;  /* 0x000000000000791b */ /* 0x000fd80003800000 */
.L_x_290:
[----:B------:R-:W-:Y:S05]  /*4950*/  BSYNC B0 ;  /* 0x0000000000007941 */ /* 0x000fea0003800000 */
.L_x_289:
[----:B------:R-:W-:Y:S05]  /*4960*/  BRA `(.L_x_291) ;  /* 0xffffffe400847947 */ /* 0x000fea000383ffff */
.L_x_248:
[----:B------:R-:W0:Y:S01]  /*4970*/  S2R R19, SR_GEMASK ;  /* 0x0000000000137919 */ /* 0x000e220000003c00 */
[----:B------:R-:W-:Y:S01]  /*4980*/  BSSY B0, `(.L_x_292) ;  /* 0x0000007000007945 */ /* 0x000fe20003800000 */
[----:B------:R-:W-:Y:S01]  /*4990*/  ISETP.NE.AND P0, PT, R8, 0x65, PT ;  /* 0x000000650800780c */ /* 0x000fe20003f05270 */
[----:B------:R-:W-:Y:S01]  /*49a0*/  IMAD.MOV.U32 R10, RZ, RZ, -0x1 ;  /* 0xffffffffff0a7424 */ /* 0x000fe200078e00ff */
[----:B------:R-:W-:-:S13]  /*49b0*/  PLOP3.LUT P2, PT, P2, PT, PT, 0x8, 0x80 ;  /* 0x000000000080781c */ /* 0x000fda000174e170 */
[----:B0-----:R-:W-:Y:S05]  /*49c0*/  WARPSYNC.COLLECTIVE R10, `(.L_x_293) ;  /* 0x000000000a087348 */ /* 0x001fea0003c00000 */
[----:B------:R-:W-:Y:S01]  /*49d0*/  VOTE.ANY R10, PT, P2 ;  /* 0x00000000000a7806 */ /* 0x000fe200010e0100 */
[----:B0-----:R-:W-:Y:S06]  /*49e0*/  ENDCOLLECTIVE ;  /* 0x000000000000791b */ /* 0x001fec0003800000 */
.L_x_293:
[----:B------:R-:W-:Y:S05]  /*49f0*/  BSYNC B0 ;  /* 0x0000000000007941 */ /* 0x000fea0003800000 */
.L_x_292:
[----:B------:R-:W-:Y:S01]  /*4a00*/  LOP3.LUT R10, R10, 0x80000000, R19, 0xec, !PT ;  /* 0x800000000a0a7812 */ /* 0x000fe200078eec13 */
[----:B------:R-:W-:-:S04]  /*4a10*/  IMAD.MOV.U32 R14, RZ, RZ, 0x1 ;  /* 0x00000001ff0e7424 */ /* 0x000fc800078e00ff */
[----:B------:R-:W-:-:S05]  /*4a20*/  VIADD R13, R10, 0xffffffff ;  /* 0xffffffff0a0d7836 */ /* 0x000fca0000000000 */
[----:B------:R-:W-:Y:S01]  /*4a30*/  LOP3.LUT R8, R10, R13, RZ, 0xc, !PT ;  /* 0x0000000d0a087212 */ /* 0x000fe200078e0cff */
[----:B------:R-:W-:Y:S02]  /*4a40*/  IMAD.MOV.U32 R13, RZ, RZ, R9 ;  /* 0x000000ffff0d7224 */ /* 0x000fe400078e0009 */
[----:B------:R-:W-:Y:S01]  /*4a50*/  IMAD.MOV.U32 R10, RZ, RZ, -0x1 ;  /* 0xffffffffff0a7424 */ /* 0x000fe200078e00ff */
[----:B------:R0:W1:Y:S02]  /*4a60*/  POPC R15, R8 ;  /* 0x00000008000f7309 */ /* 0x0000640000000000 */
[----:B0-----:R-:W-:-:S07]  /*4a70*/  VIADD R8, R38, 0x4 ;  /* 0x0000000426087836 */ /* 0x001fce0000000000 */
[----:B-1----:R-:W-:Y:S05]  /*4a80*/  WARPSYNC.COLLECTIVE R10, `(.L_x_294) ;  /* 0x000000000a087348 */ /* 0x002fea0003c00000 */
[----:B-1----:R0:W1:Y:S02]  /*4a90*/  SHFL.DOWN P2, R16, R13, R14, R15 ;  /* 0x0800000e0d107389 */ /* 0x002064000004000f */
[----:B01----:R-:W-:Y:S05]  /*4aa0*/  ENDCOLLECTIVE ;  /* 0x000000000000791b */ /* 0x003fea0003800000 */
.L_x_294:
[----:B------:R-:W-:Y:S01]  /*4ab0*/  IMAD.MOV.U32 R14, RZ, RZ, 0x2 ;  /* 0x00000002ff0e7424 */ /* 0x000fe200078e00ff */
[----:B------:R-:W-:-:S04]  /*4ac0*/  ISETP.GE.AND P2, PT, R38, R15, PT ;  /* 0x0000000f2600720c */ /* 0x000fc80003f46270 */
[----:B------:R-:W-:Y:S01]  /*4ad0*/  SEL R12, R16, RZ, !P2 ;  /* 0x000000ff100c7207 */ /* 0x000fe20005000000 */
[----:B------:R-:W-:-:S04]  /*4ae0*/  VIADD R16, R38, 0x2 ;  /* 0x0000000226107836 */ /* 0x000fc80000000000 */
[----:B------:R-:W-:Y:S01]  /*4af0*/  IMAD.IADD R12, R12, 0x1, R9 ;  /* 0x000000010c0c7824 */ /* 0x000fe200078e0209 */
[----:B------:R-:W-:-:S03]  /*4b00*/  ISETP.GT.AND P3, PT, R16, R15, PT ;  /* 0x0000000f1000720c */ /* 0x000fc60003f64270 */
[----:B------:R-:W-:-:S10]  /*4b10*/  IMAD.MOV.U32 R13, RZ, RZ, R12 ;  /* 0x000000ffff0d7224 */ /* 0x000fd400078e000c */
[----:B------:R-:W-:Y:S05]  /*4b20*/  WARPSYNC.COLLECTIVE R10, `(.L_x_295) ;  /* 0x000000000a087348 */ /* 0x000fea0003c00000 */
[----:B------:R0:W1:Y:S02]  /*4b30*/  SHFL.DOWN P2, R16, R13, R14, R15 ;  /* 0x0800000e0d107389 */ /* 0x000064000004000f */
[----:B01----:R-:W-:Y:S05]  /*4b40*/  ENDCOLLECTIVE ;  /* 0x000000000000791b */ /* 0x003fea0003800000 */
.L_x_295:
[----:B------:R-:W-:Y:S01]  /*4b50*/  IMAD.MOV.U32 R14, RZ, RZ, 0x4 ;  /* 0x00000004ff0e7424 */ /* 0x000fe200078e00ff */
[----:B------:R-:W-:Y:S02]  /*4b60*/  SEL R9, R16, RZ, !P3 ;  /* 0x000000ff10097207 */ /* 0x000fe40005800000 */
[----:B------:R-:W-:Y:S01]  /*4b70*/  ISETP.GT.AND P3, PT, R8, R15, PT ;  /* 0x0000000f0800720c */ /* 0x000fe20003f64270 */
[----:B------:R-:W-:Y:S02]  /*4b80*/  VIADD R8, R38, 0x8 ;  /* 0x0000000826087836 */ /* 0x000fe40000000000 */
[----:B------:R-:W-:-:S04]  /*4b90*/  IMAD.IADD R40, R12, 0x1, R9 ;  /* 0x000000010c287824 */ /* 0x000fc800078e0209 */
[----:B------:R-:W-:-:S07]  /*4ba0*/  IMAD.MOV.U32 R13, RZ, RZ, R40 ;  /* 0x000000ffff0d7224 */ /* 0x000fce00078e0028 */
[----:B------:R-:W-:Y:S05]  /*4bb0*/  WARPSYNC.COLLECTIVE R10, `(.L_x_296) ;  /* 0x000000000a087348 */ /* 0x000fea0003c00000 */
[----:B------:R0:W1:Y:S02]  /*4bc0*/  SHFL.DOWN P2, R16, R13, R14, R15 ;  /* 0x0800000e0d107389 */ /* 0x000064000004000f */
[----:B01----:R-:W-:Y:S05]  /*4bd0*/  ENDCOLLECTIVE ;  /* 0x000000000000791b */ /* 0x003fea0003800000 */
.L_x_296:
        /* <DEDUP_REMOVED lines=9> */
.L_x_297:
[----:B------:R-:W-:Y:S01]  /*4c70*/  IMAD.MOV.U32 R14, RZ, RZ, 0x10 ;  /* 0x00000010ff0e7424 */ /* 0x000fe200078e00ff */
[----:B------:R-:W-:-:S05]  /*4c80*/  SEL R16, R16, RZ, !P3 ;  /* 0x000000ff10107207 */ /* 0x000fca0005800000 */
[----:B------:R-:W-:-:S04]  /*4c90*/  IMAD.IADD R44, R9, 0x1, R16 ;  /* 0x00000001092c7824 */ /* 0x000fc800078e0210 */
[----:B------:R-:W-:-:S07]  /*4ca0*/  IMAD.MOV.U32 R13, RZ, RZ, R44 ;  /* 0x000000ffff0d7224 */ /* 0x000fce00078e002c */
[----:B------:R-:W-:Y:S05]  /*4cb0*/  WARPSYNC.COLLECTIVE R10, `(.L_x_298) ;  /* 0x000000000a087348 */ /* 0x000fea0003c00000 */
[----:B------:R0:W1:Y:S02]  /*4cc0*/  SHFL.DOWN P2, R16, R13, R14, R15 ;  /* 0x0800000e0d107389 */ /* 0x000064000004000f */
[----:B01----:R-:W-:Y:S05]  /*4cd0*/  ENDCOLLECTIVE ;  /* 0x000000000000791b */ /* 0x003fea0003800000 */
.L_x_298:
[----:B------:R-:W-:Y:S05]  /*4ce0*/  WARPSYNC.COLLECTIVE R10, `(.L_x_299) ;  /* 0x000000000a087348 */ /* 0x000fea0003c00000 */
[----:B------:R-:W-:Y:S01]  /*4cf0*/  VOTE.ALL P0, P0 ;  /* 0x0000000000ff7806 */ /* 0x000fe20000000000 */
[----:B------:R-:W-:-:S12]  /*4d00*/  ENDCOLLECTIVE ;  /* 0x000000000000791b */ /* 0x000fd80003800000 */
.L_x_299:
[----:B------:R-:W-:-:S04]  /*4d10*/  ISETP.GT.AND P2, PT, R8, R15, PT ;  /* 0x0000000f0800720c */ /* 0x000fc80003f44270 */
[----:B------:R-:W-:-:S05]  /*4d20*/  SEL R9, R16, RZ, !P2 ;  /* 0x000000ff10097207 */ /* 0x000fca0005000000 */
[----:B------:R-:W-:Y:S02]  /*4d30*/  IMAD.IADD R12, R44, 0x1, R9 ;  /* 0x000000012c0c7824 */ /* 0x000fe400078e0209 */
[----:B------:R-:W0:Y:S02]  /*4d40*/  LDC.64 R8, c[0x0][0x390] ;  /* 0x0000e400ff087b82 */ /* 0x000e240000000a00 */
[----:B0-----:R-:W-:-:S05]  /*4d50*/  IADD3 R40, P2, PT, R8, 0x100, RZ ;  /* 0x0000010008287810 */ /* 0x001fca0007f5e0ff */
[----:B------:R-:W-:Y:S01]  /*4d60*/  IMAD.X R41, RZ, RZ, R9, P2 ;  /* 0x000000ffff297224 */ /* 0x000fe200010e0609 */
[----:B------:R-:W-:Y:S07]  /*4d70*/  BRA `(.L_x_300) ;  /* 0xffffffe4001c7947 */ /* 0x000fee000383ffff */
.L_x_250:
[----:B------:R-:W-:Y:S01]  /*4d80*/  BSSY B0, `(.L_x_301) ;  /* 0x0000006000007945 */ /* 0x000fe20003800000 */
[----:B------:R-:W-:Y:S01]  /*4d90*/  PLOP3.LUT P0, PT, P0, PT, PT, 0x8, 0x80 ;  /* 0x000000000080781c */ /* 0x000fe2000070e170 */
[----:B------:R-:W-:-:S12]  /*4da0*/  IMAD.MOV.U32 R10, RZ, RZ, -0x1 ;  /* 0xffffffffff0a7424 */ /* 0x000fd800078e00ff */
[----:B------:R-:W-:Y:S05]  /*4db0*/  WARPSYNC.COLLECTIVE R10, `(.L_x_302) ;  /* 0x000000000a087348 */ /* 0x000fea0003c00000 */
[----:B------:R-:W-:Y:S01]  /*4dc0*/  VOTE.ANY P0, P0 ;  /* 0x0000000000ff7806 */ /* 0x000fe20000000100 */
[----:B------:R-:W-:-:S12]  /*4dd0*/  ENDCOLLECTIVE ;  /* 0x000000000000791b */ /* 0x000fd80003800000 */
.L_x_302:
[----:B------:R-:W-:Y:S05]  /*4de0*/  BSYNC B0 ;  /* 0x0000000000007941 */ /* 0x000fea0003800000 */
.L_x_301:
[----:B------:R-:W-:Y:S05]  /*4df0*/  BRA `(.L_x_303) ;  /* 0xffffffe400247947 */ /* 0x000fea000383ffff */
.L_x_252:
[----:B------:R-:W-:Y:S01]  /*4e00*/  BSSY B0, `(.L_x_304) ;  /* 0x0000006000007945 */ /* 0x000fe20003800000 */
[----:B------:R-:W-:Y:S01]  /*4e10*/  PLOP3.LUT P0, PT, P0, PT, PT, 0x8, 0x80 ;  /* 0x000000000080781c */ /* 0x000fe2000070e170 */
[----:B------:R-:W-:-:S12]  /*4e20*/  IMAD.MOV.U32 R10, RZ, RZ, -0x1 ;  /* 0xffffffffff0a7424 */ /* 0x000fd800078e00ff */
[----:B------:R-:W-:Y:S05]  /*4e30*/  WARPSYNC.COLLECTIVE R10, `(.L_x_305) ;  /* 0x000000000a087348 */ /* 0x000fea0003c00000 */
[----:B------:R-:W-:Y:S01]  /*4e40*/  VOTE.ANY P0, P0 ;  /* 0x0000000000ff7806 */ /* 0x000fe20000000100 */
[----:B------:R-:W-:-:S12]  /*4e50*/  ENDCOLLECTIVE ;  /* 0x000000000000791b */ /* 0x000fd80003800000 */
.L_x_305:
[----:B------:R-:W-:Y:S05]  /*4e60*/  BSYNC B0 ;  /* 0x0000000000007941 */ /* 0x000fea0003800000 */
.L_x_304:
[----:B------:R-:W-:Y:S05]  /*4e70*/  BRA `(.L_x_306) ;  /* 0xffffffe400287947 */ /* 0x000fea000383ffff */
.L_x_254:
[----:B------:R-:W-:Y:S01]  /*4e80*/  BSSY B0, `(.L_x_307) ;  /* 0x0000006000007945 */ /* 0x000fe20003800000 */
[----:B------:R-:W-:Y:S01]  /*4e90*/  PLOP3.LUT P2, PT, P0, PT, PT, 0x8, 0x80 ;  /* 0x000000000080781c */ /* 0x000fe2000074e170 */
[----:B------:R-:W-:-:S12]  /*4ea0*/  IMAD.MOV.U32 R10, RZ, RZ, -0x1 ;  /* 0xffffffffff0a7424 */ /* 0x000fd800078e00ff */
[----:B------:R-:W-:Y:S05]  /*4eb0*/  WARPSYNC.COLLECTIVE R10, `(.L_x_308) ;  /* 0x000000000a087348 */ /* 0x000fea0003c00000 */
[----:B------:R-:W-:Y:S01]  /*4ec0*/  VOTE.ANY R10, PT, P2 ;  /* 0x00000000000a7806 */ /* 0x000fe200010e0100 */
[----:B------:R-:W-:Y:S06]  /*4ed0*/  ENDCOLLECTIVE ;  /* 0x000000000000791b */ /* 0x000fec0003800000 */
.L_x_308:
[----:B------:R-:W-:Y:S05]  /*4ee0*/  BSYNC B0 ;  /* 0x0000000000007941 */ /* 0x000fea0003800000 */
.L_x_307:
[----:B------:R-:W-:Y:S01]  /*4ef0*/  LOP3.LUT R10, R10, 0x80000000, R19, 0xec, !PT ;  /* 0x800000000a0a7812 */ /* 0x000fe200078eec13 */
[----:B------:R-:W-:Y:S02]  /*4f00*/  IMAD.MOV.U32 R14, RZ, RZ, 0x1 ;  /* 0x00000001ff0e7424 */ /* 0x000fe400078e00ff */
[----:B------:R-:W-:Y:S02]  /*4f10*/  VIADD R18, R18, 0xffffffe0 ;  /* 0xffffffe012127836 */ /* 0x000fe40000000000 */
[----:B------:R-:W-:-:S05]  /*4f20*/  VIADD R13, R10, 0xffffffff ;  /* 0xffffffff0a0d7836 */ /* 0x000fca0000000000 */
[----:B------:R-:W-:Y:S01]  /*4f30*/  LOP3.LUT R45, R10, R13, RZ, 0xc, !PT ;  /* 0x0000000d0a2d7212 */ /* 0x000fe200078e0cff */
[----:B------:R-:W-:Y:S02]  /*4f40*/  IMAD.MOV.U32 R13, RZ, RZ, R9 ;  /* 0x000000ffff0d7224 */ /* 0x000fe400078e0009 */
[----:B------:R-:W-:Y:S01]  /*4f50*/  IMAD.MOV.U32 R10, RZ, RZ, -0x1 ;  /* 0xffffffffff0a7424 */ /* 0x000fe200078e00ff */
[----:B------:R0:W1:Y:S06]  /*4f60*/  POPC R15, R45 ;  /* 0x0000002d000f7309 */ /* 0x00006c0000000000 */
[----:B01----:R-:W-:Y:S05]  /*4f70*/  WARPSYNC.COLLECTIVE R10, `(.L_x_309) ;  /* 0x000000000a087348 */ /* 0x003fea0003c00000 */
[----:B-1----:R1:W2:Y:S02]  /*4f80*/  SHFL.DOWN P2, R16, R13, R14, R15 ;  /* 0x0800000e0d107389 */ /* 0x0022a4000004000f */
[----:B012---:R-:W-:Y:S05]  /*4f90*/  ENDCOLLECTIVE ;  /* 0x000000000000791b */ /* 0x007fea0003800000 */
.L_x_309:
[----:B------:R-:W-:Y:S01]  /*4fa0*/  ISETP.GE.AND P0, PT, R38, R15, PT ;  /* 0x0000000f2600720c */ /* 0x000fe20003f06270 */
[----:B------:R-:W-:-:S03]  /*4fb0*/  IMAD.MOV.U32 R14, RZ, RZ, 0x2 ;  /* 0x00000002ff0e7424 */ /* 0x000fc600078e00ff */
[----:B------:R-:W-:-:S05]  /*4fc0*/  SEL R16, R16, RZ, !P0 ;  /* 0x000000ff10107207 */ /* 0x000fca0004000000 */
[----:B------:R-:W-:Y:S02]  /*4fd0*/  IMAD.IADD R44, R16, 0x1, R9 ;  /* 0x00000001102c7824 */ /* 0x000fe400078e0209 */
[----:B------:R-:W-:Y:S02]  /*4fe0*/  VIADD R16, R38, 0x2 ;  /* 0x0000000226107836 */ /* 0x000fe40000000000 */
[----:B------:R-:W-:-:S03]  /*4ff0*/  IMAD.MOV.U32 R13, RZ, RZ, R44 ;  /* 0x000000ffff0d7224 */ /* 0x000fc600078e002c */
[----:B------:R-:W-:-:S13]  /*5000*/  ISETP.GT.AND P0, PT, R16, R15, PT ;  /* 0x0000000f1000720c */ /* 0x000fda0003f04270 */
[----:B------:R-:W-:Y:S05]  /*5010*/  WARPSYNC.COLLECTIVE R10, `(.L_x_310) ;  /* 0x000000000a087348 */ /* 0x000fea0003c00000 */
[----:B------:R0:W1:Y:S02]  /*5020*/  SHFL.DOWN P2, R16, R13, R14, R15 ;  /* 0x0800000e0d107389 */ /* 0x000064000004000f */
[----:B01----:R-:W-:Y:S05]  /*5030*/  ENDCOLLECTIVE ;  /* 0x000000000000791b */ /* 0x003fea0003800000 */
.L_x_310:
[----:B------:R-:W-:Y:S01]  /*5040*/  IMAD.MOV.U32 R14, RZ, RZ, 0x4 ;  /* 0x00000004ff0e7424 */ /* 0x000fe200078e00ff */
        /* <DEDUP_REMOVED lines=8> */
.L_x_311:
[----:B------:R-:W-:Y:S01]  /*50d0*/  IMAD.MOV.U32 R14, RZ, RZ, 0x8 ;  /* 0x00000008ff0e7424 */ /* 0x000fe200078e00ff */
        /* <DEDUP_REMOVED lines=8> */
.L_x_312:
        /* <DEDUP_REMOVED lines=9> */
.L_x_313:
[----:B------:R-:W-:Y:S02]  /*51f0*/  SEL R9, R16, RZ, !P0 ;  /* 0x000000ff10097207 */ /* 0x000fe40004000000 */
[----:B------:R-:W-:Y:S02]  /*5200*/  ISETP.NE.AND P0, PT, R8, 0x65, PT ;  /* 0x000000650800780c */ /* 0x000fe40003f05270 */
[----:B------:R-:W-:-:S11]  /*5210*/  IADD3 R12, PT, PT, R44, R9, R12 ;  /* 0x000000092c0c7210 */ /* 0x000fd60007ffe00c */
[----:B------:R-:W-:Y:S05]  /*5220*/  WARPSYNC.COLLECTIVE R10, `(.L_x_314) ;  /* 0x000000000a087348 */ /* 0x000fea0003c00000 */
[----:B------:R-:W-:Y:S01]  /*5230*/  VOTE.ALL P0, P0 ;  /* 0x0000000000ff7806 */ /* 0x000fe20000000000 */
[----:B------:R-:W-:-:S12]  /*5240*/  ENDCOLLECTIVE ;  /* 0x000000000000791b */ /* 0x000fd80003800000 */
.L_x_314:
[----:B------:R-:W-:Y:S05]  /*5250*/  BRA `(.L_x_315) ;  /* 0xffffffe000c07947 */ /* 0x000fea000383ffff */
.L_x_316:
        /* <DEDUP_REMOVED lines=10> */
.L_x_858:


//--------------------- .text._ZN3cub18CUB_300001_SM_10006detail4scan16DeviceScanKernelINS2_10policy_hubIiiijN4cuda3std3__44plusIvEEE10Policy1000EN6thrust24THRUST_300001_SM_1000_NS6detail15normal_iteratorINSD_10device_ptrIiEEEESI_NS0_13ScanTileStateIiLb1EEES9_NS1_10InputValueIiPiEEjiLb0EiEEvT0_T1_T2_iT3_T4_T5_ --------------------------
	.section	.text._ZN3cub18CUB_300001_SM_10006detail4scan16DeviceScanKernelINS2_10policy_hubIiiijN4cuda3std3__44plusIvEEE10Policy1000EN6thrust24THRUST_300001_SM_1000_NS6detail15normal_iteratorINSD_10device_ptrIiEEEESI_NS0_13ScanTileStateIiLb1EEES9_NS1_10InputValueIiPiEEjiLb0EiEEvT0_T1_T2_iT3_T4_T5_,"ax",@progbits
	.align	128
        .global         _ZN3cub18CUB_300001_SM_10006detail4scan16DeviceScanKernelINS2_10policy_hubIiiijN4cuda3std3__44plusIvEEE10Policy1000EN6thrust24THRUST_300001_SM_1000_NS6detail15normal_iteratorINSD_10device_ptrIiEEEESI_NS0_13ScanTileStateIiLb1EEES9_NS1_10InputValueIiPiEEjiLb0EiEEvT0_T1_T2_iT3_T4_T5_
        .type           _ZN3cub18CUB_300001_SM_10006detail4scan16DeviceScanKernelINS2_10policy_hubIiiijN4cuda3std3__44plusIvEEE10Policy1000EN6thrust24THRUST_300001_SM_1000_NS6detail15normal_iteratorINSD_10device_ptrIiEEEESI_NS0_13ScanTileStateIiLb1EEES9_NS1_10InputValueIiPiEEjiLb0EiEEvT0_T1_T2_iT3_T4_T5_,@function
        .size           _ZN3cub18CUB_300001_SM_10006detail4scan16DeviceScanKernelINS2_10policy_hubIiiijN4cuda3std3__44plusIvEEE10Policy1000EN6thrust24THRUST_300001_SM_1000_NS6detail15normal_iteratorINSD_10device_ptrIiEEEESI_NS0_13ScanTileStateIiLb1EEES9_NS1_10InputValueIiPiEEjiLb0EiEEvT0_T1_T2_iT3_T4_T5_,(.L_x_859 - _ZN3cub18CUB_300001_SM_10006detail4scan16DeviceScanKernelINS2_10policy_hubIiiijN4cuda3std3__44plusIvEEE10Policy1000EN6thrust24THRUST_300001_SM_1000_NS6detail15normal_iteratorINSD_10device_ptrIiEEEESI_NS0_13ScanTileStateIiLb1EEES9_NS1_10InputValueIiPiEEjiLb0EiEEvT0_T1_T2_iT3_T4_T5_)
        .other          _ZN3cub18CUB_300001_SM_10006detail4scan16DeviceScanKernelINS2_10policy_hubIiiijN4cuda3std3__44plusIvEEE10Policy1000EN6thrust24THRUST_300001_SM_1000_NS6detail15normal_iteratorINSD_10device_ptrIiEEEESI_NS0_13ScanTileStateIiLb1EEES9_NS1_10InputValueIiPiEEjiLb0EiEEvT0_T1_T2_iT3_T4_T5_,@"STO_CUDA_ENTRY STV_DEFAULT"
_ZN3cub18CUB_300001_SM_10006detail4scan16DeviceScanKernelINS2_10policy_hubIiiijN4cuda3std3__44plusIvEEE10Policy1000EN6thrust24THRUST_300001_SM_1000_NS6detail15normal_iteratorINSD_10device_ptrIiEEEESI_NS0_13ScanTileStateIiLb1EEES9_NS1_10InputValueIiPiEEjiLb0EiEEvT0_T1_T2_iT3_T4_T5_:
.text._ZN3cub18CUB_300001_SM_10006detail4scan16DeviceScanKernelINS2_10policy_hubIiiijN4cuda3std3__44plusIvEEE10Policy1000EN6thrust24THRUST_300001_SM_1000_NS6detail15normal_iteratorINSD_10device_ptrIiEEEESI_NS0_13ScanTileStateIiLb1EEES9_NS1_10InputValueIiPiEEjiLb0EiEEvT0_T1_T2_iT3_T4_T5_:
[----:B------:R-:W-:Y:S01]  /*0000*/  LDC R1, c[0x0][0x37c] ;  /* 0x0000df00ff017b82 */ /* 0x000fe20000000800 */
[----:B------:R-:W0:Y:S07]  /*0010*/  LDCU UR4, c[0x0][0x3a0] ;  /* 0x00007400ff0477ac */ /* 0x000e2e0008000800 */
[----:B------:R-:W1:Y:S01]  /*0020*/  LDC R42, c[0x0][0x398] ;  /* 0x0000e600ff2a7b82 */ /* 0x000e620000000800 */
[----:B------:R-:W2:Y:S01]  /*0030*/  LDCU.64 UR8, c[0x0][0x358] ;  /* 0x00006b00ff0877ac */ /* 0x000ea20008000a00 */
[----:B------:R-:W3:Y:S01]  /*0040*/  LDCU UR5, c[0x0][0x3b0] ;  /* 0x00007600ff0577ac */ /* 0x000ee20008000800 */
[----:B0-----:R-:W-:-:S06]  /*0050*/  UPRMT UR4, UR4, 0x7770, URZ ;  /* 0x0000777004047896 */ /* 0x001fcc00080000ff */
[----:B------:R-:W-:-:S13]  /*0060*/  ISETP.NE.AND P0, PT, RZ, UR4, PT ;  /* 0x00000004ff007c0c */ /* 0x000fda000bf05270 */
[----:B------:R-:W2:Y:S02]  /*0070*/  @P0 LDC.64 R2, c[0x0][0x3a8] ;  /* 0x0000ea00ff020b82 */ /* 0x000ea40000000a00 */
[----:B--2---:R0:W5:Y:S06]  /*0080*/  @P0 LDG.E R44, desc[UR8][R2.64] ;  /* 0x00000008022c0981 */ /* 0x00416c000c1e1900 */
[----:B------:R-:W1:Y:S02]  /*0090*/  S2UR UR4, SR_CTAID.X ;  /* 0x00000000000479c3 */ /* 0x000e640000002500 */
[----:B-1----:R-:W-:-:S04]  /*00a0*/  VIADD R42, R42, UR4 ;  /* 0x000000042a2a7c36 */ /* 0x002fc80008000000 */
[----:B------:R-:W-:-:S05]  /*00b0*/  IMAD R7, R42, 0x2100, RZ ;  /* 0x000021002a077824 */ /* 0x000fca00078e02ff */
[----:B---3--:R-:W-:Y:S01]  /*00c0*/  IADD3 R0, PT, PT, -R7, UR5, RZ ;  /* 0x0000000507007c10 */ /* 0x008fe2000fffe1ff */
[----:B------:R-:W1:Y:S03]  /*00d0*/  @!P0 LDC R44, c[0x0][0x3a8] ;  /* 0x0000ea00ff2c8b82 */ /* 0x000e660000000800 */
[----:B------:R-:W-:-:S13]  /*00e0*/  ISETP.GE.U32.AND P0, PT, R0, 0x2101, PT ;  /* 0x000021010000780c */ /* 0x000fda0003f06070 */
[----:B0-----:R-:W-:Y:S05]  /*00f0*/  @!P0 BRA `(.L_x_317) ;  /* 0x0000001c00ac8947 */ /* 0x001fea0003800000 */
[----:B------:R-:W0:Y:S01]  /*0100*/  S2R R16, SR_TID.X ;  /* 0x0000000000107919 */ /* 0x000e220000002100 */
[----:B------:R-:W2:Y:S01]  /*0110*/  LDCU.64 UR4, c[0x0][0x380] ;  /* 0x00007000ff0477ac */ /* 0x000ea20008000a00 */
[C---:B0-----:R-:W-:Y:S02]  /*0120*/  LOP3.LUT R0, R16.reuse, 0x1f, RZ, 0xc0, !PT ;  /* 0x0000001f10007812 */ /* 0x041fe400078ec0ff */
[----:B------:R-:W-:-:S05]  /*0130*/  LOP3.LUT R3, R16, 0x3e0, RZ, 0xc0, !PT ;  /* 0x000003e010037812 */ /* 0x000fca00078ec0ff */
[----:B------:R-:W-:-:S05]  /*0140*/  IMAD R0, R3, 0x16, R0 ;  /* 0x0000001603007824 */ /* 0x000fca00078e0200 */
[----:B------:R-:W-:-:S05]  /*0150*/  IADD3 R0, P0, PT, R7, R0, RZ ;  /* 0x0000000007007210 */ /* 0x000fca0007f1e0ff */
[----:B------:R-:W-:Y:S02]  /*0160*/  IMAD.X R3, RZ, RZ, RZ, P0 ;  /* 0x000000ffff037224 */ /* 0x000fe400000e06ff */
        /* <DEDUP_REMOVED lines=30> */
[----:B------:R-:W-:Y:S01]  /*0350*/  ISETP.NE.AND P0, PT, R42, RZ, PT ;  /* 0x000000ff2a00720c */ /* 0x000fe20003f05270 */
        /* <DEDUP_REMOVED lines=28> */
[----:B------:R0:W1:Y:S04]  /*0520*/  LDS.64 R36, [R27] ;  /* 0x000000001b247984 */ /* 0x0000680000000a00 */
[----:B------:R0:W2:Y:S04]  /*0530*/  LDS.64 R34, [R27+0x8] ;  /* 0x000008001b227984 */ /* 0x0000a80000000a00 */
[----:B------:R0:W3:Y:S04]  /*0540*/  LDS.64 R32, [R27+0x10] ;  /* 0x000010001b207984 */ /* 0x0000e80000000a00 */
[----:B------:R0:W4:Y:S04]  /*0550*/  LDS.64 R18, [R27+0x18] ;  /* 0x000018001b127984 */ /* 0x0001280000000a00 */
[----:B------:R0:W0:Y:S04]  /*0560*/  LDS.64 R14, [R27+0x20] ;  /* 0x000020001b0e7984 */ /* 0x0000280000000a00 */
[----:B------:R0:W0:Y:S04]  /*0570*/  LDS.64 R12, [R27+0x28] ;  /* 0x000028001b0c7984 */ /* 0x0000280000000a00 */
[----:B------:R0:W0:Y:S04]  /*0580*/  LDS.64 R10, [R27+0x30] ;  /* 0x000030001b0a7984 */ /* 0x0000280000000a00 */
[----:B------:R0:W0:Y:S04]  /*0590*/  LDS.64 R8, [R27+0x38] ;  /* 0x000038001b087984 */ /* 0x0000280000000a00 */
[----:B------:R0:W0:Y:S04]  /*05a0*/  LDS.64 R6, [R27+0x40] ;  /* 0x000040001b067984 */ /* 0x0000280000000a00 */
[----:B------:R0:W0:Y:S04]  /*05b0*/  LDS.64 R4, [R27+0x48] ;  /* 0x000048001b047984 */ /* 0x0000280000000a00 */
[----:B------:R0:W0:Y:S01]  /*05c0*/  LDS.64 R2, [R27+0x50] ;  /* 0x000050001b027984 */ /* 0x0000220000000a00 */
[----:B------:R-:W-:Y:S06]  /*05d0*/  BAR.SYNC.DEFER_BLOCKING 0x0 ;  /* 0x0000000000007b1d */ /* 0x000fec0000010000 */
[----:B-1----:R-:W-:Y:S05]  /*05e0*/  @P0 BRA `(.L_x_319) ;  /* 0x00000004001c0947 */ /* 0x002fea0003800000 */
[----:B0-2---:R-:W-:Y:S02]  /*05f0*/  IADD3 R17, PT, PT, R34, R37, R36 ;  /* 0x0000002522117210 */ /* 0x005fe40007ffe024 */
[C---:B------:R-:W-:Y:S02]  /*0600*/  ISETP.NE.AND P1, PT, R39.reuse, 0x1f, PT ;  /* 0x0000001f2700780c */ /* 0x040fe40003f25270 */
[----:B---3--:R-:W-:Y:S02]  /*0610*/  IADD3 R17, PT, PT, R32, R35, R17 ;  /* 0x0000002320117210 */ /* 0x008fe40007ffe011 */
[----:B------:R-:W-:Y:S02]  /*0620*/  ISETP.NE.AND P2, PT, R39, RZ, PT ;  /* 0x000000ff2700720c */ /* 0x000fe40003f45270 */
[----:B----4-:R-:W-:-:S04]  /*0630*/  IADD3 R17, PT, PT, R18, R33, R17 ;  /* 0x0000002112117210 */ /* 0x010fc80007ffe011 */
[----:B------:R-:W-:-:S03]  /*0640*/  IADD3 R17, PT, PT, R14, R19, R17 ;  /* 0x000000130e117210 */ /* 0x000fc60007ffe011 */
[----:B------:R-:W-:Y:S02]  /*0650*/  @!P1 LEA R43, R40, UR4, 0x2 ;  /* 0x00000004282b9c11 */ /* 0x000fe4000f8e10ff */
[----:B------:R-:W-:-:S04]  /*0660*/  IADD3 R17, PT, PT, R12, R15, R17 ;  /* 0x0000000f0c117210 */ /* 0x000fc80007ffe011 */
[----:B------:R-:W-:-:S04]  /*0670*/  IADD3 R17, PT, PT, R10, R13, R17 ;  /* 0x0000000d0a117210 */ /* 0x000fc80007ffe011 */
[----:B------:R-:W-:-:S04]  /*0680*/  IADD3 R17, PT, PT, R8, R11, R17 ;  /* 0x0000000b08117210 */ /* 0x000fc80007ffe011 */
[----:B------:R-:W-:-:S04]  /*0690*/  IADD3 R17, PT, PT, R6, R9, R17 ;  /* 0x0000000906117210 */ /* 0x000fc80007ffe011 */
[----:B------:R-:W-:-:S04]  /*06a0*/  IADD3 R17, PT, PT, R4, R7, R17 ;  /* 0x0000000704117210 */ /* 0x000fc80007ffe011 */
[----:B------:R-:W-:-:S05]  /*06b0*/  IADD3 R20, PT, PT, R2, R5, R17 ;  /* 0x0000000502147210 */ /* 0x000fca0007ffe011 */
        /* <DEDUP_REMOVED lines=38> */
[----:B------:R-:W-:Y:S02]  /*0920*/  SEL R20, R26, R20, !P0 ;  /* 0x000000141a147207 */ /* 0x000fe40004000000 */
[----:B------:R-:W-:-:S04]  /*0930*/  ISETP.NE.AND P0, PT, R40, 0x8, PT ;  /* 0x000000082800780c */ /* 0x000fc80003f05270 */
[----:B------:R-:W-:Y:S02]  /*0940*/  SEL R20, R27, R20, !P0 ;  /* 0x000000141b147207 */ /* 0x000fe40004000000 */
[----:B------:R-:W-:Y:S02]  /*0950*/  ISETP.NE.AND P0, PT, R40, 0xa, PT ;  /* 0x0000000a2800780c */ /* 0x000fe40003f05270 */
[----:B------:R-:W-:Y:S02]  /*0960*/  SEL R20, R28, R20, !P1 ;  /* 0x000000141c147207 */ /* 0x000fe40004800000 */
[----:B------:R-:W-:Y:S02]  /*0970*/  ISETP.NE.AND P1, PT, R40, 0xb, PT ;  /* 0x0000000b2800780c */ /* 0x000fe40003f25270 */
[----:B------:R-:W-:Y:S01]  /*0980*/  SEL R20, R29, R20, !P0 ;  /* 0x000000141d147207 */ /* 0x000fe20004000000 */
[----:B------:R-:W-:Y:S01]  /*0990*/  IMAD.IADD R29, R30, 0x1, R29 ;  /* 0x000000011e1d7824 */ /* 0x000fe200078e021d */
[----:B------:R-:W-:-:S04]  /*09a0*/  ISETP.GE.U32.AND P0, PT, R16, 0x20, PT ;  /* 0x000000201000780c */ /* 0x000fc80003f06070 */
[----:B------:R-:W-:Y:S02]  /*09b0*/  SEL R20, R29, R20, !P1 ;  /* 0x000000141d147207 */ /* 0x000fe40004800000 */
[----:B------:R-:W-:Y:S02]  /*09c0*/  ISETP.NE.AND P1, PT, R16, RZ, PT ;  /* 0x000000ff1000720c */ /* 0x000fe40003f25270 */
[----:B------:R-:W-:Y:S02]  /*09d0*/  SEL R16, R3, RZ, P2 ;  /* 0x000000ff03107207 */ /* 0x000fe40001000000 */
[----:B------:R-:W-:Y:S02]  /*09e0*/  SEL R3, R20, RZ, P0 ;  /* 0x000000ff14037207 */ /* 0x000fe40000000000 */
[--C-:B-----5:R-:W-:Y:S02]  /*09f0*/  IADD3 R31, PT, PT, R29, R31, R44.reuse ;  /* 0x0000001f1d1f7210 */ /* 0x120fe40007ffe02c */
[----:B------:R-:W-:-:S05]  /*0a00*/  IADD3 R44, PT, PT, R3, R16, R44 ;  /* 0x00000010032c7210 */ /* 0x000fca0007ffe02c */
[----:B------:R-:W-:Y:S05]  /*0a10*/  @P1 BRA `(.L_x_320) ;  /* 0x0000000c00f41947 */ /* 0x000fea0003800000 */
[----:B------:R-:W0:Y:S01]  /*0a20*/  LDC.64 R16, c[0x0][0x390] ;  /* 0x0000e400ff107b82 */ /* 0x000e220000000a00 */
[----:B------:R-:W-:-:S05]  /*0a30*/  IMAD.MOV.U32 R30, RZ, RZ, 0x65 ;  /* 0x00000065ff1e7424 */ /* 0x000fca00078e00ff */
[----:B0-----:R0:W-:Y:S01]  /*0a40*/  ST.E.64.STRONG.GPU desc[UR8][R16.64+0x100], R30 ;  /* 0x0001001e10007985 */ /* 0x0011e2000c10fb08 */
[----:B------:R-:W-:Y:S05]  /*0a50*/  BRA `(.L_x_320) ;  /* 0x0000000c00e47947 */ /* 0x000fea0003800000 */
.L_x_319:
        /* <DEDUP_REMOVED lines=57> */
[----:B------:R-:W-:Y:S02]  /*0df0*/  ISETP.NE.AND P0, PT, R40, 0xa, PT ;  /* 0x0000000a2800780c */ /* 0x000fe40003f05270 */
[----:B------:R-:W-:Y:S02]  /*0e00*/  SEL R20, R28, R20, !P1 ;  /* 0x000000141c147207 */ /* 0x000fe40004800000 */
[----:B------:R-:W-:Y:S02]  /*0e10*/  ISETP.NE.AND P1, PT, R40, 0xb, PT ;  /* 0x0000000b2800780c */ /* 0x000fe40003f25270 */
[----:B------:R-:W-:Y:S02]  /*0e20*/  SEL R20, R29, R20, !P0 ;  /* 0x000000141d147207 */ /* 0x000fe40004000000 */
[----:B------:R-:W-:-:S02]  /*0e30*/  ISETP.GT.U32.AND P0, PT, R16, 0x1f, PT ;  /* 0x0000001f1000780c */ /* 0x000fc40003f04070 */
[----:B------:R-:W-:Y:S02]  /*0e40*/  SEL R20, R30, R20, !P1 ;  /* 0x000000141e147207 */ /* 0x000fe40004800000 */
[----:B------:R-:W-:-:S03]  /*0e50*/  ISETP.GE.U32.AND P1, PT, R16, 0x20, PT ;  /* 0x000000201000780c */ /* 0x000fc60003f26070 */
[----:B------:R-:W-:-:S05]  /*0e60*/  IMAD.IADD R20, R20, 0x1, R17 ;  /* 0x0000000114147824 */ /* 0x000fca00078e0211 */
[----:B------:R-:W-:Y:S01]  /*0e70*/  SEL R23, R3, R20, !P1 ;  /* 0x0000001403177207 */ /* 0x000fe20004800000 */
[----:B------:R-:W-:Y:S06]  /*0e80*/  @P0 BRA `(.L_x_321) ;  /* 0x0000000800b00947 */ /* 0x000fec0003800000 */
[----:B------:R-:W0:Y:S01]  /*0e90*/  LDC.64 R20, c[0x0][0x390] ;  /* 0x0000e400ff147b82 */ /* 0x000e220000000a00 */
[----:B------:R-:W-:Y:S02]  /*0ea0*/  ISETP.NE.AND P1, PT, R16, RZ, PT ;  /* 0x000000ff1000720c */ /* 0x000fe40003f25270 */
[----:B------:R-:W-:-:S05]  /*0eb0*/  LOP3.LUT R3, RZ, R16, RZ, 0x33, !PT ;  /* 0x00000010ff037212 */ /* 0x000fca00078e33ff */
[----:B------:R-:W-:-:S06]  /*0ec0*/  IMAD.IADD R40, R42, 0x1, R3 ;  /* 0x000000012a287824 */ /* 0x000fcc00078e0203 */
        /* <DEDUP_REMOVED lines=11> */
.L_x_351:
[----:B------:R-:W-:Y:S05]  /*0f80*/  @!P0 BRA `(.L_x_323) ;  /* 0x0000000000748947 */ /* 0x000fea0003800000 */
[----:B------:R-:W-:-:S07]  /*0f90*/  IMAD.MOV.U32 R3, RZ, RZ, 0x3b8 ;  /* 0x000003b8ff037424 */ /* 0x000fce00078e00ff */
.L_x_325:
[----:B------:R-:W-:Y:S02]  /*0fa0*/  VIADD R27, R3, 0x1 ;  /* 0x00000001031b7836 */ /* 0x000fe40000000000 */
[----:B------:R-:W-:Y:S02]  /*0fb0*/  IMAD R42, R42, 0x41a7, RZ ;  /* 0x000041a72a2a7824 */ /* 0x000fe400078e02ff */
[----:B------:R-:W0:Y:S01]  /*0fc0*/  I2F.U32.RP R22, R27 ;  /* 0x0000001b00167306 */ /* 0x000e220000209000 */
[----:B------:R-:W-:Y:S01]  /*0fd0*/  IMAD.MOV R29, RZ, RZ, -R27 ;  /* 0x000000ffff1d7224 */ /* 0x000fe200078e0a1b */
[----:B------:R-:W-:Y:S02]  /*0fe0*/  ISETP.NE.U32.AND P2, PT, R27, RZ, PT ;  /* 0x000000ff1b00720c */ /* 0x000fe40003f45070 */
[----:B------:R-:W-:-:S04]  /*0ff0*/  LOP3.LUT R42, R42, 0x7fffffff, RZ, 0xc0, !PT ;  /* 0x7fffffff2a2a7812 */ /* 0x000fc800078ec0ff */
[----:B0-----:R-:W0:Y:S02]  /*1000*/  MUFU.RCP R22, R22 ;  /* 0x0000001600167308 */ /* 0x001e240000001000 */
[----:B0-----:R-:W-:-:S06]  /*1010*/  VIADD R20, R22, 0xffffffe ;  /* 0x0ffffffe16147836 */ /* 0x001fcc0000000000 */
[----:B------:R0:W1:Y:S02]  /*1020*/  F2I.FTZ.U32.TRUNC.NTZ R21, R20 ;  /* 0x0000001400157305 */ /* 0x000064000021f000 */
[----:B0-----:R-:W-:Y:S02]  /*1030*/  IMAD.MOV.U32 R20, RZ, RZ, RZ ;  /* 0x000000ffff147224 */ /* 0x001fe400078e00ff */
[----:B-1----:R-:W-:-:S04]  /*1040*/  IMAD R29, R29, R21, RZ ;  /* 0x000000151d1d7224 */ /* 0x002fc800078e02ff */
[----:B------:R-:W-:-:S06]  /*1050*/  IMAD.HI.U32 R21, R21, R29, R20 ;  /* 0x0000001d15157227 */ /* 0x000fcc00078e0014 */
[----:B------:R-:W-:-:S04]  /*1060*/  IMAD.HI.U32 R21, R21, R42, RZ ;  /* 0x0000002a15157227 */ /* 0x000fc800078e00ff */
[----:B------:R-:W-:-:S04]  /*1070*/  IMAD.MOV R21, RZ, RZ, -R21 ;  /* 0x000000ffff157224 */ /* 0x000fc800078e0a15 */
[----:B------:R-:W-:-:S05]  /*1080*/  IMAD R22, R27, R21, R42 ;  /* 0x000000151b167224 */ /* 0x000fca00078e022a */
[----:B------:R-:W-:-:S13]  /*1090*/  ISETP.GE.U32.AND P0, PT, R22, R27, PT ;  /* 0x0000001b1600720c */ /* 0x000fda0003f06070 */
[----:B------:R-:W-:-:S05]  /*10a0*/  @P0 IMAD.IADD R22, R22, 0x1, -R27 ;  /* 0x0000000116160824 */ /* 0x000fca00078e0a1b */
[----:B------:R-:W-:-:S13]  /*10b0*/  ISETP.GE.U32.AND P0, PT, R22, R27, PT ;  /* 0x0000001b1600720c */ /* 0x000fda0003f06070 */
[----:B------:R-:W-:Y:S01]  /*10c0*/  @P0 IMAD.IADD R22, R22, 0x1, -R27 ;  /* 0x0000000116160824 */ /* 0x000fe200078e0a1b */
[----:B------:R-:W-:-:S04]  /*10d0*/  @!P2 LOP3.LUT R22, RZ, R27, RZ, 0x33, !PT ;  /* 0x0000001bff16a212 */ /* 0x000fc800078e33ff */
[----:B------:R-:W-:Y:S05]  /*10e0*/  NANOSLEEP R22 ;  /* 0x000000160000735d */ /* 0x000fea0003800000 */
[----:B------:R-:W2:Y:S01]  /*10f0*/  LD.E.64.STRONG.GPU R26, desc[UR8][R16.64+0x100] ;  /* 0x00010008101a7980 */ /* 0x000ea2000c10fb00 */
[----:B------:R-:W-:Y:S01]  /*1100*/  UMOV UR5, 0xffffffff ;  /* 0xffffffff00057882 */ /* 0x000fe20000000000 */
[----:B------:R-:W-:Y:S02]  /*1110*/  SHF.R.U32.HI R3, RZ, 0x1, R3 ;  /* 0x00000001ff037819 */ /* 0x000fe40000011603 */
[----:B--2---:R-:W-:Y:S01]  /*1120*/  ISETP.NE.AND P0, PT, R26, 0x63, PT ;  /* 0x000000631a00780c */ /* 0x004fe20003f05270 */
[----:B------:R-:W-:-:S12]  /*1130*/  BRA.DIV UR5, `(.L_x_324) ;  /* 0x0000003605187947 */ /* 0x000fd8000b800000 */
[----:B------:R-:W-:-:S13]  /*1140*/  VOTE.ANY P0, !P0 ;  /* 0x0000000000ff7806 */ /* 0x000fda0004000100 */
.L_x_354:
[----:B------:R-:W-:Y:S05]  /*1150*/  @P0 BRA `(.L_x_325) ;  /* 0xfffffffc00900947 */ /* 0x000fea000383ffff */
.L_x_323:
[----:B------:R-:W-:Y:S01]  /*1160*/  UMOV UR5, 0xffffffff ;  /* 0xffffffff00057882 */ /* 0x000fe20000000000 */
[----:B------:R-:W-:Y:S02]  /*1170*/  ISETP.NE.AND P0, PT, R26, 0x65, PT ;  /* 0x000000651a00780c */ /* 0x000fe40003f05270 */
[----:B------:R-:W-:Y:S11]  /*1180*/  BRA.DIV UR5, `(.L_x_326) ;  /* 0x0000003605247947 */ /* 0x000ff6000b800000 */
[----:B------:R-:W0:Y:S01]  /*1190*/  S2R R30, SR_GEMASK ;  /* 0x00000000001e7919 */ /* 0x000e220000003c00 */
[----:B------:R-:W-:Y:S01]  /*11a0*/  VOTE.ANY R21, PT, !P0 ;  /* 0x0000000000157806 */ /* 0x000fe200040e0100 */
[C---:B------:R-:W-:Y:S02]  /*11b0*/  VIADD R41, R39.reuse, 0x2 ;  /* 0x0000000227297836 */ /* 0x040fe40000000000 */
[C---:B------:R-:W-:Y:S02]  /*11c0*/  VIADD R43, R39.reuse, 0x4 ;  /* 0x00000004272b7836 */ /* 0x040fe40000000000 */
[C---:B------:R-:W-:Y:S02]  /*11d0*/  VIADD R44, R39.reuse, 0x8 ;  /* 0x00000008272c7836 */ /* 0x040fe40000000000 */
[----:B------:R-:W-:Y:S01]  /*11e0*/  VIADD R45, R39, 0x10 ;  /* 0x00000010272d7836 */ /* 0x000fe20000000000 */
[----:B0-----:R-:W-:-:S05]  /*11f0*/  LOP3.LUT R21, R21, 0x80000000, R30, 0xec, !PT ;  /* 0x8000000015157812 */ /* 0x001fca00078eec1e */
[----:B------:R-:W-:-:S05]  /*1200*/  VIADD R16, R21, 0xffffffff ;  /* 0xffffffff15107836 */ /* 0x000fca0000000000 */
[----:B------:R-:W-:-:S04]  /*1210*/  LOP3.LUT R16, R21, R16, RZ, 0xc, !PT ;  /* 0x0000001015107212 */ /* 0x000fc800078e0cff */
[----:B------:R0:W1:Y:S02]  /*1220*/  POPC R20, R16 ;  /* 0x0000001000147309 */ /* 0x0000640000000000 */
[----:B0-----:R-:W0:Y:S01]  /*1230*/  LDC.64 R16, c[0x0][0x390] ;  /* 0x0000e400ff107b82 */ /* 0x001e220000000a00 */
[----:B-1----:R-:W1:Y:S01]  /*1240*/  SHFL.DOWN PT, R22, R27, 0x1, R20 ;  /* 0x082000001b167989 */ /* 0x002e6200000e0014 */
[-C--:B------:R-:W-:Y:S02]  /*1250*/  ISETP.GE.AND P0, PT, R39, R20.reuse, PT ;  /* 0x000000142700720c */ /* 0x080fe40003f06270 */
[----:B------:R-:W-:Y:S02]  /*1260*/  ISETP.GT.AND P2, PT, R45, R20, PT ;  /* 0x000000142d00720c */ /* 0x000fe40003f44270 */
[----:B0-----:R-:W-:Y:S02]  /*1270*/  IADD3 R28, P3, PT, R16, 0x100, RZ ;  /* 0x00000100101c7810 */ /* 0x001fe40007f7e0ff */
[----:B-1----:R-:W-:-:S02]  /*1280*/  SEL R22, R22, RZ, !P0 ;  /* 0x000000ff16167207 */ /* 0x002fc40004000000 */
[----:B------:R-:W-:-:S03]  /*1290*/  ISETP.GT.AND P0, PT, R41, R20, PT ;  /* 0x000000142900720c */ /* 0x000fc60003f04270 */
[----:B------:R-:W-:-:S05]  /*12a0*/  IMAD.IADD R3, R22, 0x1, R27 ;  /* 0x0000000116037824 */ /* 0x000fca00078e021b */
[----:B------:R-:W0:Y:S02]  /*12b0*/  SHFL.DOWN PT, R22, R3, 0x2, R20 ;  /* 0x0840000003167989 */ /* 0x000e2400000e0014 */
[----:B0-----:R-:W-:Y:S02]  /*12c0*/  SEL R22, R22, RZ, !P0 ;  /* 0x000000ff16167207 */ /* 0x001fe40004000000 */
[----:B------:R-:W-:-:S03]  /*12d0*/  ISETP.GT.AND P0, PT, R43, R20, PT ;  /* 0x000000142b00720c */ /* 0x000fc60003f04270 */
[----:B------:R-:W-:Y:S02]  /*12e0*/  IMAD.IADD R29, R3, 0x1, R22 ;  /* 0x00000001031d7824 */ /* 0x000fe400078e0216 */
[----:B------:R-:W-:-:S03]  /*12f0*/  IMAD.X R3, RZ, RZ, R17, P3 ;  /* 0x000000ffff037224 */ /* 0x000fc600018e0611 */
        /* <DEDUP_REMOVED lines=10> */
[----:B0-----:R-:W-:-:S05]  /*13a0*/  SEL R22, R22, RZ, !P2 ;  /* 0x000000ff16167207 */ /* 0x001fca0005000000 */
[----:B------:R-:W-:-:S07]  /*13b0*/  IMAD.IADD R46, R47, 0x1, R22 ;  /* 0x000000012f2e7824 */ /* 0x000fce00078e0216 */
.L_x_363:
[----:B------:R-:W-:Y:S05]  /*13c0*/  @!P0 BRA `(.L_x_327) ;  /* 0x0000000400248947 */ /* 0x000fea0003800000 */
[----:B------:R-:W-:-:S07]  /*13d0*/  IMAD.MOV.U32 R29, RZ, RZ, 0x3b8 ;  /* 0x000003b8ff1d7424 */ /* 0x000fce00078e00ff */
.L_x_333:
[----:B------:R-:W-:Y:S02]  /*13e0*/  IMAD.MOV.U32 R16, RZ, RZ, R28 ;  /* 0x000000ffff107224 */ /* 0x000fe400078e001c */
[----:B------:R-:W-:Y:S02]  /*13f0*/  IMAD.MOV.U32 R17, RZ, RZ, R3 ;  /* 0x000000ffff117224 */ /* 0x000fe400078e0003 */
        /* <DEDUP_REMOVED lines=8> */
.L_x_366:
[----:B------:R-:W-:Y:S05]  /*1480*/  @!P0 BRA `(.L_x_329) ;  /* 0x0000000000748947 */ /* 0x000fea0003800000 */
[----:B------:R-:W-:-:S07]  /*1490*/  IMAD.MOV.U32 R22, RZ, RZ, R29 ;  /* 0x000000ffff167224 */ /* 0x000fce00078e001d */
.L_x_331:
        /* <DEDUP_REMOVED lines=27> */
.L_x_369:
[----:B------:R-:W-:Y:S05]  /*1650*/  @P0 BRA `(.L_x_331) ;  /* 0xfffffffc00900947 */ /* 0x000fea000383ffff */
.L_x_329:
[----:B------:R-:W-:Y:S01]  /*1660*/  UMOV UR5, 0xffffffff ;  /* 0xffffffff00057882 */ /* 0x000fe20000000000 */
[----:B------:R-:W-:Y:S02]  /*1670*/  ISETP.NE.AND P0, PT, R26, 0x65, PT ;  /* 0x000000651a00780c */ /* 0x000fe40003f05270 */
[----:B------:R-:W-:Y:S11]  /*1680*/  BRA.DIV UR5, `(.L_x_332) ;  /* 0x0000003605287947 */ /* 0x000ff6000b800000 */
[----:B------:R-:W-:Y:S01]  /*1690*/  VOTE.ANY R21, PT, !P0 ;  /* 0x0000000000157806 */ /* 0x000fe200040e0100 */
[----:B------:R-:W-:-:S03]  /*16a0*/  VIADD R40, R40, 0xffffffe0 ;  /* 0xffffffe028287836 */ /* 0x000fc60000000000 */
[----:B------:R-:W-:-:S05]  /*16b0*/  LOP3.LUT R21, R21, 0x80000000, R30, 0xec, !PT ;  /* 0x8000000015157812 */ /* 0x000fca00078eec1e */
        /* <DEDUP_REMOVED lines=25> */
.L_x_378:
[----:B------:R-:W-:Y:S05]  /*1850*/  @P0 BRA `(.L_x_333) ;  /* 0xfffffff800e00947 */ /* 0x000fea000383ffff */
.L_x_327:
        /* <DEDUP_REMOVED lines=8> */
[----:B0-----:R-:W-:-:S05]  /*18e0*/  @!P1 LEA R3, R16, R3, 0x18 ;  /* 0x0000000310039211 */ /* 0x001fca00078ec0ff */
[----:B------:R1:W-:Y:S04]  /*18f0*/  @!P1 STS [R3+0x8], R31 ;  /* 0x0000081f03009388 */ /* 0x0003e80000000800 */
[----:B------:R1:W-:Y:S01]  /*1900*/  @!P1 STS [R3+0x4], R46 ;  /* 0x0000042e03009388 */ /* 0x0003e20000000800 */
[----:B--2---:R-:W-:Y:S01]  /*1910*/  @!P0 LEA R17, R20, R17, 0x18 ;  /* 0x0000001114118211 */ /* 0x004fe200078ec0ff */
[----:B------:R-:W-:Y:S02]  /*1920*/  IMAD.MOV.U32 R20, RZ, RZ, R23 ;  /* 0x000000ffff147224 */ /* 0x000fe400078e0017 */
[----:B------:R-:W-:Y:S02]  /*1930*/  @!P0 IMAD.MOV.U32 R20, RZ, RZ, R46 ;  /* 0x000000ffff148224 */ /* 0x000fe400078e002e */
[----:B------:R1:W-:Y:S05]  /*1940*/  @!P0 STS [R17+0x4c], R46 ;  /* 0x00004c2e11008388 */ /* 0x0003ea0000000800 */
.L_x_321:
[----:B------:R-:W-:Y:S05]  /*1950*/  WARPSYNC.ALL ;  /* 0x0000000000007948 */ /* 0x000fea0003800000 */
[----:B------:R-:W0:Y:S08]  /*1960*/  S2UR UR6, SR_CgaCtaId ;  /* 0x00000000000679c3 */ /* 0x000e300000008800 */
[----:B------:R-:W-:Y:S06]  /*1970*/  BAR.SYNC.DEFER_BLOCKING 0x0 ;  /* 0x0000000000007b1d */ /* 0x000fec0000010000 */
[----:B------:R-:W-:Y:S01]  /*1980*/  UMOV UR5, 0x400 ;  /* 0x0000040000057882 */ /* 0x000fe20000000000 */
[----:B------:R-:W2:Y:S01]  /*1990*/  S2R R16, SR_TID.X ;  /* 0x0000000000107919 */ /* 0x000ea20000002100 */
[----:B0-----:R-:W-:-:S09]  /*19a0*/  ULEA UR5, UR6, UR5, 0x18 ;  /* 0x0000000506057291 */ /* 0x001fd2000f8ec0ff */
[----:B-1----:R-:W0:Y:S01]  /*19b0*/  LDS R3, [UR5+0x4c] ;  /* 0x00004c05ff037984 */ /* 0x002e220008000800 */
[----:B--2---:R-:W-:-:S04]  /*19c0*/  ISETP.NE.AND P0, PT, R16, RZ, PT ;  /* 0x000000ff1000720c */ /* 0x004fc80003f05270 */
[----:B0-----:R-:W-:-:S05]  /*19d0*/  SEL R3, R3, RZ, P0 ;  /* 0x000000ff03037207 */ /* 0x001fca0000000000 */
[----:B------:R-:W-:-:S07]  /*19e0*/  IMAD.IADD R44, R3, 0x1, R20 ;  /* 0x00000001032c7824 */ /* 0x000fce00078e0214 */
.L_x_320:
[----:B------:R-:W-:Y:S05]  /*19f0*/  BSYNC.RECONVERGENT B0 ;  /* 0x0000000000007941 */ /* 0x000fea0003800200 */
.L_x_318:
[----:B------:R-:W-:Y:S01]  /*1a00*/  IMAD.IADD R45, R36, 0x1, R44 ;  /* 0x00000001242d7824 */ /* 0x000fe200078e022c */
[----:B------:R-:W1:Y:S01]  /*1a10*/  S2R R3, SR_TID.X ;  /* 0x0000000000037919 */ /* 0x000e620000002100 */
[----:B------:R-:W2:Y:S01]  /*1a20*/  S2UR UR6, SR_CgaCtaId ;  /* 0x00000000000679c3 */ /* 0x000ea20000008800 */
[----:B------:R-:W-:Y:S01]  /*1a30*/  UMOV UR5, 0x400 ;  /* 0x0000040000057882 */ /* 0x000fe20000000000 */
[----:B0-----:R-:W-:Y:S01]  /*1a40*/  IMAD.IADD R16, R37, 0x1, R45 ;  /* 0x0000000125107824 */ /* 0x001fe200078e022d */
[----:B------:R-:W0:Y:S03]  /*1a50*/  S2R R24, SR_LANEID ;  /* 0x0000000000187919 */ /* 0x000e260000000000 */
[----:B------:R-:W-:Y:S02]  /*1a60*/  IMAD.IADD R17, R34, 0x1, R16 ;  /* 0x0000000122117824 */ /* 0x000fe400078e0210 */
[----:B------:R-:W-:Y:S02]  /*1a70*/  BAR.SYNC.DEFER_BLOCKING 0x0 ;  /* 0x0000000000007b1d */ /* 0x000fe40000010000 */
[----:B------:R-:W-:-:S04]  /*1a80*/  IMAD.IADD R22, R35, 0x1, R17 ;  /* 0x0000000123167824 */ /* 0x000fc800078e0211 */
[----:B------:R-:W-:-:S04]  /*1a90*/  IMAD.IADD R23, R32, 0x1, R22 ;  /* 0x0000000120177824 */ /* 0x000fc800078e0216 */
[----:B------:R-:W-:-:S04]  /*1aa0*/  IMAD.IADD R20, R33, 0x1, R23 ;  /* 0x0000000121147824 */ /* 0x000fc800078e0217 */
[----:B------:R-:W-:Y:S01]  /*1ab0*/  IMAD.IADD R21, R18, 0x1, R20 ;  /* 0x0000000112157824 */ /* 0x000fe200078e0214 */
[----:B--2---:R-:W-:-:S03]  /*1ac0*/  ULEA UR5, UR6, UR5, 0x18 ;  /* 0x0000000506057291 */ /* 0x004fc6000f8ec0ff */
[----:B------:R-:W-:Y:S01]  /*1ad0*/  IMAD.IADD R18, R19, 0x1, R21 ;  /* 0x0000000113127824 */ /* 0x000fe200078e0215 */
[----:B------:R-:W2:Y:S03]  /*1ae0*/  LDCU.64 UR6, c[0x0][0x388] ;  /* 0x00007100ff0677ac */ /* 0x000ea60008000a00 */
[----:B------:R-:W-:Y:S01]  /*1af0*/  IMAD.IADD R19, R14, 0x1, R18 ;  /* 0x000000010e137824 */ /* 0x000fe200078e0212 */
[----:B-1----:R-:W-:-:S03]  /*1b00*/  SHF.R.U32.HI R3, RZ, 0x5, R3 ;  /* 0x00000005ff037819 */ /* 0x002fc60000011603 */
[----:B------:R-:W-:Y:S02]  /*1b10*/  IMAD.IADD R14, R15, 0x1, R19 ;  /* 0x000000010f0e7824 */ /* 0x000fe400078e0213 */
[----:B0-----:R-:W-:Y:S02]  /*1b20*/  IMAD R3, R3, 0x2c0, R24 ;  /* 0x000002c003037824 */ /* 0x001fe400078e0218 */
[----:B------:R-:W-:-:S03]  /*1b30*/  IMAD.IADD R15, R12, 0x1, R14 ;  /* 0x000000010c0f7824 */ /* 0x000fc600078e020e */
[----:B------:R-:W-:Y:S01]  /*1b40*/  LEA R49, R3, UR5, 0x2 ;  /* 0x0000000503317c11 */ /* 0x000fe2000f8e10ff */
[----:B------:R-:W-:Y:S01]  /*1b50*/  IMAD.IADD R12, R13, 0x1, R15 ;  /* 0x000000010d0c7824 */ /* 0x000fe200078e020f */
[----:B--2---:R-:W-:-:S03]  /*1b60*/  IADD3 R38, P0, PT, R38, UR6, RZ ;  /* 0x0000000626267c10 */ /* 0x004fc6000ff1e0ff */
[----:B------:R-:W-:Y:S02]  /*1b70*/  IMAD.IADD R13, R10, 0x1, R12 ;  /* 0x000000010a0d7824 */ /* 0x000fe400078e020c */
[----:B------:R-:W-:Y:S01]  /*1b80*/  IMAD R24, R24, 0x54, R49 ;  /* 0x0000005418187824 */ /* 0x000fe200078e0231 */
[----:B------:R-:W-:Y:S01]  /*1b90*/  IADD3.X R39, PT, PT, R0, UR7, RZ, P0, !PT ;  /* 0x0000000700277c10 */ /* 0x000fe200087fe4ff */
[----:B------:R-:W-:-:S03]  /*1ba0*/  IMAD.IADD R10, R11, 0x1, R13 ;  /* 0x000000010b0a7824 */ /* 0x000fc600078e020d */
[----:B------:R-:W-:Y:S01]  /*1bb0*/  STS.64 [R24], R44 ;  /* 0x0000002c18007388 */ /* 0x000fe20000000a00 */
[----:B------:R-:W-:-:S03]  /*1bc0*/  IMAD.IADD R11, R8, 0x1, R10 ;  /* 0x00000001080b7824 */ /* 0x000fc600078e020a */
[----:B------:R-:W-:Y:S01]  /*1bd0*/  STS.64 [R24+0x8], R16 ;  /* 0x0000081018007388 */ /* 0x000fe20000000a00 */
        /* <DEDUP_REMOVED lines=11> */
[----:B------:R-:W-:Y:S04]  /*1c90*/  STS.64 [R24+0x38], R10 ;  /* 0x0000380a18007388 */ /* 0x000fe80000000a00 */
[----:B------:R-:W-:Y:S04]  /*1ca0*/  STS.64 [R24+0x40], R8 ;  /* 0x0000400818007388 */ /* 0x000fe80000000a00 */
[----:B------:R-:W-:Y:S04]  /*1cb0*/  STS.64 [R24+0x48], R6 ;  /* 0x0000480618007388 */ /* 0x000fe80000000a00 */
[----:B------:R-:W-:Y:S01]  /*1cc0*/  STS.64 [R24+0x50], R4 ;  /* 0x0000500418007388 */ /* 0x000fe20000000a00 */
[----:B------:R-:W-:-:S03]  /*1cd0*/  NOP ;  /* 0x0000000000007918 */ /* 0x000fc60000000000 */
        /* <DEDUP_REMOVED lines=45> */
.L_x_317:
[----:B------:R-:W-:-:S13]  /*1fb0*/  ISETP.NE.AND P0, PT, R0, RZ, PT ;  /* 0x000000ff0000720c */ /* 0x000fda0003f05270 */
[----:B------:R-:W-:Y:S05]  /*1fc0*/  @!P0 EXIT ;  /* 0x000000000000894d */ /* 0x000fea0003800000 */
[----:B------:R-:W0:Y:S02]  /*1fd0*/  LDC.64 R4, c[0x0][0x380] ;  /* 0x0000e000ff047b82 */ /* 0x000e240000000a00 */
[----:B0-----:R-:W-:-:S05]  /*1fe0*/  IMAD.WIDE.U32 R4, R7, 0x4, R4 ;  /* 0x0000000407047825 */ /* 0x001fca00078e0004 */
[----:B------:R0:W2:Y:S01]  /*1ff0*/  LDG.E R6, desc[UR8][R4.64] ;  /* 0x0000000804067981 */ /* 0x0000a2000c1e1900 */
[----:B------:R-:W3:Y:S02]  /*2000*/  S2R R2, SR_TID.X ;  /* 0x0000000000027919 */ /* 0x000ee40000002100 */
[C---:B---3--:R-:W-:Y:S02]  /*2010*/  LOP3.LUT R3, R2.reuse, 0x1f, RZ, 0xc0, !PT ;  /* 0x0000001f02037812 */ /* 0x048fe400078ec0ff */
[----:B------:R-:W-:-:S05]  /*2020*/  LOP3.LUT R8, R2, 0x3e0, RZ, 0xc0, !PT ;  /* 0x000003e002087812 */ /* 0x000fca00078ec0ff */
[----:B------:R-:W-:-:S04]  /*2030*/  IMAD R3, R8, 0x16, R3 ;  /* 0x0000001608037824 */ /* 0x000fc800078e0203 */
[C---:B------:R-:W-:Y:S01]  /*2040*/  VIADD R7, R3.reuse, 0x20 ;  /* 0x0000002003077836 */ /* 0x040fe20000000000 */
[C---:B------:R-:W-:Y:S01]  /*2050*/  ISETP.GE.U32.AND P6, PT, R3.reuse, R0, PT ;  /* 0x000000000300720c */ /* 0x040fe20003fc6070 */
[C---:B------:R-:W-:Y:S01]  /*2060*/  VIADD R9, R3.reuse, 0x40 ;  /* 0x0000004003097836 */ /* 0x040fe20000000000 */
[C---:B0-----:R-:W-:Y:S01]  /*2070*/  LEA R4, P1, R3.reuse, R4, 0x2 ;  /* 0x0000000403047211 */ /* 0x041fe200078210ff */
[----:B------:R-:W-:Y:S01]  /*2080*/  VIADD R11, R3, 0x60 ;  /* 0x00000060030b7836 */ /* 0x000fe20000000000 */
[-C--:B------:R-:W-:Y:S01]  /*2090*/  ISETP.GE.U32.AND P5, PT, R7, R0.reuse, PT ;  /* 0x000000000700720c */ /* 0x080fe20003fa6070 */
[----:B------:R-:W-:Y:S01]  /*20a0*/  VIADD R7, R3, 0x80 ;  /* 0x0000008003077836 */ /* 0x000fe20000000000 */
[-C--:B------:R-:W-:Y:S01]  /*20b0*/  ISETP.GE.U32.AND P0, PT, R9, R0.reuse, PT ;  /* 0x000000000900720c */ /* 0x080fe20003f06070 */
[----:B------:R-:W-:Y:S01]  /*20c0*/  IMAD.X R5, RZ, RZ, R5, P1 ;  /* 0x000000ffff057224 */ /* 0x000fe200008e0605 */
[-C--:B------:R-:W-:Y:S01]  /*20d0*/  ISETP.GE.U32.AND P4, PT, R11, R0.reuse, PT ;  /* 0x000000000b00720c */ /* 0x080fe20003f86070 */
[----:B------:R-:W-:Y:S01]  /*20e0*/  VIADD R9, R3, 0xa0 ;  /* 0x000000a003097836 */ /* 0x000fe20000000000 */
[----:B------:R-:W-:Y:S01]  /*20f0*/  ISETP.GE.U32.AND P3, PT, R7, R0, PT ;  /* 0x000000000700720c */ /* 0x000fe20003f66070 */
[----:B------:R-:W-:-:S03]  /*2100*/  VIADD R7, R3, 0xc0 ;  /* 0x000000c003077836 */ /* 0x000fc60000000000 */
[-C--:B------:R-:W-:Y:S01]  /*2110*/  ISETP.GE.U32.AND P2, PT, R9, R0.reuse, PT ;  /* 0x000000000900720c */ /* 0x080fe20003f46070 */
[----:B------:R-:W-:Y:S01]  /*2120*/  VIADD R9, R3, 0x100 ;  /* 0x0000010003097836 */ /* 0x000fe20000000000 */
[-C--:B------:R-:W-:Y:S01]  /*2130*/  ISETP.GE.U32.AND P1, PT, R7, R0.reuse, PT ;  /* 0x000000000700720c */ /* 0x080fe20003f26070 */
[C---:B------:R-:W-:Y:S02]  /*2140*/  VIADD R7, R3.reuse, 0xe0 ;  /* 0x000000e003077836 */ /* 0x040fe40000000000 */
[----:B------:R-:W-:Y:S02]  /*2150*/  VIADD R39, R3, 0x2a0 ;  /* 0x000002a003277836 */ /* 0x000fe40000000000 */
[----:B--2---:R-:W-:Y:S02]  /*2160*/  IMAD.MOV.U32 R16, RZ, RZ, R6 ;  /* 0x000000ffff107224 */ /* 0x004fe400078e0006 */
[----:B------:R-:W2:Y:S01]  /*2170*/  @!P6 LDG.E R6, desc[UR8][R4.64] ;  /* 0x000000080406e981 */ /* 0x000ea2000c1e1900 */
[----:B------:R-:W-:Y:S01]  /*2180*/  ISETP.GE.U32.AND P6, PT, R7, R0, PT ;  /* 0x000000000700720c */ /* 0x000fe20003fc6070 */
[----:B------:R-:W-:-:S02]  /*2190*/  IMAD.MOV.U32 R10, RZ, RZ, R16 ;  /* 0x000000ffff0a7224 */ /* 0x000fc400078e0010 */
[----:B------:R-:W-:Y:S02]  /*21a0*/  VIADD R7, R3, 0x120 ;  /* 0x0000012003077836 */ /* 0x000fe40000000000 */
[--C-:B------:R-:W-:Y:S02]  /*21b0*/  IMAD.MOV.U32 R12, RZ, RZ, R16.reuse ;  /* 0x000000ffff0c7224 */ /* 0x100fe400078e0010 */
[----:B------:R-:W3:Y:S01]  /*21c0*/  @!P0 LDG.E R10, desc[UR8][R4.64+0x100] ;  /* 0x00010008040a8981 */ /* 0x000ee2000c1e1900 */
[-C--:B------:R-:W-:Y:S01]  /*21d0*/  ISETP.GE.U32.AND P0, PT, R7, R0.reuse, PT ;  /* 0x000000000700720c */ /* 0x080fe20003f06070 */
[----:B------:R-:W-:Y:S02]  /*21e0*/  VIADD R7, R3, 0x140 ;  /* 0x0000014003077836 */ /* 0x000fe40000000000 */
[--C-:B------:R-:W-:Y:S01]  /*21f0*/  IMAD.MOV.U32 R8, RZ, RZ, R16.reuse ;  /* 0x000000ffff087224 */ /* 0x100fe200078e0010 */
[----:B------:R-:W4:Y:S01]  /*2200*/  @!P4 LDG.E R12, desc[UR8][R4.64+0x180] ;  /* 0x00018008040cc981 */ /* 0x000f22000c1e1900 */
[----:B------:R-:W-:Y:S01]  /*2210*/  IMAD.MOV.U32 R18, RZ, RZ, R16 ;  /* 0x000000ffff127224 */ /* 0x000fe200078e0010 */
[----:B------:R-:W-:Y:S01]  /*2220*/  ISETP.GE.U32.AND P4, PT, R7, R0, PT ;  /* 0x000000000700720c */ /* 0x000fe20003f86070 */
[----:B------:R-:W-:-:S02]  /*2230*/  VIADD R7, R3, 0x180 ;  /* 0x0000018003077836 */ /* 0x000fc40000000000 */
[----:B------:R-:W4:Y:S01]  /*2240*/  @!P5 LDG.E R8, desc[UR8][R4.64+0x80] ;  /* 0x000080080408d981 */ /* 0x000f22000c1e1900 */
[-C--:B------:R-:W-:Y:S01]  /*2250*/  ISETP.GE.U32.AND P5, PT, R9, R0.reuse, PT ;  /* 0x000000000900720c */ /* 0x080fe20003fa6070 */
[--C-:B------:R-:W-:Y:S02]  /*2260*/  IMAD.MOV.U32 R20, RZ, RZ, R16.reuse ;  /* 0x000000ffff147224 */ /* 0x100fe400078e0010 */
[----:B------:R-:W4:Y:S01]  /*2270*/  @!P2 LDG.E R18, desc[UR8][R4.64+0x280] ;  /* 0x000280080412a981 */ /* 0x000f22000c1e1900 */
[-C--:B------:R-:W-:Y:S01]  /*2280*/  ISETP.GE.U32.AND P2, PT, R7, R0.reuse, PT ;  /* 0x000000000700720c */ /* 0x080fe20003f46070 */
[C---:B------:R-:W-:Y:S02]  /*2290*/  VIADD R7, R3.reuse, 0x1a0 ;  /* 0x000001a003077836 */ /* 0x040fe40000000000 */
[--C-:B------:R-:W-:Y:S01]  /*22a0*/  IMAD.MOV.U32 R14, RZ, RZ, R16.reuse ;  /* 0x000000ffff0e7224 */ /* 0x100fe200078e0010 */
[----:B------:R-:W4:Y:S01]  /*22b0*/  @!P1 LDG.E R20, desc[UR8][R4.64+0x300] ;  /* 0x0003000804149981 */ /* 0x000f22000c1e1900 */
[----:B------:R-:W-:Y:S01]  /*22c0*/  VIADD R9, R3, 0x160 ;  /* 0x0000016003097836 */ /* 0x000fe20000000000 */
[----:B------:R-:W-:Y:S01]  /*22d0*/  ISETP.GE.U32.AND P1, PT, R7, R0, PT ;  /* 0x000000000700720c */ /* 0x000fe20003f26070 */
[----:B------:R-:W-:-:S02]  /*22e0*/  IMAD.MOV.U32 R24, RZ, RZ, R16 ;  /* 0x000000ffff187224 */ /* 0x000fc400078e0010 */
[----:B------:R-:W-:Y:S01]  /*22f0*/  VIADD R7, R3, 0x1e0 ;  /* 0x000001e003077836 */ /* 0x000fe20000000000 */
[----:B------:R-:W4:Y:S01]  /*2300*/  @!P3 LDG.E R14, desc[UR8][R4.64+0x200] ;  /* 0x00020008040eb981 */ /* 0x000f22000c1e1900 */
[--C-:B------:R-:W-:Y:S01]  /*2310*/  IMAD.MOV.U32 R22, RZ, RZ, R16.reuse ;  /* 0x000000ffff167224 */ /* 0x100fe200078e0010 */
[-C--:B------:R-:W-:Y:S01]  /*2320*/  ISETP.GE.U32.AND P3, PT, R9, R0.reuse, PT ;  /* 0x000000000900720c */ /* 0x080fe20003f66070 */
[----:B------:R-:W-:Y:S01]  /*2330*/  VIADD R9, R3, 0x1c0 ;  /* 0x000001c003097836 */ /* 0x000fe20000000000 */
[----:B------:R-:W4:Y:S01]  /*2340*/  @!P5 LDG.E R24, desc[UR8][R4.64+0x400] ;  /* 0x000400080418d981 */ /* 0x000f22000c1e1900 */
[--C-:B------:R-:W-:Y:S01]  /*2350*/  IMAD.MOV.U32 R26, RZ, RZ, R16.reuse ;  /* 0x000000ffff1a7224 */ /* 0x100fe200078e0010 */
[-C--:B------:R-:W-:Y:S01]  /*2360*/  ISETP.GE.U32.AND P5, PT, R7, R0.reuse, PT ;  /* 0x000000000700720c */ /* 0x080fe20003fa6070 */
[----:B------:R-:W-:Y:S01]  /*2370*/  VIADD R7, R3, 0x200 ;  /* 0x0000020003077836 */ /* 0x000fe20000000000 */
[----:B------:R-:W4:Y:S01]  /*2380*/  @!P6 LDG.E R22, desc[UR8][R4.64+0x380] ;  /* 0x000380080416e981 */ /* 0x000f22000c1e1900 */
[----:B------:R-:W-:Y:S01]  /*2390*/  ISETP.GE.U32.AND P6, PT, R9, R0, PT ;  /* 0x000000000900720c */ /* 0x000fe20003fc6070 */
[----:B------:R-:W-:-:S02]  /*23a0*/  IMAD.MOV.U32 R28, RZ, RZ, R16 ;  /* 0x000000ffff1c7224 */ /* 0x000fc400078e0010 */
[--C-:B------:R-:W-:Y:S01]  /*23b0*/  IMAD.MOV.U32 R30, RZ, RZ, R16.reuse ;  /* 0x000000ffff1e7224 */ /* 0x100fe200078e0010 */
[----:B------:R-:W4:Y:S01]  /*23c0*/  @!P0 LDG.E R26, desc[UR8][R4.64+0x480] ;  /* 0x00048008041a8981 */ /* 0x000f22000c1e1900 */
[-C--:B------:R-:W-:Y:S01]  /*23d0*/  ISETP.GE.U32.AND P0, PT, R7, R0.reuse, PT ;  /* 0x000000000700720c */ /* 0x080fe20003f06070 */
[C---:B------:R-:W-:Y:S02]  /*23e0*/  VIADD R9, R3.reuse, 0x220 ;  /* 0x0000022003097836 */ /* 0x040fe40000000000 */
[----:B------:R-:W-:Y:S01]  /*23f0*/  VIADD R7, R3, 0x240 ;  /* 0x0000024003077836 */ /* 0x000fe20000000000 */
[----:B------:R-:W4:Y:S01]  /*2400*/  @!P4 LDG.E R28, desc[UR8][R4.64+0x500] ;  /* 0x00050008041cc981 */ /* 0x000f22000c1e1900 */
[--C-:B------:R-:W-:Y:S01]  /*2410*/  IMAD.MOV.U32 R32, RZ, RZ, R16.reuse ;  /* 0x000000ffff207224 */ /* 0x100fe200078e0010 */
[-C--:B------:R-:W-:Y:S01]  /*2420*/  ISETP.GE.U32.AND P4, PT, R9, R0.reuse, PT ;  /* 0x000000000900720c */ /* 0x080fe20003f86070 */
[--C-:B------:R-:W-:Y:S01]  /*2430*/  IMAD.MOV.U32 R34, RZ, RZ, R16.reuse ;  /* 0x000000ffff227224 */ /* 0x100fe200078e0010 */
[----:B------:R-:W4:Y:S01]  /*2440*/  @!P3 LDG.E R30, desc[UR8][R4.64+0x580] ;  /* 0x00058008041eb981 */ /* 0x000f22000c1e1900 */
[----:B------:R-:W-:Y:S01]  /*2450*/  IMAD.MOV.U32 R36, RZ, RZ, R16 ;  /* 0x000000ffff247224 */ /* 0x000fe200078e0010 */
[----:B------:R-:W-:Y:S01]  /*2460*/  ISETP.GE.U32.AND P3, PT, R7, R0, PT ;  /* 0x000000000700720c */ /* 0x000fe20003f66070 */
[C---:B------:R-:W-:Y:S01]  /*2470*/  VIADD R7, R3.reuse, 0x260 ;  /* 0x0000026003077836 */ /* 0x040fe20000000000 */
[----:B------:R-:W4:Y:S01]  /*2480*/  @!P2 LDG.E R32, desc[UR8][R4.64+0x600] ;  /* 0x000600080420a981 */ /* 0x000f22000c1e1900 */
[----:B------:R-:W-:-:S03]  /*2490*/  VIADD R9, R3, 0x280 ;  /* 0x0000028003097836 */ /* 0x000fc60000000000 */
[----:B------:R-:W4:Y:S01]  /*24a0*/  @!P1 LDG.E R34, desc[UR8][R4.64+0x680] ;  /* 0x0006800804229981 */ /* 0x000f22000c1e1900 */
[-C--:B------:R-:W-:Y:S02]  /*24b0*/  ISETP.GE.U32.AND P2, PT, R7, R0.reuse, PT ;  /* 0x000000000700720c */ /* 0x080fe40003f46070 */
[-C--:B------:R-:W-:Y:S01]  /*24c0*/  ISETP.GE.U32.AND P1, PT, R9, R0.reuse, PT ;  /* 0x000000000900720c */ /* 0x080fe20003f26070 */
[----:B------:R-:W4:Y:S01]  /*24d0*/  @!P6 LDG.E R36, desc[UR8][R4.64+0x700] ;  /* 0x000700080424e981 */ /* 0x000f22000c1e1900 */
[----:B------:R-:W-:Y:S01]  /*24e0*/  ISETP.GE.U32.AND P6, PT, R39, R0, PT ;  /* 0x000000002700720c */ /* 0x000fe20003fc6070 */
[--C-:B------:R-:W-:Y:S02]  /*24f0*/  IMAD.MOV.U32 R46, RZ, RZ, R16.reuse ;  /* 0x000000ffff2e7224 */ /* 0x100fe400078e0010 */
[--C-:B------:R-:W-:Y:S02]  /*2500*/  IMAD.MOV.U32 R48, RZ, RZ, R16.reuse ;  /* 0x000000ffff307224 */ /* 0x100fe400078e0010 */
[----:B------:R-:W-:-:S02]  /*2510*/  IMAD.MOV.U32 R50, RZ, RZ, R16 ;  /* 0x000000ffff327224 */ /* 0x000fc400078e0010 */
        /* <DEDUP_REMOVED lines=13> */
[----:B------:R-:W-:Y:S01]  /*25f0*/  UMOV UR4, 0x400 ;  /* 0x0000040000047882 */ /* 0x000fe20000000000 */
[----:B------:R-:W-:Y:S01]  /*2600*/  ISETP.NE.AND P0, PT, R42, RZ, PT ;  /* 0x000000ff2a00720c */ /* 0x000fe20003f05270 */
[----:B-1----:R-:W-:-:S02]  /*2610*/  ULEA UR4, UR5, UR4, 0x18 ;  /* 0x0000000405047291 */ /* 0x002fc4000f8ec0ff */
[----:B0-----:R-:W-:-:S05]  /*2620*/  IMAD R41, R43, 0x2c0, R38 ;  /* 0x000002c02b297824 */ /* 0x001fca00078e0226 */
        /* <DEDUP_REMOVED lines=39> */
[----:B------:R-:W-:Y:S02]  /*28a0*/  ISETP.NE.AND P1, PT, R38, 0x1f, PT ;  /* 0x0000001f2600780c */ /* 0x000fe40003f25270 */
[----:B---3--:R-:W-:Y:S02]  /*28b0*/  IADD3 R16, PT, PT, R8, R7, R16 ;  /* 0x0000000708107210 */ /* 0x008fe40007ffe010 */
[----:B------:R-:W-:Y:S02]  /*28c0*/  ISETP.NE.AND P2, PT, R43, 0xb, PT ;  /* 0x0000000b2b00780c */ /* 0x000fe40003f45270 */
        /* <DEDUP_REMOVED lines=52> */
[----:B------:R-:W-:Y:S02]  /*2c10*/  ISETP.NE.AND P1, PT, R38, RZ, PT ;  /* 0x000000ff2600720c */ /* 0x000fe40003f25270 */
[----:B------:R-:W-:Y:S01]  /*2c20*/  SEL R16, R25, R16, !P0 ;  /* 0x0000001019107207 */ /* 0x000fe20004000000 */
[----:B------:R-:W-:Y:S01]  /*2c30*/  @!P2 IMAD.IADD R16, R26, 0x1, R25 ;  /* 0x000000011a10a824 */ /* 0x000fe200078e0219 */
[----:B------:R-:W-:-:S02]  /*2c40*/  ISETP.GE.U32.AND P0, PT, R2, 0x20, PT ;  /* 0x000000200200780c */ /* 0x000fc40003f06070 */
[----:B------:R-:W-:Y:S02]  /*2c50*/  SEL R37, R37, RZ, P1 ;  /* 0x000000ff25257207 */ /* 0x000fe40000800000 */
[----:B------:R-:W-:-:S04]  /*2c60*/  SEL R17, R16, RZ, P0 ;  /* 0x000000ff10117207 */ /* 0x000fc80000000000 */
[----:B-----5:R-:W-:Y:S01]  /*2c70*/  IADD3 R44, PT, PT, R17, R37, R44 ;  /* 0x00000025112c7210 */ /* 0x020fe20007ffe02c */
[----:B------:R-:W-:Y:S06]  /*2c80*/  BRA `(.L_x_335) ;  /* 0x0000000c00e87947 */ /* 0x000fec0003800000 */
.L_x_334:
[----:B0-2---:R-:W-:Y:S02]  /*2c90*/  IADD3 R16, PT, PT, R6, R5, R4 ;  /* 0x0000000506107210 */ /* 0x005fe40007ffe004 */
[----:B------:R-:W-:Y:S02]  /*2ca0*/  ISETP.NE.AND P1, PT, R38, 0x1f, PT ;  /* 0x0000001f2600780c */ /* 0x000fe40003f25270 */
        /* <DEDUP_REMOVED lines=52> */
[----:B------:R-:W-:Y:S01]  /*2ff0*/  SEL R16, R23, R16, !P0 ;  /* 0x0000001017107207 */ /* 0x000fe20004000000 */
[----:B------:R-:W-:Y:S01]  /*3000*/  IMAD.IADD R23, R44, 0x1, -R37 ;  /* 0x000000012c177824 */ /* 0x000fe200078e0a25 */
[C---:B------:R-:W-:Y:S02]  /*3010*/  ISETP.NE.AND P0, PT, R43.reuse, 0xa, PT ;  /* 0x0000000a2b00780c */ /* 0x040fe40003f05270 */
[----:B------:R-:W-:Y:S02]  /*3020*/  SEL R16, R24, R16, !P1 ;  /* 0x0000001018107207 */ /* 0x000fe40004800000 */
[----:B------:R-:W-:Y:S02]  /*3030*/  ISETP.NE.AND P1, PT, R43, 0xb, PT ;  /* 0x0000000b2b00780c */ /* 0x000fe40003f25270 */
[----:B------:R-:W-:Y:S02]  /*3040*/  SEL R16, R25, R16, !P0 ;  /* 0x0000001019107207 */ /* 0x000fe40004000000 */
[----:B------:R-:W-:-:S02]  /*3050*/  ISETP.GT.U32.AND P0, PT, R2, 0x1f, PT ;  /* 0x0000001f0200780c */ /* 0x000fc40003f04070 */
[----:B------:R-:W-:Y:S02]  /*3060*/  SEL R17, R23, RZ, P2 ;  /* 0x000000ff17117207 */ /* 0x000fe40001000000 */
        /* <DEDUP_REMOVED lines=20> */
.L_x_381:
[----:B------:R-:W-:Y:S05]  /*31b0*/  @!P0 BRA `(.L_x_338) ;  /* 0x0000000000748947 */ /* 0x000fea0003800000 */
[----:B------:R-:W-:-:S07]  /*31c0*/  IMAD.MOV.U32 R20, RZ, RZ, 0x3b8 ;  /* 0x000003b8ff147424 */ /* 0x000fce00078e00ff */
.L_x_340:
        /* <DEDUP_REMOVED lines=27> */
.L_x_384:
[----:B------:R-:W-:Y:S05]  /*3380*/  @P0 BRA `(.L_x_340) ;  /* 0xfffffffc00900947 */ /* 0x000fea000383ffff */
.L_x_338:
[----:B------:R-:W-:Y:S01]  /*3390*/  UMOV UR5, 0xffffffff ;  /* 0xffffffff00057882 */ /* 0x000fe20000000000 */
[----:B------:R-:W-:Y:S02]  /*33a0*/  ISETP.NE.AND P0, PT, R18, 0x65, PT ;  /* 0x000000651200780c */ /* 0x000fe40003f05270 */
[----:B------:R-:W-:Y:S11]  /*33b0*/  BRA.DIV UR5, `(.L_x_341) ;  /* 0x0000001e05047947 */ /* 0x000ff6000b800000 */
[----:B------:R-:W0:Y:S01]  /*33c0*/  S2R R26, SR_GEMASK ;  /* 0x00000000001a7919 */ /* 0x000e220000003c00 */
[----:B------:R-:W-:Y:S01]  /*33d0*/  VOTE.ANY R21, PT, !P0 ;  /* 0x0000000000157806 */ /* 0x000fe200040e0100 */
[----:B------:R-:W-:-:S03]  /*33e0*/  VIADD R17, R38, 0x2 ;  /* 0x0000000226117836 */ /* 0x000fc60000000000 */
[----:B0-----:R-:W-:-:S05]  /*33f0*/  LOP3.LUT R21, R21, 0x80000000, R26, 0xec, !PT ;  /* 0x8000000015157812 */ /* 0x001fca00078eec1a */
[----:B------:R-:W-:-:S05]  /*3400*/  VIADD R16, R21, 0xffffffff ;  /* 0xffffffff15107836 */ /* 0x000fca0000000000 */
[----:B------:R-:W-:Y:S01]  /*3410*/  LOP3.LUT R16, R21, R16, RZ, 0xc, !PT ;  /* 0x0000001015107212 */ /* 0x000fe200078e0cff */
[----:B------:R-:W-:-:S03]  /*3420*/  VIADD R21, R38, 0x10 ;  /* 0x0000001026157836 */ /* 0x000fc60000000000 */
[----:B------:R-:W0:Y:S02]  /*3430*/  POPC R20, R16 ;  /* 0x0000001000147309 */ /* 0x000e240000000000 */
[----:B0-----:R-:W0:Y:S01]  /*3440*/  SHFL.DOWN PT, R22, R19, 0x1, R20 ;  /* 0x0820000013167989 */ /* 0x001e2200000e0014 */
[-C--:B------:R-:W-:Y:S02]  /*3450*/  ISETP.GE.AND P0, PT, R38, R20.reuse, PT ;  /* 0x000000142600720c */ /* 0x080fe40003f06270 */
[-C--:B------:R-:W-:Y:S02]  /*3460*/  ISETP.GT.AND P2, PT, R21, R20.reuse, PT ;  /* 0x000000141500720c */ /* 0x080fe40003f44270 */
[----:B0-----:R-:W-:Y:S02]  /*3470*/  SEL R22, R22, RZ, !P0 ;  /* 0x000000ff16167207 */ /* 0x001fe40004000000 */
[----:B------:R-:W-:Y:S01]  /*3480*/  ISETP.GT.AND P0, PT, R17, R20, PT ;  /* 0x000000141100720c */ /* 0x000fe20003f04270 */
[----:B------:R-:W-:-:S02]  /*3490*/  VIADD R17, R38, 0x4 ;  /* 0x0000000426117836 */ /* 0x000fc40000000000 */
        /* <DEDUP_REMOVED lines=8> */
[----:B------:R-:W-:Y:S02]  /*3520*/  ISETP.GT.AND P0, PT, R17, R20, PT ;  /* 0x000000141100720c */ /* 0x000fe40003f04270 */
[----:B------:R-:W0:Y:S01]  /*3530*/  LDC.64 R16, c[0x0][0x390] ;  /* 0x0000e400ff107b82 */ /* 0x000e220000000a00 */
[----:B------:R-:W-:-:S05]  /*3540*/  IMAD.IADD R19, R45, 0x1, R22 ;  /* 0x000000012d137824 */ /* 0x000fca00078e0216 */
[----:B------:R-:W1:Y:S01]  /*3550*/  SHFL.DOWN PT, R22, R19, 0x8, R20 ;  /* 0x0900000013167989 */ /* 0x000e6200000e0014 */
[----:B0-----:R-:W-:-:S05]  /*3560*/  IADD3 R44, P3, PT, R16, 0x100, RZ ;  /* 0x00000100102c7810 */ /* 0x001fca0007f7e0ff */
[----:B------:R-:W-:Y:S01]  /*3570*/  IMAD.X R45, RZ, RZ, R17, P3 ;  /* 0x000000ffff2d7224 */ /* 0x000fe200018e0611 */
[----:B-1----:R-:W-:Y:S02]  /*3580*/  SEL R22, R22, RZ, !P0 ;  /* 0x000000ff16167207 */ /* 0x002fe40004000000 */
[----:B------:R-:W-:-:S03]  /*3590*/  ISETP.NE.AND P0, PT, R18, 0x65, PT ;  /* 0x000000651200780c */ /* 0x000fc60003f05270 */
[----:B------:R-:W-:-:S05]  /*35a0*/  IMAD.IADD R43, R19, 0x1, R22 ;  /* 0x00000001132b7824 */ /* 0x000fca00078e0216 */
[----:B------:R-:W0:Y:S05]  /*35b0*/  SHFL.DOWN PT, R22, R43, 0x10, R20 ;  /* 0x0a0000002b167989 */ /* 0x000e2a00000e0014 */
[----:B------:R-:W-:Y:S02]  /*35c0*/  VOTE.ALL P0, P0 ;  /* 0x0000000000ff7806 */ /* 0x000fe40000000000 */
[----:B0-----:R-:W-:-:S05]  /*35d0*/  SEL R22, R22, RZ, !P2 ;  /* 0x000000ff16167207 */ /* 0x001fca0005000000 */
[----:B------:R-:W-:-:S07]  /*35e0*/  IMAD.IADD R46, R43, 0x1, R22 ;  /* 0x000000012b2e7824 */ /* 0x000fce00078e0216 */
.L_x_393:
[----:B------:R-:W-:Y:S05]  /*35f0*/  @!P0 BRA `(.L_x_342) ;  /* 0x00000004002c8947 */ /* 0x000fea0003800000 */
[----:B------:R-:W-:-:S07]  /*3600*/  IMAD.MOV.U32 R43, RZ, RZ, 0x3b8 ;  /* 0x000003b8ff2b7424 */ /* 0x000fce00078e00ff */
.L_x_348:
        /* <DEDUP_REMOVED lines=8> */
.L_x_396:
[----:B------:R-:W-:Y:S05]  /*3690*/  @!P0 BRA `(.L_x_344) ;  /* 0x0000000000748947 */ /* 0x000fea0003800000 */
[----:B------:R-:W-:-:S07]  /*36a0*/  IMAD.MOV.U32 R20, RZ, RZ, R43 ;  /* 0x000000ffff147224 */ /* 0x000fce00078e002b */
.L_x_346:
        /* <DEDUP_REMOVED lines=27> */
.L_x_399:
[----:B------:R-:W-:Y:S05]  /*3860*/  @P0 BRA `(.L_x_346) ;  /* 0xfffffffc00900947 */ /* 0x000fea000383ffff */
.L_x_344:
[----:B------:R-:W-:Y:S01]  /*3870*/  UMOV UR5, 0xffffffff ;  /* 0xffffffff00057882 */ /* 0x000fe20000000000 */
[----:B------:R-:W-:Y:S02]  /*3880*/  ISETP.NE.AND P0, PT, R18, 0x65, PT ;  /* 0x000000651200780c */ /* 0x000fe40003f05270 */
[----:B------:R-:W-:Y:S11]  /*3890*/  BRA.DIV UR5, `(.L_x_347) ;  /* 0x0000001e05107947 */ /* 0x000ff6000b800000 */
[----:B------:R-:W-:Y:S01]  /*38a0*/  VOTE.ANY R21, PT, !P0 ;  /* 0x0000000000157806 */ /* 0x000fe200040e0100 */
[----:B------:R-:W-:Y:S02]  /*38b0*/  VIADD R17, R38, 0x2 ;  /* 0x0000000226117836 */ /* 0x000fe40000000000 */
[----:B------:R-:W-:Y:S01]  /*38c0*/  VIADD R37, R37, 0xffffffe0 ;  /* 0xffffffe025257836 */ /* 0x000fe20000000000 */
[----:B------:R-:W-:-:S05]  /*38d0*/  LOP3.LUT R21, R21, 0x80000000, R26, 0xec, !PT ;  /* 0x8000000015157812 */ /* 0x000fca00078eec1a */
[----:B------:R-:W-:-:S05]  /*38e0*/  VIADD R16, R21, 0xffffffff ;  /* 0xffffffff15107836 */ /* 0x000fca0000000000 */
[----:B------:R-:W-:-:S04]  /*38f0*/  LOP3.LUT R16, R21, R16, RZ, 0xc, !PT ;  /* 0x0000001015107212 */ /* 0x000fc800078e0cff */
        /* <DEDUP_REMOVED lines=16> */
[----:B------:R-:W-:-:S03]  /*3a00*/  IMAD.IADD R19, R49, 0x1, R22 ;  /* 0x0000000131137824 */ /* 0x000fc600078e0216 */
[----:B------:R-:W-:Y:S02]  /*3a10*/  ISETP.GT.AND P2, PT, R17, R20, PT ;  /* 0x000000141100720c */ /* 0x000fe40003f44270 */
        /* <DEDUP_REMOVED lines=8> */
.L_x_408:
[----:B------:R-:W-:Y:S05]  /*3aa0*/  @P0 BRA `(.L_x_348) ;  /* 0xfffffff800d80947 */ /* 0x000fea000383ffff */
.L_x_342:
        /* <DEDUP_REMOVED lines=15> */
.L_x_336:
        /* <DEDUP_REMOVED lines=9> */
.L_x_335:
[----:B------:R-:W-:Y:S01]  /*3c30*/  IMAD.IADD R45, R4, 0x1, R44 ;  /* 0x00000001042d7824 */ /* 0x000fe200078e022c */
[----:B------:R-:W-:Y:S01]  /*3c40*/  BAR.SYNC.DEFER_BLOCKING 0x0 ;  /* 0x0000000000007b1d */ /* 0x000fe20000010000 */
[----:B------:R-:W-:Y:S02]  /*3c50*/  ISETP.NE.AND P0, PT, R2, RZ, PT ;  /* 0x000000ff0200720c */ /* 0x000fe40003f05270 */
[----:B------:R-:W-:-:S05]  /*3c60*/  IMAD.IADD R4, R5, 0x1, R45 ;  /* 0x0000000105047824 */ /* 0x000fca00078e022d */
[----:B------:R-:W0:Y:S01]  /*3c70*/  S2UR UR5, SR_CTAID.X ;  /* 0x00000000000579c3 */ /* 0x000e220000002500 */
[----:B------:R-:W-:Y:S01]  /*3c80*/  IMAD.IADD R5, R6, 0x1, R4 ;  /* 0x0000000106057824 */ /* 0x000fe200078e0204 */
[----:B------:R-:W1:Y:S03]  /*3c90*/  LDCU.64 UR6, c[0x0][0x388] ;  /* 0x00007100ff0677ac */ /* 0x000e660008000a00 */
[----:B------:R-:W-:-:S04]  /*3ca0*/  IMAD.IADD R6, R7, 0x1, R5 ;  /* 0x0000000107067824 */ /* 0x000fc800078e0205 */
[----:B------:R-:W-:-:S04]  /*3cb0*/  IMAD.IADD R7, R8, 0x1, R6 ;  /* 0x0000000108077824 */ /* 0x000fc800078e0206 */
[----:B------:R-:W-:-:S04]  /*3cc0*/  IMAD.IADD R8, R9, 0x1, R7 ;  /* 0x0000000109087824 */ /* 0x000fc800078e0207 */
[----:B------:R-:W-:Y:S01]  /*3cd0*/  IMAD.IADD R9, R10, 0x1, R8 ;  /* 0x000000010a097824 */ /* 0x000fe200078e0208 */
[----:B------:R-:W-:Y:S03]  /*3ce0*/  STS.64 [R40], R44 ;  /* 0x0000002c28007388 */ /* 0x000fe60000000a00 */
[----:B------:R-:W-:Y:S01]  /*3cf0*/  IMAD.IADD R10, R11, 0x1, R9 ;  /* 0x000000010b0a7824 */ /* 0x000fe200078e0209 */
[----:B------:R2:W-:Y:S03]  /*3d00*/  STS.64 [R40+0x8], R4 ;  /* 0x0000080428007388 */ /* 0x0005e60000000a00 */
[----:B------:R-:W-:Y:S01]  /*3d10*/  IMAD.IADD R11, R12, 0x1, R10 ;  /* 0x000000010c0b7824 */ /* 0x000fe200078e020a */
[----:B------:R3:W-:Y:S03]  /*3d20*/  STS.64 [R40+0x10], R6 ;  /* 0x0000100628007388 */ /* 0x0007e60000000a00 */
[----:B------:R-:W-:Y:S01]  /*3d30*/  IMAD.IADD R12, R13, 0x1, R11 ;  /* 0x000000010d0c7824 */ /* 0x000fe200078e020b */
[----:B------:R-:W-:Y:S03]  /*3d40*/  STS.64 [R40+0x18], R8 ;  /* 0x0000180828007388 */ /* 0x000fe60000000a00 */
[----:B------:R-:W-:Y:S01]  /*3d50*/  IMAD.IADD R13, R14, 0x1, R12 ;  /* 0x000000010e0d7824 */ /* 0x000fe200078e020c */
[----:B------:R-:W-:Y:S01]  /*3d60*/  STS.64 [R40+0x20], R10 ;  /* 0x0000200a28007388 */ /* 0x000fe20000000a00 */
[----:B--2---:R-:W0:Y:S02]  /*3d70*/  LDC R4, c[0x0][0x398] ;  /* 0x0000e600ff047b82 */ /* 0x004e240000000800 */
[----:B------:R-:W-:Y:S01]  /*3d80*/  IMAD.IADD R14, R15, 0x1, R13 ;  /* 0x000000010f0e7824 */ /* 0x000fe200078e020d */
[----:B------:R2:W-:Y:S03]  /*3d90*/  STS.64 [R40+0x28], R12 ;  /* 0x0000280c28007388 */ /* 0x0005e60000000a00 */
[----:B------:R-:W-:Y:S01]  /*3da0*/  IMAD.IADD R15, R28, 0x1, R14 ;  /* 0x000000011c0f7824 */ /* 0x000fe200078e020e */
[----:B------:R-:W4:Y:S03]  /*3db0*/  S2R R5, SR_TID.X ;  /* 0x0000000000057919 */ /* 0x000f260000002100 */
[----:B------:R-:W-:Y:S01]  /*3dc0*/  IMAD.IADD R16, R29, 0x1, R15 ;  /* 0x000000011d107824 */ /* 0x000fe200078e020f */
[----:B------:R-:W-:Y:S03]  /*3dd0*/  STS.64 [R40+0x30], R14 ;  /* 0x0000300e28007388 */ /* 0x000fe60000000a00 */
[----:B------:R-:W-:Y:S01]  /*3de0*/  IMAD.IADD R17, R30, 0x1, R16 ;  /* 0x000000011e117824 */ /* 0x000fe200078e0210 */
[----:B---3--:R-:W3:Y:S03]  /*3df0*/  S2R R6, SR_TID.X ;  /* 0x0000000000067919 */ /* 0x008ee60000002100 */
[----:B------:R-:W-:Y:S01]  /*3e00*/  IMAD.IADD R18, R31, 0x1, R17 ;  /* 0x000000011f127824 */ /* 0x000fe200078e0211 */
[----:B------:R-:W-:Y:S03]  /*3e10*/  STS.64 [R40+0x38], R16 ;  /* 0x0000381028007388 */ /* 0x000fe60000000a00 */
[----:B------:R-:W-:-:S02]  /*3e20*/  IMAD.IADD R19, R32, 0x1, R18 ;  /* 0x0000000120137824 */ /* 0x000fc400078e0212 */
[----:B0-----:R-:W-:Y:S02]  /*3e30*/  VIADD R4, R4, UR5 ;  /* 0x0000000504047c36 */ /* 0x001fe40008000000 */
[----:B------:R-:W-:Y:S01]  /*3e40*/  IMAD.IADD R20, R33, 0x1, R19 ;  /* 0x0000000121147824 */ /* 0x000fe200078e0213 */
[----:B------:R-:W-:Y:S01]  /*3e50*/  STS.64 [R40+0x40], R18 ;  /* 0x0000401228007388 */ /* 0x000fe20000000a00 */
[----:B--2---:R-:W-:Y:S02]  /*3e60*/  IMAD R12, R4, 0x2100, RZ ;  /* 0x00002100040c7824 */ /* 0x004fe400078e02ff */
[----:B------:R-:W-:-:S04]  /*3e70*/  IMAD.IADD R21, R34, 0x1, R20 ;  /* 0x0000000122157824 */ /* 0x000fc800078e0214 */
[----:B------:R-:W-:Y:S01]  /*3e80*/  IMAD.IADD R22, R35, 0x1, R21 ;  /* 0x0000000123167824 */ /* 0x000fe200078e0215 */
[----:B------:R-:W-:Y:S03]  /*3e90*/  STS.64 [R40+0x48], R20 ;  /* 0x0000481428007388 */ /* 0x000fe60000000a00 */
[----:B------:R-:W-:Y:S01]  /*3ea0*/  IMAD.IADD R23, R36, 0x1, R22 ;  /* 0x0000000124177824 */ /* 0x000fe200078e0216 */
[C---:B----4-:R-:W-:Y:S02]  /*3eb0*/  LOP3.LUT R4, R5.reuse, 0x1f, RZ, 0xc0, !PT ;  /* 0x0000001f05047812 */ /* 0x050fe400078ec0ff */
[----:B------:R-:W-:Y:S02]  /*3ec0*/  LOP3.LUT R10, R5, 0x3e0, RZ, 0xc0, !PT ;  /* 0x000003e0050a7812 */ /* 0x000fe400078ec0ff */
[----:B------:R-:W-:Y:S01]  /*3ed0*/  STS.64 [R40+0x50], R22 ;  /* 0x0000501628007388 */ /* 0x000fe20000000a00 */
[----:B------:R-:W-:-:S03]  /*3ee0*/  NOP ;  /* 0x0000000000007918 */ /* 0x000fc60000000000 */
[----:B------:R-:W-:Y:S01]  /*3ef0*/  LDS R45, [R41] ;  /* 0x00000000292d7984 */ /* 0x000fe20000000800 */
[----:B---3--:R-:W-:Y:S01]  /*3f00*/  LOP3.LUT R8, R6, 0x3e0, RZ, 0xc0, !PT ;  /* 0x000003e006087812 */ /* 0x008fe200078ec0ff */
[----:B------:R-:W-:Y:S02]  /*3f10*/  IMAD R10, R10, 0x16, R4 ;  /* 0x000000160a0a7824 */ /* 0x000fe400078e0204 */
        /* <DEDUP_REMOVED lines=20> */
[----:B------:R0:W-:Y:S04]  /*4060*/  LDS R25, [R41+0xa80] ;  /* 0x000a800029197984 */ /* 0x0001e80000000800 */
[----:B------:R2:W-:Y:S01]  /*4070*/  @!P0 STS [UR4+0x8400], R0 ;  /* 0x00840000ff008988 */ /* 0x0005e20008000804 */
[----:B------:R-:W-:Y:S01]  /*4080*/  BAR.SYNC.DEFER_BLOCKING 0x0 ;  /* 0x0000000000007b1d */ /* 0x000fe20000010000 */
[----:B0-----:R-:W-:Y:S01]  /*4090*/  LOP3.LUT R41, R6, 0x1f, RZ, 0xc0, !PT ;  /* 0x0000001f06297812 */ /* 0x001fe200078ec0ff */
[----:B------:R-:W-:Y:S01]  /*40a0*/  VIADD R6, R10, 0x60 ;  /* 0x000000600a067836 */ /* 0x000fe20000000000 */
[----:B------:R-:W-:-:S03]  /*40b0*/  IADD3 R5, P0, PT, R12, R3, RZ ;  /* 0x000000030c057210 */ /* 0x000fc60007f1e0ff */
[----:B------:R-:W-:Y:S02]  /*40c0*/  IMAD R8, R8, 0x16, R41 ;  /* 0x0000001608087824 */ /* 0x000fe400078e0229 */
[----:B--2---:R-:W-:Y:S01]  /*40d0*/  IMAD.X R0, RZ, RZ, RZ, P0 ;  /* 0x000000ffff007224 */ /* 0x004fe200000e06ff */
[----:B-1----:R-:W-:Y:S01]  /*40e0*/  LEA R4, P0, R5, UR6, 0x2 ;  /* 0x0000000605047c11 */ /* 0x002fe2000f8010ff */
[----:B------:R-:W-:-:S03]  /*40f0*/  VIADD R41, R10, 0x20 ;  /* 0x000000200a297836 */ /* 0x000fc60000000000 */
[----:B------:R-:W-:Y:S01]  /*4100*/  LEA.HI.X R5, R5, UR7, R0, 0x2, P0 ;  /* 0x0000000705057c11 */ /* 0x000fe200080f1400 */
[C---:B------:R-:W-:Y:S01]  /*4110*/  VIADD R0, R8.reuse, 0xc0 ;  /* 0x000000c008007836 */ /* 0x040fe20000000000 */
[----:B------:R-:W0:Y:S02]  /*4120*/  LDS R2, [UR4+0x8400] ;  /* 0x00840004ff027984 */ /* 0x000e240008000800 */
[-C--:B0-----:R-:W-:Y:S01]  /*4130*/  ISETP.GE.AND P6, PT, R3, R2.reuse, PT ;  /* 0x000000020300720c */ /* 0x081fe20003fc6270 */
[C---:B------:R-:W-:Y:S01]  /*4140*/  VIADD R3, R8.reuse, 0x80 ;  /* 0x0000008008037836 */ /* 0x040fe20000000000 */
[-C--:B------:R-:W-:Y:S01]  /*4150*/  ISETP.GE.AND P5, PT, R41, R2.reuse, PT ;  /* 0x000000022900720c */ /* 0x080fe20003fa6270 */
[----:B------:R-:W-:Y:S01]  /*4160*/  VIADD R41, R8, 0xa0 ;  /* 0x000000a008297836 */ /* 0x000fe20000000000 */
[-C--:B------:R-:W-:Y:S01]  /*4170*/  ISETP.GE.AND P0, PT, R6, R2.reuse, PT ;  /* 0x000000020600720c */ /* 0x080fe20003f06270 */
[C---:B------:R-:W-:Y:S01]  /*4180*/  VIADD R6, R8.reuse, 0xe0 ;  /* 0x000000e008067836 */ /* 0x040fe20000000000 */
[-C--:B------:R-:W-:Y:S01]  /*4190*/  ISETP.GE.AND P3, PT, R3, R2.reuse, PT ;  /* 0x000000020300720c */ /* 0x080fe20003f66270 */
[----:B------:R-:W-:Y:S01]  /*41a0*/  VIADD R3, R8, 0x100 ;  /* 0x0000010008037836 */ /* 0x000fe20000000000 */
[-C--:B------:R-:W-:Y:S01]  /*41b0*/  ISETP.GE.AND P2, PT, R0, R2.reuse, PT ;  /* 0x000000020000720c */ /* 0x080fe20003f46270 */
[----:B------:R-:W-:Y:S01]  /*41c0*/  VIADD R0, R10, 0x40 ;  /* 0x000000400a007836 */ /* 0x000fe20000000000 */
[-C--:B------:R-:W-:Y:S01]  /*41d0*/  ISETP.GE.AND P4, PT, R41, R2.reuse, PT ;  /* 0x000000022900720c */ /* 0x080fe20003f86270 */
[----:B------:R-:W-:Y:S01]  /*41e0*/  VIADD R41, R8, 0x120 ;  /* 0x0000012008297836 */ /* 0x000fe20000000000 */
[-C--:B------:R-:W-:Y:S01]  /*41f0*/  ISETP.GE.AND P1, PT, R6, R2.reuse, PT ;  /* 0x000000020600720c */ /* 0x080fe20003f26270 */
[----:B------:R-:W-:Y:S01]  /*4200*/  @!P6 STG.E desc[UR8][R4.64], R45 ;  /* 0x0000002d0400e986 */ /* 0x000fe2000c101908 */
[----:B------:R-:W-:Y:S01]  /*4210*/  ISETP.GE.AND P6, PT, R3, R2, PT ;  /* 0x000000020300720c */ /* 0x000fe20003fc6270 */
[----:B------:R-:W-:-:S02]  /*4220*/  VIADD R3, R10, 0x140 ;  /* 0x000001400a037836 */ /* 0x000fc40000000000 */
[----:B------:R-:W-:Y:S01]  /*4230*/  @!P5 STG.E desc[UR8][R4.64+0x80], R47 ;  /* 0x0000802f0400d986 */ /* 0x000fe2000c101908 */
[-C--:B------:R-:W-:Y:S01]  /*4240*/  ISETP.GE.AND P5, PT, R41, R2.reuse, PT ;  /* 0x000000022900720c */ /* 0x080fe20003fa6270 */
[C---:B------:R-:W-:Y:S02]  /*4250*/  VIADD R41, R10.reuse, 0x160 ;  /* 0x000001600a297836 */ /* 0x040fe40000000000 */
[----:B------:R-:W-:Y:S01]  /*4260*/  @!P0 STG.E desc[UR8][R4.64+0x180], R49 ;  /* 0x0001803104008986 */ /* 0x000fe2000c101908 */
[-C--:B------:R-:W-:Y:S01]  /*4270*/  ISETP.GE.AND P0, PT, R3, R2.reuse, PT ;  /* 0x000000020300720c */ /* 0x080fe20003f06270 */
[C---:B------:R-:W-:Y:S02]  /*4280*/  VIADD R3, R10.reuse, 0x180 ;  /* 0x000001800a037836 */ /* 0x040fe40000000000 */
[----:B------:R-:W-:Y:S01]  /*4290*/  @!P3 STG.E desc[UR8][R4.64+0x200], R51 ;  /* 0x000200330400b986 */ /* 0x000fe2000c101908 */
[----:B------:R-:W-:Y:S01]  /*42a0*/  ISETP.GE.AND P3, PT, R41, R2, PT ;  /* 0x000000022900720c */ /* 0x000fe20003f66270 */
[----:B------:R-:W-:-:S02]  /*42b0*/  VIADD R41, R10, 0x1a0 ;  /* 0x000001a00a297836 */ /* 0x000fc40000000000 */
[----:B------:R-:W-:Y:S01]  /*42c0*/  @!P2 STG.E desc[UR8][R4.64+0x300], R43 ;  /* 0x0003002b0400a986 */ /* 0x000fe2000c101908 */
[-C--:B------:R-:W-:Y:S01]  /*42d0*/  ISETP.GE.AND P2, PT, R3, R2.reuse, PT ;  /* 0x000000020300720c */ /* 0x080fe20003f46270 */
[----:B------:R-:W-:Y:S02]  /*42e0*/  VIADD R3, R8, 0x1c0 ;  /* 0x000001c008037836 */ /* 0x000fe40000000000 */
[----:B------:R-:W-:Y:S01]  /*42f0*/  @!P4 STG.E desc[UR8][R4.64+0x280], R53 ;  /* 0x000280350400c986 */ /* 0x000fe2000c101908 */
[----:B------:R-:W-:-:S03]  /*4300*/  ISETP.GE.AND P4, PT, R0, R2, PT ;  /* 0x000000020000720c */ /* 0x000fc60003f86270 */
[----:B------:R0:W-:Y:S01]  /*4310*/  @!P1 STG.E desc[UR8][R4.64+0x380], R37 ;  /* 0x0003802504009986 */ /* 0x0001e2000c101908 */
[-C--:B------:R-:W-:Y:S01]  /*4320*/  ISETP.GE.AND P1, PT, R41, R2.reuse, PT ;  /* 0x000000022900720c */ /* 0x080fe20003f26270 */
[C---:B------:R-:W-:Y:S02]  /*4330*/  VIADD R41, R8.reuse, 0x1e0 ;  /* 0x000001e008297836 */ /* 0x040fe40000000000 */
[----:B------:R-:W-:Y:S01]  /*4340*/  @!P6 STG.E desc[UR8][R4.64+0x400], R35 ;  /* 0x000400230400e986 */ /* 0x000fe2000c101908 */
[-C--:B------:R-:W-:Y:S01]  /*4350*/  ISETP.GE.AND P6, PT, R3, R2.reuse, PT ;  /* 0x000000020300720c */ /* 0x080fe20003fc6270 */
[----:B------:R-:W-:Y:S02]  /*4360*/  VIADD R3, R8, 0x200 ;  /* 0x0000020008037836 */ /* 0x000fe40000000000 */
[----:B------:R1:W-:Y:S01]  /*4370*/  @!P5 STG.E desc[UR8][R4.64+0x480], R33 ;  /* 0x000480210400d986 */ /* 0x0003e2000c101908 */
[----:B------:R-:W-:Y:S01]  /*4380*/  ISETP.GE.AND P5, PT, R41, R2, PT ;  /* 0x000000022900720c */ /* 0x000fe20003fa6270 */
[----:B------:R-:W-:-:S02]  /*4390*/  VIADD R41, R10, 0x220 ;  /* 0x000002200a297836 */ /* 0x000fc40000000000 */
[----:B------:R2:W-:Y:S01]  /*43a0*/  @!P0 STG.E desc[UR8][R4.64+0x500], R31 ;  /* 0x0005001f04008986 */ /* 0x0005e2000c101908 */
[-C--:B------:R-:W-:Y:S01]  /*43b0*/  ISETP.GE.AND P0, PT, R3, R2.reuse, PT ;  /* 0x000000020300720c */ /* 0x080fe20003f06270 */
[----:B0-----:R-:W-:Y:S02]  /*43c0*/  VIADD R37, R10, 0x240 ;  /* 0x000002400a257836 */ /* 0x001fe40000000000 */
[C---:B------:R-:W-:Y:S01]  /*43d0*/  VIADD R3, R8.reuse, 0x260 ;  /* 0x0000026008037836 */ /* 0x040fe20000000000 */
[----:B------:R2:W-:Y:S01]  /*43e0*/  @!P4 STG.E desc[UR8][R4.64+0x100], R29 ;  /* 0x0001001d0400c986 */ /* 0x0005e2000c101908 */
[-C--:B------:R-:W-:Y:S01]  /*43f0*/  ISETP.GE.AND P4, PT, R41, R2.reuse, PT ;  /* 0x000000022900720c */ /* 0x080fe20003f86270 */
[----:B-1----:R-:W-:Y:S02]  /*4400*/  VIADD R33, R8, 0x280 ;  /* 0x0000028008217836 */ /* 0x002fe40000000000 */
        /* <DEDUP_REMOVED lines=17> */
.L_x_322:
[----:B------:R-:W-:Y:S01]  /*4520*/  BSSY B1, `(.L_x_349) ;  /* 0x0000006000017945 */ /* 0x000fe20003800000 */
[----:B------:R-:W-:Y:S01]  /*4530*/  PLOP3.LUT P0, PT, P0, PT, PT, 0x8, 0x80 ;  /* 0x000000000080781c */ /* 0x000fe2000070e170 */
[----:B------:R-:W-:-:S12]  /*4540*/  IMAD.MOV.U32 R21, RZ, RZ, -0x1 ;  /* 0xffffffffff157424 */ /* 0x000fd800078e00ff */
[----:B------:R-:W-:Y:S05]  /*4550*/  WARPSYNC.COLLECTIVE R21, `(.L_x_350) ;  /* 0x0000000015087348 */ /* 0x000fea0003c00000 */
[----:B------:R-:W-:Y:S01]  /*4560*/  VOTE.ANY P0, P0 ;  /* 0x0000000000ff7806 */ /* 0x000fe20000000100 */
[----:B------:R-:W-:-:S12]  /*4570*/  ENDCOLLECTIVE ;  /* 0x000000000000791b */ /* 0x000fd80003800000 */
.L_x_350:
[----:B------:R-:W-:Y:S05]  /*4580*/  BSYNC B1 ;  /* 0x0000000000017941 */ /* 0x000fea0003800000 */
.L_x_349:
[----:B------:R-:W-:Y:S05]  /*4590*/  BRA `(.L_x_351) ;  /* 0xffffffc800787947 */ /* 0x000fea000383ffff */
.L_x_324:
[----:B------:R-:W-:Y:S01]  /*45a0*/  BSSY B1, `(.L_x_352) ;  /* 0x0000006000017945 */ /* 0x000fe20003800000 */
[----:B------:R-:W-:Y:S01]  /*45b0*/  PLOP3.LUT P0, PT, P0, PT, PT, 0x8, 0x80 ;  /* 0x000000000080781c */ /* 0x000fe2000070e170 */
[----:B------:R-:W-:-:S12]  /*45c0*/  IMAD.MOV.U32 R21, RZ, RZ, -0x1 ;  /* 0xffffffffff157424 */ /* 0x000fd800078e00ff */
[----:B------:R-:W-:Y:S05]  /*45d0*/  WARPSYNC.COLLECTIVE R21, `(.L_x_353) ;  /* 0x0000000015087348 */ /* 0x000fea0003c00000 */
[----:B------:R-:W-:Y:S01]  /*45e0*/  VOTE.ANY P0, P0 ;  /* 0x0000000000ff7806 */ /* 0x000fe20000000100 */
[----:B------:R-:W-:-:S12]  /*45f0*/  ENDCOLLECTIVE ;  /* 0x000000000000791b */ /* 0x000fd80003800000 */
.L_x_353:
[----:B------:R-:W-:Y:S05]  /*4600*/  BSYNC B1 ;  /* 0x0000000000017941 */ /* 0x000fea0003800000 */
.L_x_352:
[----:B------:R-:W-:Y:S05]  /*4610*/  BRA `(.L_x_354) ;  /* 0xffffffc800cc7947 */ /* 0x000fea000383ffff */
.L_x_326:
[----:B------:R-:W0:Y:S01]  /*4620*/  S2R R30, SR_GEMASK ;  /* 0x00000000001e7919 */ /* 0x000e220000003c00 */
[----:B------:R-:W-:Y:S01]  /*4630*/  BSSY B1, `(.L_x_355) ;  /* 0x0000006000017945 */ /* 0x000fe20003800000 */
[----:B------:R-:W-:Y:S01]  /*4640*/  PLOP3.LUT P0, PT, P0, PT, PT, 0x8, 0x80 ;  /* 0x000000000080781c */ /* 0x000fe2000070e170 */
[----:B------:R-:W-:-:S12]  /*4650*/  IMAD.MOV.U32 R21, RZ, RZ, -0x1 ;  /* 0xffffffffff157424 */ /* 0x000fd800078e00ff */
[----:B0-----:R-:W-:Y:S05]  /*4660*/  WARPSYNC.COLLECTIVE R21, `(.L_x_356) ;  /* 0x0000000015087348 */ /* 0x001fea0003c00000 */
[----:B------:R-:W-:Y:S01]  /*4670*/  VOTE.ANY R21, PT, P0 ;  /* 0x0000000000157806 */ /* 0x000fe200000e0100 */
[----:B0-----:R-:W-:Y:S06]  /*4680*/  ENDCOLLECTIVE ;  /* 0x000000000000791b */ /* 0x001fec0003800000 */
.L_x_356:
[----:B------:R-:W-:Y:S05]  /*4690*/  BSYNC B1 ;  /* 0x0000000000017941 */ /* 0x000fea0003800000 */
.L_x_355:
[----:B------:R-:W-:Y:S01]  /*46a0*/  LOP3.LUT R21, R21, 0x80000000, R30, 0xec, !PT ;  /* 0x8000000015157812 */ /* 0x000fe200078eec1e */
[----:B------:R-:W-:Y:S02]  /*46b0*/  IMAD.MOV.U32 R17, RZ, RZ, 0x1 ;  /* 0x00000001ff117424 */ /* 0x000fe400078e00ff */
[----:B------:R-:W-:Y:S02]  /*46c0*/  VIADD R41, R39, 0x2 ;  /* 0x0000000227297836 */ /* 0x000fe40000000000 */
[----:B------:R-:W-:Y:S02]  /*46d0*/  VIADD R16, R21, 0xffffffff ;  /* 0xffffffff15107836 */ /* 0x000fe40000000000 */
[C---:B------:R-:W-:Y:S02]  /*46e0*/  VIADD R43, R39.reuse, 0x4 ;  /* 0x00000004272b7836 */ /* 0x040fe40000000000 */
[----:B------:R-:W-:Y:S01]  /*46f0*/  VIADD R44, R39, 0x8 ;  /* 0x00000008272c7836 */ /* 0x000fe20000000000 */
[----:B------:R-:W-:Y:S01]  /*4700*/  LOP3.LUT R28, R21, R16, RZ, 0xc, !PT ;  /* 0x00000010151c7212 */ /* 0x000fe200078e0cff */
[----:B------:R-:W-:-:S02]  /*4710*/  IMAD.MOV.U32 R16, RZ, RZ, R27 ;  /* 0x000000ffff107224 */ /* 0x000fc400078e001b */
[----:B------:R-:W-:Y:S01]  /*4720*/  IMAD.MOV.U32 R21, RZ, RZ, -0x1 ;  /* 0xffffffffff157424 */ /* 0x000fe200078e00ff */
[----:B------:R0:W1:Y:S01]  /*4730*/  POPC R20, R28 ;  /* 0x0000001c00147309 */ /* 0x0000620000000000 */
[----:B------:R-:W-:-:S07]  /*4740*/  VIADD R45, R39, 0x10 ;  /* 0x00000010272d7836 */ /* 0x000fce0000000000 */
[----:B01----:R-:W-:Y:S05]  /*4750*/  WARPSYNC.COLLECTIVE R21, `(.L_x_357) ;  /* 0x0000000015087348 */ /* 0x003fea0003c00000 */
[----:B-1----:R1:W2:Y:S02]  /*4760*/  SHFL.DOWN P3, R22, R16, R17, R20 ;  /* 0x0800001110167389 */ /* 0x0022a40000060014 */
[----:B012---:R-:W-:Y:S05]  /*4770*/  ENDCOLLECTIVE ;  /* 0x000000000000791b */ /* 0x007fea0003800000 */
.L_x_357:
[-C--:B------:R-:W-:Y:S02]  /*4780*/  ISETP.GE.AND P0, PT, R39, R20.reuse, PT ;  /* 0x000000142700720c */ /* 0x080fe40003f06270 */
[-C--:B------:R-:W-:Y:S01]  /*4790*/  ISETP.GT.AND P2, PT, R45, R20.reuse, PT ;  /* 0x000000142d00720c */ /* 0x080fe20003f44270 */
        /* <DEDUP_REMOVED lines=8> */
.L_x_358:
        /* <DEDUP_REMOVED lines=8> */
.L_x_359:
[----:B------:R-:W-:Y:S01]  /*48a0*/  IMAD.MOV.U32 R17, RZ, RZ, 0x8 ;  /* 0x00000008ff117424 */ /* 0x000fe200078e00ff */
[----:B------:R-:W-:Y:S02]  /*48b0*/  SEL R22, R22, RZ, !P0 ;  /* 0x000000ff16167207 */ /* 0x000fe40004000000 */
[----:B------:R-:W-:-:S03]  /*48c0*/  ISETP.GT.AND P0, PT, R44, R20, PT ;  /* 0x000000142c00720c */ /* 0x000fc60003f04270 */
[----:B------:R-:W-:Y:S02]  /*48d0*/  IMAD.IADD R27, R29, 0x1, R22 ;  /* 0x000000011d1b7824 */ /* 0x000fe400078e0216 */
[----:B------:R-:W0:Y:S02]  /*48e0*/  LDC.64 R28, c[0x0][0x390] ;  /* 0x0000e400ff1c7b82 */ /* 0x000e240000000a00 */
[----:B------:R-:W-:-:S07]  /*48f0*/  IMAD.MOV.U32 R16, RZ, RZ, R27 ;  /* 0x000000ffff107224 */ /* 0x000fce00078e001b */
[----:B0-----:R-:W-:Y:S05]  /*4900*/  WARPSYNC.COLLECTIVE R21, `(.L_x_360) ;  /* 0x0000000015087348 */ /* 0x001fea0003c00000 */
[----:B------:R1:W2:Y:S02]  /*4910*/  SHFL.DOWN P3, R22, R16, R17, R20 ;  /* 0x0800001110167389 */ /* 0x0002a40000060014 */
[----:B012---:R-:W-:Y:S05]  /*4920*/  ENDCOLLECTIVE ;  /* 0x000000000000791b */ /* 0x007fea0003800000 */
.L_x_360:
[----:B------:R-:W-:Y:S01]  /*4930*/  IMAD.MOV.U32 R17, RZ, RZ, 0x10 ;  /* 0x00000010ff117424 */ /* 0x000fe200078e00ff */
[----:B------:R-:W-:Y:S02]  /*4940*/  SEL R22, R22, RZ, !P0 ;  /* 0x000000ff16167207 */ /* 0x000fe40004000000 */
[----:B------:R-:W-:-:S03]  /*4950*/  ISETP.NE.AND P0, PT, R26, 0x65, PT ;  /* 0x000000651a00780c */ /* 0x000fc60003f05270 */
[----:B------:R-:W-:-:S04]  /*4960*/  IMAD.IADD R47, R27, 0x1, R22 ;  /* 0x000000011b2f7824 */ /* 0x000fc800078e0216 */
[----:B------:R-:W-:-:S07]  /*4970*/  IMAD.MOV.U32 R16, RZ, RZ, R47 ;  /* 0x000000ffff107224 */ /* 0x000fce00078e002f */
[----:B------:R-:W-:Y:S05]  /*4980*/  WARPSYNC.COLLECTIVE R21, `(.L_x_361) ;  /* 0x0000000015087348 */ /* 0x000fea0003c00000 */
[----:B------:R0:W1:Y:S02]  /*4990*/  SHFL.DOWN P3, R22, R16, R17, R20 ;  /* 0x0800001110167389 */ /* 0x0000640000060014 */
[----:B01----:R-:W-:Y:S05]  /*49a0*/  ENDCOLLECTIVE ;  /* 0x000000000000791b */ /* 0x003fea0003800000 */
.L_x_361:
[----:B------:R-:W-:Y:S05]  /*49b0*/  WARPSYNC.COLLECTIVE R21, `(.L_x_362) ;  /* 0x0000000015087348 */ /* 0x000fea0003c00000 */
[----:B------:R-:W-:Y:S01]  /*49c0*/  VOTE.ALL P0, P0 ;  /* 0x0000000000ff7806 */ /* 0x000fe20000000000 */
[----:B------:R-:W-:-:S12]  /*49d0*/  ENDCOLLECTIVE ;  /* 0x000000000000791b */ /* 0x000fd80003800000 */
.L_x_362:
[----:B------:R-:W-:Y:S02]  /*49e0*/  IADD3 R28, P3, PT, R28, 0x100, RZ ;  /* 0x000001001c1c7810 */ /* 0x000fe40007f7e0ff */
[----:B------:R-:W-:-:S03]  /*49f0*/  SEL R22, R22, RZ, !P2 ;  /* 0x000000ff16167207 */ /* 0x000fc60005000000 */
[----:B------:R-:W-:Y:S02]  /*4a00*/  IMAD.X R3, RZ, RZ, R29, P3 ;  /* 0x000000ffff037224 */ /* 0x000fe400018e061d */
[----:B------:R-:W-:Y:S01]  /*4a10*/  IMAD.IADD R46, R47, 0x1, R22 ;  /* 0x000000012f2e7824 */ /* 0x000fe200078e0216 */
[----:B------:R-:W-:Y:S06]  /*4a20*/  BRA `(.L_x_363) ;  /* 0xffffffc800647947 */ /* 0x000fec000383ffff */
.L_x_328:
[----:B------:R-:W-:Y:S01]  /*4a30*/  BSSY B1, `(.L_x_364) ;  /* 0x0000006000017945 */ /* 0x000fe20003800000 */
[----:B------:R-:W-:Y:S01]  /*4a40*/  PLOP3.LUT P0, PT, P0, PT, PT, 0x8, 0x80 ;  /* 0x000000000080781c */ /* 0x000fe2000070e170 */
[----:B------:R-:W-:-:S12]  /*4a50*/  IMAD.MOV.U32 R21, RZ, RZ, -0x1 ;  /* 0xffffffffff157424 */ /* 0x000fd800078e00ff */
[----:B------:R-:W-:Y:S05]  /*4a60*/  WARPSYNC.COLLECTIVE R21, `(.L_x_365) ;  /* 0x0000000015087348 */ /* 0x000fea0003c00000 */
[----:B------:R-:W-:Y:S01]  /*4a70*/  VOTE.ANY P0, P0 ;  /* 0x0000000000ff7806 */ /* 0x000fe20000000100 */
[----:B------:R-:W-:-:S12]  /*4a80*/  ENDCOLLECTIVE ;  /* 0x000000000000791b */ /* 0x000fd80003800000 */
.L_x_365:
[----:B------:R-:W-:Y:S05]  /*4a90*/  BSYNC B1 ;  /* 0x0000000000017941 */ /* 0x000fea0003800000 */
.L_x_364:
[----:B------:R-:W-:Y:S05]  /*4aa0*/  BRA `(.L_x_366) ;  /* 0xffffffc800747947 */ /* 0x000fea000383ffff */
.L_x_330:
[----:B------:R-:W-:Y:S01]  /*4ab0*/  BSSY B1, `(.L_x_367) ;  /* 0x0000006000017945 */ /* 0x000fe20003800000 */
[----:B------:R-:W-:Y:S01]  /*4ac0*/  PLOP3.LUT P0, PT, P0, PT, PT, 0x8, 0x80 ;  /* 0x000000000080781c */ /* 0x000fe2000070e170 */
[----:B------:R-:W-:-:S12]  /*4ad0*/  IMAD.MOV.U32 R21, RZ, RZ, -0x1 ;  /* 0xffffffffff157424 */ /* 0x000fd800078e00ff */
[----:B------:R-:W-:Y:S05]  /*4ae0*/  WARPSYNC.COLLECTIVE R21, `(.L_x_368) ;  /* 0x0000000015087348 */ /* 0x000fea0003c00000 */
[----:B------:R-:W-:Y:S01]  /*4af0*/  VOTE.ANY P0, P0 ;  /* 0x0000000000ff7806 */ /* 0x000fe20000000100 */
[----:B------:R-:W-:-:S12]  /*4b00*/  ENDCOLLECTIVE ;  /* 0x000000000000791b */ /* 0x000fd80003800000 */
.L_x_368:
[----:B------:R-:W-:Y:S05]  /*4b10*/  BSYNC B1 ;  /* 0x0000000000017941 */ /* 0x000fea0003800000 */
.L_x_367:
[----:B------:R-:W-:Y:S05]  /*4b20*/  BRA `(.L_x_369) ;  /* 0xffffffc800c87947 */ /* 0x000fea000383ffff */
.L_x_332:
[----:B------:R-:W-:Y:S01]  /*4b30*/  BSSY B1, `(.L_x_370) ;  /* 0x0000006000017945 */ /* 0x000fe20003800000 */
[----:B------:R-:W-:Y:S01]  /*4b40*/  PLOP3.LUT P0, PT, P0, PT, PT, 0x8, 0x80 ;  /* 0x000000000080781c */ /* 0x000fe2000070e170 */
[----:B------:R-:W-:-:S12]  /*4b50*/  IMAD.MOV.U32 R21, RZ, RZ, -0x1 ;  /* 0xffffffffff157424 */ /* 0x000fd800078e00ff */
[----:B------:R-:W-:Y:S05]  /*4b60*/  WARPSYNC.COLLECTIVE R21, `(.L_x_371) ;  /* 0x0000000015087348 */ /* 0x000fea0003c00000 */
[----:B------:R-:W-:Y:S01]  /*4b70*/  VOTE.ANY R21, PT, P0 ;  /* 0x0000000000157806 */ /* 0x000fe200000e0100 */
[----:B------:R-:W-:Y:S06]  /*4b80*/  ENDCOLLECTIVE ;  /* 0x000000000000791b */ /* 0x000fec0003800000 */
.L_x_371:
[----:B------:R-:W-:Y:S05]  /*4b90*/  BSYNC B1 ;  /* 0x0000000000017941 */ /* 0x000fea0003800000 */
.L_x_370:
        /* <DEDUP_REMOVED lines=11> */
.L_x_372:
        /* <DEDUP_REMOVED lines=9> */
.L_x_373:
        /* <DEDUP_REMOVED lines=8> */
.L_x_374:
        /* <DEDUP_REMOVED lines=8> */
.L_x_375:
        /* <DEDUP_REMOVED lines=8> */
.L_x_376:
[----:B------:R-:W-:Y:S02]  /*4e60*/  SEL R22, R22, RZ, !P0 ;  /* 0x000000ff16167207 */ /* 0x000fe40004000000 */
[----:B------:R-:W-:Y:S02]  /*4e70*/  ISETP.NE.AND P0, PT, R26, 0x65, PT ;  /* 0x000000651a00780c */ /* 0x000fe40003f05270 */
[----:B------:R-:W-:-:S11]  /*4e80*/  IADD3 R46, PT, PT, R47, R22, R46 ;  /* 0x000000162f2e7210 */ /* 0x000fd60007ffe02e */
[----:B------:R-:W-:Y:S05]  /*4e90*/  WARPSYNC.COLLECTIVE R21, `(.L_x_377) ;  /* 0x0000000015087348 */ /* 0x000fea0003c00000 */
[----:B------:R-:W-:Y:S01]  /*4ea0*/  VOTE.ALL P0, P0 ;  /* 0x0000000000ff7806 */ /* 0x000fe20000000000 */
[----:B------:R-:W-:-:S12]  /*4eb0*/  ENDCOLLECTIVE ;  /* 0x000000000000791b */ /* 0x000fd80003800000 */
.L_x_377:
[----:B------:R-:W-:Y:S05]  /*4ec0*/  BRA `(.L_x_378) ;  /* 0xffffffc800607947 */ /* 0x000fea000383ffff */
.L_x_337:
[----:B------:R-:W-:Y:S01]  /*4ed0*/  BSSY B0, `(.L_x_379) ;  /* 0x0000006000007945 */ /* 0x000fe20003800000 */
[----:B------:R-:W-:Y:S01]  /*4ee0*/  PLOP3.LUT P0, PT, P0, PT, PT, 0x8, 0x80 ;  /* 0x000000000080781c */ /* 0x000fe2000070e170 */
[----:B------:R-:W-:-:S12]  /*4ef0*/  IMAD.MOV.U32 R21, RZ, RZ, -0x1 ;  /* 0xffffffffff157424 */ /* 0x000fd800078e00ff */
[----:B------:R-:W-:Y:S05]  /*4f00*/  WARPSYNC.COLLECTIVE R21, `(.L_x_380) ;  /* 0x0000000015087348 */ /* 0x000fea0003c00000 */
[----:B------:R-:W-:Y:S01]  /*4f10*/  VOTE.ANY P0, P0 ;  /* 0x0000000000ff7806 */ /* 0x000fe20000000100 */
[----:B------:R-:W-:-:S12]  /*4f20*/  ENDCOLLECTIVE ;  /* 0x000000000000791b */ /* 0x000fd80003800000 */
.L_x_380:
[----:B------:R-:W-:Y:S05]  /*4f30*/  BSYNC B0 ;  /* 0x0000000000007941 */ /* 0x000fea0003800000 */
.L_x_379:
[----:B------:R-:W-:Y:S05]  /*4f40*/  BRA `(.L_x_381) ;  /* 0xffffffe000987947 */ /* 0x000fea000383ffff */
.L_x_339:
[----:B------:R-:W-:Y:S01]  /*4f50*/  BSSY B0, `(.L_x_382) ;  /* 0x0000006000007945 */ /* 0x000fe20003800000 */
[----:B------:R-:W-:Y:S01]  /*4f60*/  PLOP3.LUT P0, PT, P0, PT, PT, 0x8, 0x80 ;  /* 0x000000000080781c */ /* 0x000fe2000070e170 */
[----:B------:R-:W-:-:S12]  /*4f70*/  IMAD.MOV.U32 R21, RZ, RZ, -0x1 ;  /* 0xffffffffff157424 */ /* 0x000fd800078e00ff */
[----:B------:R-:W-:Y:S05]  /*4f80*/  WARPSYNC.COLLECTIVE R21, `(.L_x_383) ;  /* 0x0000000015087348 */ /* 0x000fea0003c00000 */
[----:B------:R-:W-:Y:S01]  /*4f90*/  VOTE.ANY P0, P0 ;  /* 0x0000000000ff7806 */ /* 0x000fe20000000100 */
[----:B------:R-:W-:-:S12]  /*4fa0*/  ENDCOLLECTIVE ;  /* 0x000000000000791b */ /* 0x000fd80003800000 */
.L_x_383:
[----:B------:R-:W-:Y:S05]  /*4fb0*/  BSYNC B0 ;  /* 0x0000000000007941 */ /* 0x000fea0003800000 */
.L_x_382:
[----:B------:R-:W-:Y:S05]  /*4fc0*/  BRA `(.L_x_384) ;  /* 0xffffffe000ec7947 */ /* 0x000fea000383ffff */
.L_x_341:
[----:B------:R-:W0:Y:S01]  /*4fd0*/  S2R R26, SR_GEMASK ;  /* 0x00000000001a7919 */ /* 0x000e220000003c00 */
[----:B------:R-:W-:Y:S01]  /*4fe0*/  BSSY B0, `(.L_x_385) ;  /* 0x0000006000007945 */ /* 0x000fe20003800000 */
[----:B------:R-:W-:Y:S01]  /*4ff0*/  PLOP3.LUT P0, PT, P0, PT, PT, 0x8, 0x80 ;  /* 0x000000000080781c */ /* 0x000fe2000070e170 */
[----:B------:R-:W-:-:S12]  /*5000*/  IMAD.MOV.U32 R21, RZ, RZ, -0x1 ;  /* 0xffffffffff157424 */ /* 0x000fd800078e00ff */
[----:B0-----:R-:W-:Y:S05]  /*5010*/  WARPSYNC.COLLECTIVE R21, `(.L_x_386) ;  /* 0x0000000015087348 */ /* 0x001fea0003c00000 */
[----:B------:R-:W-:Y:S01]  /*5020*/  VOTE.ANY R21, PT, P0 ;  /* 0x0000000000157806 */ /* 0x000fe200000e0100 */
[----:B0-----:R-:W-:Y:S06]  /*5030*/  ENDCOLLECTIVE ;  /* 0x000000000000791b */ /* 0x001fec0003800000 */
.L_x_386:
[----:B------:R-:W-:Y:S05]  /*5040*/  BSYNC B0 ;  /* 0x0000000000007941 */ /* 0x000fea0003800000 */
.L_x_385:
[----:B------:R-:W-:Y:S01]  /*5050*/  LOP3.LUT R21, R21, 0x80000000, R26, 0xec, !PT ;  /* 0x8000000015157812 */ /* 0x000fe200078eec1a */
[----:B------:R-:W-:-:S04]  /*5060*/  IMAD.MOV.U32 R17, RZ, RZ, 0x1 ;  /* 0x00000001ff117424 */ /* 0x000fc800078e00ff */
        /* <DEDUP_REMOVED lines=8> */
.L_x_387:
[----:B------:R-:W-:Y:S01]  /*50f0*/  ISETP.GE.AND P0, PT, R38, R20, PT ;  /* 0x000000142600720c */ /* 0x000fe20003f06270 */
[----:B------:R-:W-:-:S03]  /*5100*/  IMAD.MOV.U32 R17, RZ, RZ, 0x2 ;  /* 0x00000002ff117424 */ /* 0x000fc600078e00ff */
[----:B------:R-:W-:-:S05]  /*5110*/  SEL R22, R22, RZ, !P0 ;  /* 0x000000ff16167207 */ /* 0x000fca0004000000 */
[----:B------:R-:W-:Y:S02]  /*5120*/  IMAD.IADD R43, R22, 0x1, R19 ;  /* 0x00000001162b7824 */ /* 0x000fe400078e0213 */
[----:B------:R-:W-:Y:S02]  /*5130*/  VIADD R19, R38, 0x2 ;  /* 0x0000000226137836 */ /* 0x000fe40000000000 */
[----:B------:R-:W-:-:S03]  /*5140*/  IMAD.MOV.U32 R16, RZ, RZ, R43 ;  /* 0x000000ffff107224 */ /* 0x000fc600078e002b */
[----:B------:R-:W-:Y:S01]  /*5150*/  ISETP.GT.AND P0, PT, R19, R20, PT ;  /* 0x000000141300720c */ /* 0x000fe20003f04270 */
[----:B------:R-:W-:-:S12]  /*5160*/  VIADD R19, R38, 0x4 ;  /* 0x0000000426137836 */ /* 0x000fd80000000000 */
[----:B------:R-:W-:Y:S05]  /*5170*/  WARPSYNC.COLLECTIVE R21, `(.L_x_388) ;  /* 0x0000000015087348 */ /* 0x000fea0003c00000 */
[----:B------:R0:W1:Y:S02]  /*5180*/  SHFL.DOWN P3, R22, R16, R17, R20 ;  /* 0x0800001110167389 */ /* 0x0000640000060014 */
[----:B01----:R-:W-:Y:S05]  /*5190*/  ENDCOLLECTIVE ;  /* 0x000000000000791b */ /* 0x003fea0003800000 */
.L_x_388:
[----:B------:R-:W-:Y:S01]  /*51a0*/  IMAD.MOV.U32 R17, RZ, RZ, 0x4 ;  /* 0x00000004ff117424 */ /* 0x000fe200078e00ff */
[----:B------:R-:W-:Y:S02]  /*51b0*/  SEL R22, R22, RZ, !P0 ;  /* 0x000000ff16167207 */ /* 0x000fe40004000000 */
[----:B------:R-:W-:-:S03]  /*51c0*/  ISETP.GT.AND P0, PT, R19, R20, PT ;  /* 0x000000141300720c */ /* 0x000fc60003f04270 */
[----:B------:R-:W-:Y:S02]  /*51d0*/  IMAD.IADD R45, R43, 0x1, R22 ;  /* 0x000000012b2d7824 */ /* 0x000fe400078e0216 */
[----:B------:R-:W-:Y:S02]  /*51e0*/  VIADD R43, R38, 0x8 ;  /* 0x00000008262b7836 */ /* 0x000fe40000000000 */
[----:B------:R-:W-:-:S07]  /*51f0*/  IMAD.MOV.U32 R16, RZ, RZ, R45 ;  /* 0x000000ffff107224 */ /* 0x000fce00078e002d */
[----:B------:R-:W-:Y:S05]  /*5200*/  WARPSYNC.COLLECTIVE R21, `(.L_x_389) ;  /* 0x0000000015087348 */ /* 0x000fea0003c00000 */
[----:B------:R0:W1:Y:S02]  /*5210*/  SHFL.DOWN P3, R22, R16, R17, R20 ;  /* 0x0800001110167389 */ /* 0x0000640000060014 */
[----:B01----:R-:W-:Y:S05]  /*5220*/  ENDCOLLECTIVE ;  /* 0x000000000000791b */ /* 0x003fea0003800000 */
.L_x_389:
        /* <DEDUP_REMOVED lines=9> */
.L_x_390:
[----:B------:R-:W-:Y:S01]  /*52c0*/  IMAD.MOV.U32 R17, RZ, RZ, 0x10 ;  /* 0x00000010ff117424 */ /* 0x000fe200078e00ff */
[----:B------:R-:W-:Y:S02]  /*52d0*/  SEL R22, R22, RZ, !P0 ;  /* 0x000000ff16167207 */ /* 0x000fe40004000000 */
[----:B------:R-:W-:-:S03]  /*52e0*/  ISETP.NE.AND P0, PT, R18, 0x65, PT ;  /* 0x000000651200780c */ /* 0x000fc60003f05270 */
[----:B------:R-:W-:Y:S02]  /*52f0*/  IMAD.IADD R43, R19, 0x1, R22 ;  /* 0x00000001132b7824 */ /* 0x000fe400078e0216 */
[----:B------:R-:W-:Y:S02]  /*5300*/  VIADD R19, R38, 0x10 ;  /* 0x0000001026137836 */ /* 0x000fe40000000000 */
[----:B------:R-:W-:-:S03]  /*5310*/  IMAD.MOV.U32 R16, RZ, RZ, R43 ;  /* 0x000000ffff107224 */ /* 0x000fc600078e002b */
[----:B------:R-:W-:-:S13]  /*5320*/  ISETP.GT.AND P2, PT, R19, R20, PT ;  /* 0x000000141300720c */ /* 0x000fda0003f44270 */
[----:B------:R-:W-:Y:S05]  /*5330*/  WARPSYNC.COLLECTIVE R21, `(.L_x_391) ;  /* 0x0000000015087348 */ /* 0x000fea0003c00000 */
[----:B------:R0:W1:Y:S02]  /*5340*/  SHFL.DOWN P3, R22, R16, R17, R20 ;  /* 0x0800001110167389 */ /* 0x0000640000060014 */
[----:B01----:R-:W-:Y:S05]  /*5350*/  ENDCOLLECTIVE ;  /* 0x000000000000791b */ /* 0x003fea0003800000 */
.L_x_391:
[----:B------:R-:W-:Y:S05]  /*5360*/  WARPSYNC.COLLECTIVE R21, `(.L_x_392) ;  /* 0x0000000015087348 */ /* 0x000fea0003c00000 */
[----:B------:R-:W-:Y:S01]  /*5370*/  VOTE.ALL P0, P0 ;  /* 0x0000000000ff7806 */ /* 0x000fe20000000000 */
[----:B------:R-:W-:-:S12]  /*5380*/  ENDCOLLECTIVE ;  /* 0x000000000000791b */ /* 0x000fd80003800000 */
.L_x_392:
[----:B------:R-:W-:Y:S02]  /*5390*/  IADD3 R44, P3, PT, R44, 0x100, RZ ;  /* 0x000001002c2c7810 */ /* 0x000fe40007f7e0ff */
[----:B------:R-:W-:-:S03]  /*53a0*/  SEL R22, R22, RZ, !P2 ;  /* 0x000000ff16167207 */ /* 0x000fc60005000000 */
[----:B------:R-:W-:Y:S02]  /*53b0*/  IMAD.X R45, RZ, RZ, R45, P3 ;  /* 0x000000ffff2d7224 */ /* 0x000fe400018e062d */
[----:B------:R-:W-:Y:S01]  /*53c0*/  IMAD.IADD R46, R43, 0x1, R22 ;  /* 0x000000012b2e7824 */ /* 0x000fe200078e0216 */
[----:B------:R-:W-:Y:S06]  /*53d0*/  BRA `(.L_x_393) ;  /* 0xffffffe000847947 */ /* 0x000fec000383ffff */
.L_x_343:
[----:B------:R-:W-:Y:S01]  /*53e0*/  BSSY B0, `(.L_x_394) ;  /* 0x0000006000007945 */ /* 0x000fe20003800000 */
[----:B------:R-:W-:Y:S01]  /*53f0*/  PLOP3.LUT P0, PT, P0, PT, PT, 0x8, 0x80 ;  /* 0x000000000080781c */ /* 0x000fe2000070e170 */
[----:B------:R-:W-:-:S12]  /*5400*/  IMAD.MOV.U32 R21, RZ, RZ, -0x1 ;  /* 0xffffffffff157424 */ /* 0x000fd800078e00ff */
[----:B------:R-:W-:Y:S05]  /*5410*/  WARPSYNC.COLLECTIVE R21, `(.L_x_395) ;  /* 0x0000000015087348 */ /* 0x000fea0003c00000 */
[----:B------:R-:W-:Y:S01]  /*5420*/  VOTE.ANY P0, P0 ;  /* 0x0000000000ff7806 */ /* 0x000fe20000000100 */
[----:B------:R-:W-:-:S12]  /*5430*/  ENDCOLLECTIVE ;  /* 0x000000000000791b */ /* 0x000fd80003800000 */
.L_x_395:
[----:B------:R-:W-:Y:S05]  /*5440*/  BSYNC B0 ;  /* 0x0000000000007941 */ /* 0x000fea0003800000 */
.L_x_394:
[----:B------:R-:W-:Y:S05]  /*5450*/  BRA `(.L_x_396) ;  /* 0xffffffe0008c7947 */ /* 0x000fea000383ffff */
.L_x_345:
[----:B------:R-:W-:Y:S01]  /*5460*/  BSSY B0, `(.L_x_397) ;  /* 0x0000006000007945 */ /* 0x000fe20003800000 */
[----:B------:R-:W-:Y:S01]  /*5470*/  PLOP3.LUT P0, PT, P0, PT, PT, 0x8, 0x80 ;  /* 0x000000000080781c */ /* 0x000fe2000070e170 */
[----:B------:R-:W-:-:S12]  /*5480*/  IMAD.MOV.U32 R21, RZ, RZ, -0x1 ;  /* 0xffffffffff157424 */ /* 0x000fd800078e00ff */
[----:B------:R-:W-:Y:S05]  /*5490*/  WARPSYNC.COLLECTIVE R21, `(.L_x_398) ;  /* 0x0000000015087348 */ /* 0x000fea0003c00000 */
[----:B------:R-:W-:Y:S01]  /*54a0*/  VOTE.ANY P0, P0 ;  /* 0x0000000000ff7806 */ /* 0x000fe20000000100 */
[----:B------:R-:W-:-:S12]  /*54b0*/  ENDCOLLECTIVE ;  /* 0x000000000000791b */ /* 0x000fd80003800000 */
.L_x_398:
[----:B------:R-:W-:Y:S05]  /*54c0*/  BSYNC B0 ;  /* 0x0000000000007941 */ /* 0x000fea0003800000 */
.L_x_397:
[----:B------:R-:W-:Y:S05]  /*54d0*/  BRA `(.L_x_399) ;  /* 0xffffffe000e07947 */ /* 0x000fea000383ffff */
.L_x_347:
[----:B------:R-:W-:Y:S01]  /*54e0*/  BSSY B0, `(.L_x_400) ;  /* 0x0000006000007945 */ /* 0x000fe20003800000 */
[----:B------:R-:W-:Y:S01]  /*54f0*/  PLOP3.LUT P0, PT, P0, PT, PT, 0x8, 0x80 ;  /* 0x000000000080781c */ /* 0x000fe2000070e170 */
[----:B------:R-:W-:-:S12]  /*5500*/  IMAD.MOV.U32 R21, RZ, RZ, -0x1 ;  /* 0xffffffffff157424 */ /* 0x000fd800078e00ff */
[----:B------:R-:W-:Y:S05]  /*5510*/  WARPSYNC.COLLECTIVE R21, `(.L_x_401) ;  /* 0x0000000015087348 */ /* 0x000fea0003c00000 */
[----:B------:R-:W-:Y:S01]  /*5520*/  VOTE.ANY R21, PT, P0 ;  /* 0x0000000000157806 */ /* 0x000fe200000e0100 */
[----:B------:R-:W-:Y:S06]  /*5530*/  ENDCOLLECTIVE ;  /* 0x000000000000791b */ /* 0x000fec0003800000 */
.L_x_401:
[----:B------:R-:W-:Y:S05]  /*5540*/  BSYNC B0 ;  /* 0x0000000000007941 */ /* 0x000fea0003800000 */
.L_x_400:
        /* <DEDUP_REMOVED lines=11> */
.L_x_402:
        /* <DEDUP_REMOVED lines=11> */
.L_x_403:
        /* <DEDUP_REMOVED lines=9> */
.L_x_404:
        /* <DEDUP_REMOVED lines=8> */
.L_x_405:
        /* <DEDUP_REMOVED lines=9> */
.L_x_406:
[----:B------:R-:W-:Y:S02]  /*5850*/  SEL R22, R22, RZ, !P0 ;  /* 0x000000ff16167207 */ /* 0x000fe40004000000 */
[----:B------:R-:W-:Y:S02]  /*5860*/  ISETP.NE.AND P0, PT, R18, 0x65, PT ;  /* 0x000000651200780c */ /* 0x000fe40003f05270 */
[----:B------:R-:W-:-:S11]  /*5870*/  IADD3 R46, PT, PT, R47, R22, R46 ;  /* 0x000000162f2e7210 */ /* 0x000fd60007ffe02e */
[----:B------:R-:W-:Y:S05]  /*5880*/  WARPSYNC.COLLECTIVE R21, `(.L_x_407) ;  /* 0x0000000015087348 */ /* 0x000fea0003c00000 */
[----:B------:R-:W-:Y:S01]  /*5890*/  VOTE.ALL P0, P0 ;  /* 0x0000000000ff7806 */ /* 0x000fe20000000000 */
[----:B------:R-:W-:-:S12]  /*58a0*/  ENDCOLLECTIVE ;  /* 0x000000000000791b */ /* 0x000fd80003800000 */
.L_x_407:
[----:B------:R-:W-:Y:S05]  /*58b0*/  BRA `(.L_x_408) ;  /* 0xffffffe000787947 */ /* 0x000fea000383ffff */
.L_x_409:
        /* <DEDUP_REMOVED lines=12> */
.L_x_859:


//--------------------- .text._ZN3cub18CUB_300001_SM_10006detail4scan20DeviceScanInitKernelINS0_13ScanTileStateIiLb1EEEEEvT_i --------------------------
	.section	.text._ZN3cub18CUB_300001_SM_10006detail4scan20DeviceScanInitKernelINS0_13ScanTileStateIiLb1EEEEEvT_i,"ax",@progbits
	.align	128
        .global         _ZN3cub18CUB_300001_SM_10006detail4scan20DeviceScanInitKernelINS0_13ScanTileStateIiLb1EEEEEvT_i
        .type           _ZN3cub18CUB_300001_SM_10006detail4scan20DeviceScanInitKernelINS0_13ScanTileStateIiLb1EEEEEvT_i,@function
        .size           _ZN3cub18CUB_300001_SM_10006detail4scan20DeviceScanInitKernelINS0_13ScanTileStateIiLb1EEEEEvT_i,(.L_x_860 - _ZN3cub18CUB_300001_SM_10006detail4scan20DeviceScanInitKernelINS0_13ScanTileStateIiLb1EEEEEvT_i)
        .other          _ZN3cub18CUB_300001_SM_10006detail4scan20DeviceScanInitKernelINS0_13ScanTileStateIiLb1EEEEEvT_i,@"STO_CUDA_ENTRY STV_DEFAULT"
_ZN3cub18CUB_300001_SM_10006detail4scan20DeviceScanInitKernelINS0_13ScanTileStateIiLb1EEEEEvT_i:
.text._ZN3cub18CUB_300001_SM_10006detail4scan20DeviceScanInitKernelINS0_13ScanTileStateIiLb1EEEEEvT_i:
[----:B------:R-:W-:Y:S01]  /*0000*/  LDC R1, c[0x0][0x37c] ;  /* 0x0000df00ff017b82 */ /* 0x000fe20000000800 */
[----:B------:R-:W0:Y:S07]  /*0010*/  S2R R0, SR_TID.X ;  /* 0x0000000000007919 */ /* 0x000e2e0000002100 */
[----:B------:R-:W1:Y:S01]  /*0020*/  S2UR UR6, SR_CTAID.X ;  /* 0x00000000000679c3 */ /* 0x000e620000002500 */
[----:B------:R-:W2:Y:S07]  /*0030*/  LDCU UR4, c[0x0][0x388] ;  /* 0x00007100ff0477ac */ /* 0x000eae0008000800 */
[----:B------:R-:W1:Y:S01]  /*0040*/  LDC R5, c[0x0][0x360] ;  /* 0x0000d800ff057b82 */ /* 0x000e620000000800 */
[----:B0-----:R-:W-:Y:S01]  /*0050*/  ISETP.GT.U32.AND P0, PT, R0, 0x1f, PT ;  /* 0x0000001f0000780c */ /* 0x001fe20003f04070 */
[----:B-1----:R-:W-:-:S03]  /*0060*/  IMAD R5, R5, UR6, R0 ;  /* 0x0000000605057c24 */ /* 0x002fc6000f8e0200 */
[----:B------:R-:W-:Y:S02]  /*0070*/  ISETP.NE.OR P0, PT, RZ, UR6, P0 ;  /* 0x00000006ff007c0c */ /* 0x000fe40008705670 */
[----:B--2---:R-:W-:Y:S01]  /*0080*/  ISETP.GE.AND P1, PT, R5, UR4, PT ;  /* 0x0000000405007c0c */ /* 0x004fe2000bf26270 */
[----:B------:R-:W0:-:S12]  /*0090*/  LDCU.64 UR4, c[0x0][0x358] ;  /* 0x00006b00ff0477ac */ /* 0x000e180008000a00 */
[----:B------:R-:W1:Y:S01]  /*00a0*/  @!P1 LDC.64 R2, c[0x0][0x380] ;  /* 0x0000e000ff029b82 */ /* 0x000e620000000a00 */
[----:B------:R-:W-:Y:S01]  /*00b0*/  @!P1 MOV R4, 0x63 ;  /* 0x0000006300049802 */ /* 0x000fe20000000f00 */
[----:B-1----:R-:W-:-:S04]  /*00c0*/  @!P1 IMAD.WIDE R2, R5, 0x8, R2 ;  /* 0x0000000805029825 */ /* 0x002fc800078e0202 */
[----:B------:R-:W-:-:S05]  /*00d0*/  HFMA2 R5, -RZ, RZ, 0, 0 ;  /* 0x00000000ff057431 */ /* 0x000fca00000001ff */
[----:B0-----:R0:W-:Y:S01]  /*00e0*/  @!P1 STG.E.64 desc[UR4][R2.64+0x100], R4 ;  /* 0x0001000402009986 */ /* 0x0011e2000c101b04 */
[----:B------:R-:W-:Y:S05]  /*00f0*/  @P0 EXIT ;  /* 0x000000000000094d */ /* 0x000fea0003800000 */
[----:B0-----:R-:W0:Y:S02]  /*0100*/  LDC.64 R2, c[0x0][0x380] ;  /* 0x0000e000ff027b82 */ /* 0x001e240000000a00 */
[----:B0-----:R-:W-:-:S05]  /*0110*/  IMAD.WIDE.U32 R2, R0, 0x8, R2 ;  /* 0x0000000800027825 */ /* 0x001fca00078e0002 */
[----:B------:R-:W-:Y:S01]  /*0120*/  STG.E.64 desc[UR4][R2.64], RZ ;  /* 0x000000ff02007986 */ /* 0x000fe2000c101b04 */
[----:B------:R-:W-:Y:S05]  /*0130*/  EXIT ;  /* 0x000000000000794d */ /* 0x000fea0003800000 */
.L_x_410:
        /* <DEDUP_REMOVED lines=12> */
.L_x_860:


//--------------------- .text._ZN3cub18CUB_300001_SM_10006detail8for_each13static_kernelINS2_12policy_hub_t12policy_500_tElN6thrust24THRUST_300001_SM_1000_NS8cuda_cub20__uninitialized_copy7functorINS7_6detail15normal_iteratorINS7_10device_ptrIiEEEENS7_7pointerIiNS8_3tagENS7_11use_defaultESI_EEEEEEvT0_T1_ --------------------------
	.section	.text._ZN3cub18CUB_300001_SM_10006detail8for_each13static_kernelINS2_12policy_hub_t12policy_500_tElN6thrust24THRUST_300001_SM_1000_NS8cuda_cub20__uninitialized_copy7functorINS7_6detail15normal_iteratorINS7_10device_ptrIiEEEENS7_7pointerIiNS8_3tagENS7_11use_defaultESI_EEEEEEvT0_T1_,"ax",@progbits
	.align	128
        .global         _ZN3cub18CUB_300001_SM_10006detail8for_each13static_kernelINS2_12policy_hub_t12policy_500_tElN6thrust24THRUST_300001_SM_1000_NS8cuda_cub20__uninitialized_copy7functorINS7_6detail15normal_iteratorINS7_10device_ptrIiEEEENS7_7pointerIiNS8_3tagENS7_11use_defaultESI_EEEEEEvT0_T1_
        .type           _ZN3cub18CUB_300001_SM_10006detail8for_each13static_kernelINS2_12policy_hub_t12policy_500_tElN6thrust24THRUST_300001_SM_1000_NS8cuda_cub20__uninitialized_copy7functorINS7_6detail15normal_iteratorINS7_10device_ptrIiEEEENS7_7pointerIiNS8_3tagENS7_11use_defaultESI_EEEEEEvT0_T1_,@function
        .size           _ZN3cub18CUB_300001_SM_10006detail8for_each13static_kernelINS2_12policy_hub_t12policy_500_tElN6thrust24THRUST_300001_SM_1000_NS8cuda_cub20__uninitialized_copy7functorINS7_6detail15normal_iteratorINS7_10device_ptrIiEEEENS7_7pointerIiNS8_3tagENS7_11use_defaultESI_EEEEEEvT0_T1_,(.L_x_861 - _ZN3cub18CUB_300001_SM_10006detail8for_each13static_kernelINS2_12policy_hub_t12policy_500_tElN6thrust24THRUST_300001_SM_1000_NS8cuda_cub20__uninitialized_copy7functorINS7_6detail15normal_iteratorINS7_10device_ptrIiEEEENS7_7pointerIiNS8_3tagENS7_11use_defaultESI_EEEEEEvT0_T1_)
        .other          _ZN3cub18CUB_300001_SM_10006detail8for_each13static_kernelINS2_12policy_hub_t12policy_500_tElN6thrust24THRUST_300001_SM_1000_NS8cuda_cub20__uninitialized_copy7functorINS7_6detail15normal_iteratorINS7_10device_ptrIiEEEENS7_7pointerIiNS8_3tagENS7_11use_defaultESI_EEEEEEvT0_T1_,@"STO_CUDA_ENTRY STV_DEFAULT"
_ZN3cub18CUB_300001_SM_10006detail8for_each13static_kernelINS2_12policy_hub_t12policy_500_tElN6thrust24THRUST_300001_SM_1000_NS8cuda_cub20__uninitialized_copy7functorINS7_6detail15normal_iteratorINS7_10device_ptrIiEEEENS7_7pointerIiNS8_3tagENS7_11use_defaultESI_EEEEEEvT0_T1_:
.text._ZN3cub18CUB_300001_SM_10006detail8for_each13static_kernelINS2_12policy_hub_t12policy_500_tElN6thrust24THRUST_300001_SM_1000_NS8cuda_cub20__uninitialized_copy7functorINS7_6detail15normal_iteratorINS7_10device_ptrIiEEEENS7_7pointerIiNS8_3tagENS7_11use_defaultESI_EEEEEEvT0_T1_:
[----:B------:R-:W-:Y:S08]  /*0000*/  LDC R1, c[0x0][0x37c] ;  /* 0x0000df00ff017b82 */ /* 0x000ff00000000800 */
[----:B------:R-:W0:Y:S01]  /*0010*/  S2UR UR4, SR_CTAID.X ;  /* 0x00000000000479c3 */ /* 0x000e220000002500 */
[----:B------:R-:W1:Y:S01]  /*0020*/  LDCU.64 UR6, c[0x0][0x380] ;  /* 0x00007000ff0677ac */ /* 0x000e620008000a00 */
[----:B------:R-:W2:Y:S01]  /*0030*/  LDCU.64 UR8, c[0x0][0x358] ;  /* 0x00006b00ff0877ac */ /* 0x000ea20008000a00 */
[----:B0-----:R-:W-:-:S04]  /*0040*/  UIMAD.WIDE.U32 UR4, UR4, 0x200, URZ ;  /* 0x00000200040478a5 */ /* 0x001fc8000f8e00ff */
[----:B-1----:R-:W-:-:S04]  /*0050*/  UIADD3 UR6, UP0, UPT, -UR4, UR6, URZ ;  /* 0x0000000604067290 */ /* 0x002fc8000ff1e1ff */
[----:B------:R-:W-:Y:S02]  /*0060*/  UIADD3.X UR7, UPT, UPT, ~UR5, UR7, URZ, UP0, !UPT ;  /* 0x0000000705077290 */ /* 0x000fe400087fe5ff */
[----:B------:R-:W-:-:S04]  /*0070*/  UISETP.GE.U32.AND UP0, UPT, UR6, 0x200, UPT ;  /* 0x000002000600788c */ /* 0x000fc8000bf06070 */
[----:B------:R-:W-:-:S09]  /*0080*/  UISETP.GE.AND.EX UP0, UPT, UR7, URZ, UPT, UP0 ;  /* 0x000000ff0700728c */ /* 0x000fd2000bf06300 */
[----:B--2---:R-:W-:Y:S05]  /*0090*/  BRA.U !UP0, `(.L_x_411) ;  /* 0x0000000108407547 */ /* 0x004fea000b800000 */
[----:B------:R-:W0:Y:S01]  /*00a0*/  S2R R0, SR_TID.X ;  /* 0x0000000000007919 */ /* 0x000e220000002100 */
[----:B------:R-:W1:Y:S01]  /*00b0*/  LDCU.64 UR10, c[0x0][0x388] ;  /* 0x00007100ff0a77ac */ /* 0x000e620008000a00 */
[----:B0-----:R-:W-:-:S05]  /*00c0*/  IADD3 R0, P0, PT, R0, UR4, RZ ;  /* 0x0000000400007c10 */ /* 0x001fca000ff1e0ff */
[----:B------:R-:W-:Y:S02]  /*00d0*/  IMAD.X R3, RZ, RZ, UR5, P0 ;  /* 0x00000005ff037e24 */ /* 0x000fe400080e06ff */
[----:B------:R-:W-:-:S03]  /*00e0*/  IMAD.SHL.U32 R4, R0, 0x4, RZ ;  /* 0x0000000400047824 */ /* 0x000fc600078e00ff */
[----:B------:R-:W-:Y:S02]  /*00f0*/  SHF.L.U64.HI R0, R0, 0x2, R3 ;  /* 0x0000000200007819 */ /* 0x000fe40000010203 */
[----:B-1----:R-:W-:-:S04]  /*0100*/  IADD3 R2, P0, PT, R4, UR10, RZ ;  /* 0x0000000a04027c10 */ /* 0x002fc8000ff1e0ff */
[----:B------:R-:W-:Y:S01]  /*0110*/  IADD3.X R3, PT, PT, R0, UR11, RZ, P0, !PT ;  /* 0x0000000b00037c10 */ /* 0x000fe200087fe4ff */
[----:B------:R-:W0:Y:S04]  /*0120*/  LDCU.64 UR10, c[0x0][0x390] ;  /* 0x00007200ff0a77ac */ /* 0x000e280008000a00 */
[----:B------:R-:W2:Y:S01]  /*0130*/  LDG.E R7, desc[UR8][R2.64] ;  /* 0x0000000802077981 */ /* 0x000ea2000c1e1900 */
[----:B0-----:R-:W-:-:S04]  /*0140*/  IADD3 R4, P0, PT, R4, UR10, RZ ;  /* 0x0000000a04047c10 */ /* 0x001fc8000ff1e0ff */
[----:B------:R-:W-:-:S05]  /*0150*/  IADD3.X R5, PT, PT, R0, UR11, RZ, P0, !PT ;  /* 0x0000000b00057c10 */ /* 0x000fca00087fe4ff */
[----:B--2---:R-:W-:Y:S04]  /*0160*/  STG.E desc[UR8][R4.64], R7 ;  /* 0x0000000704007986 */ /* 0x004fe8000c101908 */
[----:B------:R-:W2:Y:S04]  /*0170*/  LDG.E R9, desc[UR8][R2.64+0x400] ;  /* 0x0004000802097981 */ /* 0x000ea8000c1e1900 */
[----:B--2---:R-:W-:Y:S01]  /*0180*/  STG.E desc[UR8][R4.64+0x400], R9 ;  /* 0x0004000904007986 */ /* 0x004fe2000c101908 */
[----:B------:R-:W-:Y:S05]  /*0190*/  EXIT ;  /* 0x000000000000794d */ /* 0x000fea0003800000 */
.L_x_411:
[----:B------:R-:W0:Y:S01]  /*01a0*/  S2R R0, SR_TID.X ;  /* 0x0000000000007919 */ /* 0x000e220000002100 */
[----:B------:R-:W-:Y:S01]  /*01b0*/  USHF.R.S32.HI UR7, URZ, 0x1f, UR6 ;  /* 0x0000001fff077899 */ /* 0x000fe20008011406 */
[----:B------:R-:W-:Y:S05]  /*01c0*/  BSSY.RECONVERGENT B0, `(.L_x_412) ;  /* 0x0000015000007945 */ /* 0x000fea0003800200 */
[----:B------:R-:W-:Y:S01]  /*01d0*/  IMAD.U32 R3, RZ, RZ, UR7 ;  /* 0x00000007ff037e24 */ /* 0x000fe2000f8e00ff */
[C---:B0-----:R-:W-:Y:S01]  /*01e0*/  ISETP.LT.U32.AND P0, PT, R0.reuse, UR6, PT ;  /* 0x0000000600007c0c */ /* 0x041fe2000bf01070 */
[----:B------:R-:W-:-:S03]  /*01f0*/  VIADD R2, R0, 0x100 ;  /* 0x0000010000027836 */ /* 0x000fc60000000000 */
[----:B------:R-:W-:Y:S02]  /*0200*/  ISETP.GT.AND.EX P0, PT, R3, RZ, PT, P0 ;  /* 0x000000ff0300720c */ /* 0x000fe40003f04300 */
[----:B------:R-:W-:Y:S01]  /*0210*/  ISETP.LT.U32.AND P1, PT, R2, UR6, PT ;  /* 0x0000000602007c0c */ /* 0x000fe2000bf21070 */
[----:B------:R-:W-:-:S05]  /*0220*/  IMAD.U32 R2, RZ, RZ, UR7 ;  /* 0x00000007ff027e24 */ /* 0x000fca000f8e00ff */
[----:B------:R-:W-:-:S05]  /*0230*/  ISETP.GT.AND.EX P1, PT, R2, RZ, PT, P1 ;  /* 0x000000ff0200720c */ /* 0x000fca0003f24310 */
[----:B------:R-:W-:Y:S08]  /*0240*/  @!P0 BRA `(.L_x_413) ;  /* 0x0000000000308947 */ /* 0x000ff00003800000 */
[----:B------:R-:W0:Y:S01]  /*0250*/  LDCU.64 UR10, c[0x0][0x388] ;  /* 0x00007100ff0a77ac */ /* 0x000e220008000a00 */
[----:B------:R-:W-:-:S05]  /*0260*/  IADD3 R2, P0, PT, R0, UR4, RZ ;  /* 0x0000000400027c10 */ /* 0x000fca000ff1e0ff */
[----:B------:R-:W-:Y:S02]  /*0270*/  IMAD.X R3, RZ, RZ, UR5, P0 ;  /* 0x00000005ff037e24 */ /* 0x000fe400080e06ff */
[----:B------:R-:W-:-:S03]  /*0280*/  IMAD.SHL.U32 R4, R2, 0x4, RZ ;  /* 0x0000000402047824 */ /* 0x000fc600078e00ff */
[----:B------:R-:W-:Y:S02]  /*0290*/  SHF.L.U64.HI R5, R2, 0x2, R3 ;  /* 0x0000000202057819 */ /* 0x000fe40000010203 */
[----:B0-----:R-:W-:-:S04]  /*02a0*/  IADD3 R2, P0, PT, R4, UR10, RZ ;  /* 0x0000000a04027c10 */ /* 0x001fc8000ff1e0ff */
[----:B------:R-:W-:Y:S01]  /*02b0*/  IADD3.X R3, PT, PT, R5, UR11, RZ, P0, !PT ;  /* 0x0000000b05037c10 */ /* 0x000fe200087fe4ff */
[----:B------:R-:W0:Y:S05]  /*02c0*/  LDCU.64 UR10, c[0x0][0x390] ;  /* 0x00007200ff0a77ac */ /* 0x000e2a0008000a00 */
[----:B------:R-:W2:Y:S01]  /*02d0*/  LDG.E R3, desc[UR8][R2.64] ;  /* 0x0000000802037981 */ /* 0x000ea2000c1e1900 */
[----:B0-----:R-:W-:-:S04]  /*02e0*/  IADD3 R4, P0, PT, R4, UR10, RZ ;  /* 0x0000000a04047c10 */ /* 0x001fc8000ff1e0ff */
[----:B------:R-:W-:-:S05]  /*02f0*/  IADD3.X R5, PT, PT, R5, UR11, RZ, P0, !PT ;  /* 0x0000000b05057c10 */ /* 0x000fca00087fe4ff */
[----:B--2---:R0:W-:Y:S04]  /*0300*/  STG.E desc[UR8][R4.64], R3 ;  /* 0x0000000304007986 */ /* 0x0041e8000c101908 */
.L_x_413:
[----:B------:R-:W-:Y:S05]  /*0310*/  BSYNC.RECONVERGENT B0 ;  /* 0x0000000000007941 */ /* 0x000fea0003800200 */
.L_x_412:
[----:B------:R-:W-:Y:S05]  /*0320*/  @!P1 EXIT ;  /* 0x000000000000994d */ /* 0x000fea0003800000 */
[----:B------:R-:W1:Y:S01]  /*0330*/  LDCU.64 UR6, c[0x0][0x388] ;  /* 0x00007100ff0677ac */ /* 0x000e620008000a00 */
[----:B------:R-:W-:-:S05]  /*0340*/  IADD3 R0, P0, PT, R0, UR4, RZ ;  /* 0x0000000400007c10 */ /* 0x000fca000ff1e0ff */
[----:B0-----:R-:W-:Y:S02]  /*0350*/  IMAD.X R3, RZ, RZ, UR5, P0 ;  /* 0x00000005ff037e24 */ /* 0x001fe400080e06ff */
[----:B------:R-:W-:-:S03]  /*0360*/  IMAD.SHL.U32 R4, R0, 0x4, RZ ;  /* 0x0000000400047824 */ /* 0x000fc600078e00ff */
[----:B------:R-:W-:Y:S02]  /*0370*/  SHF.L.U64.HI R0, R0, 0x2, R3 ;  /* 0x0000000200007819 */ /* 0x000fe40000010203 */
[----:B-1----:R-:W-:-:S04]  /*0380*/  IADD3 R2, P0, PT, R4, UR6, RZ ;  /* 0x0000000604027c10 */ /* 0x002fc8000ff1e0ff */
[----:B------:R-:W-:Y:S01]  /*0390*/  IADD3.X R3, PT, PT, R0, UR7, RZ, P0, !PT ;  /* 0x0000000700037c10 */ /* 0x000fe200087fe4ff */
[----:B------:R-:W0:Y:S05]  /*03a0*/  LDCU.64 UR6, c[0x0][0x390] ;  /* 0x00007200ff0677ac */ /* 0x000e2a0008000a00 */
[----:B------:R-:W2:Y:S01]  /*03b0*/  LDG.E R3, desc[UR8][R2.64+0x400] ;  /* 0x0004000802037981 */ /* 0x000ea2000c1e1900 */
[----:B0-----:R-:W-:-:S04]  /*03c0*/  IADD3 R4, P0, PT, R4, UR6, RZ ;  /* 0x0000000604047c10 */ /* 0x001fc8000ff1e0ff */
[----:B------:R-:W-:-:S05]  /*03d0*/  IADD3.X R5, PT, PT, R0, UR7, RZ, P0, !PT ;  /* 0x0000000700057c10 */ /* 0x000fca00087fe4ff */
[----:B--2---:R-:W-:Y:S01]  /*03e0*/  STG.E desc[UR8][R4.64+0x400], R3 ;  /* 0x0004000304007986 */ /* 0x004fe2000c101908 */
[----:B------:R-:W-:Y:S05]  /*03f0*/  EXIT ;  /* 0x000000000000794d */ /* 0x000fea0003800000 */
.L_x_414:
        /* <DEDUP_REMOVED lines=16> */
.L_x_861:


//--------------------- .text._ZN3cub18CUB_300001_SM_10006detail8for_each13static_kernelINS2_12policy_hub_t12policy_500_tEmN6thrust24THRUST_300001_SM_1000_NS8cuda_cub20__uninitialized_fill7functorINS7_10device_ptrIiEEiEEEEvT0_T1_ --------------------------
	.section	.text._ZN3cub18CUB_300001_SM_10006detail8for_each13static_kernelINS2_12policy_hub_t12policy_500_tEmN6thrust24THRUST_300001_SM_1000_NS8cuda_cub20__uninitialized_fill7functorINS7_10device_ptrIiEEiEEEEvT0_T1_,"ax",@progbits
	.align	128
        .global         _ZN3cub18CUB_300001_SM_10006detail8for_each13static_kernelINS2_12policy_hub_t12policy_500_tEmN6thrust24THRUST_300001_SM_1000_NS8cuda_cub20__uninitialized_fill7functorINS7_10device_ptrIiEEiEEEEvT0_T1_
        .type           _ZN3cub18CUB_300001_SM_10006detail8for_each13static_kernelINS2_12policy_hub_t12policy_500_tEmN6thrust24THRUST_300001_SM_1000_NS8cuda_cub20__uninitialized_fill7functorINS7_10device_ptrIiEEiEEEEvT0_T1_,@function
        .size           _ZN3cub18CUB_300001_SM_10006detail8for_each13static_kernelINS2_12policy_hub_t12policy_500_tEmN6thrust24THRUST_300001_SM_1000_NS8cuda_cub20__uninitialized_fill7functorINS7_10device_ptrIiEEiEEEEvT0_T1_,(.L_x_862 - _ZN3cub18CUB_300001_SM_10006detail8for_each13static_kernelINS2_12policy_hub_t12policy_500_tEmN6thrust24THRUST_300001_SM_1000_NS8cuda_cub20__uninitialized_fill7functorINS7_10device_ptrIiEEiEEEEvT0_T1_)
        .other          _ZN3cub18CUB_300001_SM_10006detail8for_each13static_kernelINS2_12policy_hub_t12policy_500_tEmN6thrust24THRUST_300001_SM_1000_NS8cuda_cub20__uninitialized_fill7functorINS7_10device_ptrIiEEiEEEEvT0_T1_,@"STO_CUDA_ENTRY STV_DEFAULT"
_ZN3cub18CUB_300001_SM_10006detail8for_each13static_kernelINS2_12policy_hub_t12policy_500_tEmN6thrust24THRUST_300001_SM_1000_NS8cuda_cub20__uninitialized_fill7functorINS7_10device_ptrIiEEiEEEEvT0_T1_:
.text._ZN3cub18CUB_300001_SM_10006detail8for_each13static_kernelINS2_12policy_hub_t12policy_500_tEmN6thrust24THRUST_300001_SM_1000_NS8cuda_cub20__uninitialized_fill7functorINS7_10device_ptrIiEEiEEEEvT0_T1_:
        /* <DEDUP_REMOVED lines=8> */
[----:B------:R-:W-:-:S09]  /*0080*/  UISETP.GE.U32.AND.EX UP0, UPT, UR7, URZ, UPT, UP0 ;  /* 0x000000ff0700728c */ /* 0x000fd2000bf06100 */
[----:B--2---:R-:W-:Y:S05]  /*0090*/  BRA.U !UP0, `(.L_x_415) ;  /* 0x0000000108287547 */ /* 0x004fea000b800000 */
[----:B------:R-:W0:Y:S01]  /*00a0*/  S2R R0, SR_TID.X ;  /* 0x0000000000007919 */ /* 0x000e220000002100 */
[----:B------:R-:W1:Y:S01]  /*00b0*/  LDCU.64 UR6, c[0x0][0x388] ;  /* 0x00007100ff0677ac */ /* 0x000e620008000a00 */
[----:B------:R-:W2:Y:S01]  /*00c0*/  LDC R5, c[0x0][0x390] ;  /* 0x0000e400ff057b82 */ /* 0x000ea20000000800 */
[----:B0-----:R-:W-:-:S05]  /*00d0*/  IADD3 R0, P0, PT, R0, UR4, RZ ;  /* 0x0000000400007c10 */ /* 0x001fca000ff1e0ff */
[----:B------:R-:W-:Y:S01]  /*00e0*/  IMAD.X R3, RZ, RZ, UR5, P0 ;  /* 0x00000005ff037e24 */ /* 0x000fe200080e06ff */
[----:B-1----:R-:W-:-:S04]  /*00f0*/  LEA R2, P0, R0, UR6, 0x2 ;  /* 0x0000000600027c11 */ /* 0x002fc8000f8010ff */
[----:B------:R-:W-:-:S05]  /*0100*/  LEA.HI.X R3, R0, UR7, R3, 0x2, P0 ;  /* 0x0000000700037c11 */ /* 0x000fca00080f1403 */
[----:B--2---:R-:W-:Y:S04]  /*0110*/  STG.E desc[UR8][R2.64], R5 ;  /* 0x0000000502007986 */ /* 0x004fe8000c101908 */
[----:B------:R-:W-:Y:S01]  /*0120*/  STG.E desc[UR8][R2.64+0x400], R5 ;  /* 0x0004000502007986 */ /* 0x000fe2000c101908 */
[----:B------:R-:W-:Y:S05]  /*0130*/  EXIT ;  /* 0x000000000000794d */ /* 0x000fea0003800000 */
.L_x_415:
[----:B------:R-:W0:Y:S01]  /*0140*/  S2R R0, SR_TID.X ;  /* 0x0000000000007919 */ /* 0x000e220000002100 */
[----:B------:R-:W-:Y:S01]  /*0150*/  IMAD.U32 R2, RZ, RZ, UR7 ;  /* 0x00000007ff027e24 */ /* 0x000fe2000f8e00ff */
[----:B------:R-:W1:Y:S01]  /*0160*/  LDCU.64 UR10, c[0x0][0x388] ;  /* 0x00007100ff0a77ac */ /* 0x000e620008000a00 */
[----:B------:R-:W-:Y:S01]  /*0170*/  IMAD.U32 R4, RZ, RZ, UR7 ;  /* 0x00000007ff047e24 */ /* 0x000fe2000f8e00ff */
[----:B0-----:R-:W-:-:S04]  /*0180*/  ISETP.LT.U32.AND P0, PT, R0, UR6, PT ;  /* 0x0000000600007c0c */ /* 0x001fc8000bf01070 */
[----:B------:R-:W-:Y:S01]  /*0190*/  ISETP.GT.U32.AND.EX P0, PT, R2, RZ, PT, P0 ;  /* 0x000000ff0200720c */ /* 0x000fe20003f04100 */
[C---:B------:R-:W-:Y:S01]  /*01a0*/  VIADD R2, R0.reuse, 0x100 ;  /* 0x0000010000027836 */ /* 0x040fe20000000000 */
[----:B------:R-:W-:-:S04]  /*01b0*/  IADD3 R0, P2, PT, R0, UR4, RZ ;  /* 0x0000000400007c10 */ /* 0x000fc8000ff5e0ff */
[----:B------:R-:W-:Y:S01]  /*01c0*/  ISETP.LT.U32.AND P1, PT, R2, UR6, PT ;  /* 0x0000000602007c0c */ /* 0x000fe2000bf21070 */
[----:B------:R-:W-:Y:S01]  /*01d0*/  IMAD.X R3, RZ, RZ, UR5, P2 ;  /* 0x00000005ff037e24 */ /* 0x000fe200090e06ff */
[----:B-1----:R-:W-:Y:S02]  /*01e0*/  LEA R2, P2, R0, UR10, 0x2 ;  /* 0x0000000a00027c11 */ /* 0x002fe4000f8410ff */
[----:B------:R-:W-:Y:S02]  /*01f0*/  ISETP.GT.U32.AND.EX P1, PT, R4, RZ, PT, P1 ;  /* 0x000000ff0400720c */ /* 0x000fe40003f24110 */
[----:B------:R-:W-:Y:S01]  /*0200*/  LEA.HI.X R3, R0, UR11, R3, 0x2, P2 ;  /* 0x0000000b00037c11 */ /* 0x000fe200090f1403 */
[----:B------:R-:W0:Y:S04]  /*0210*/  @P0 LDC R5, c[0x0][0x390] ;  /* 0x0000e400ff050b82 */ /* 0x000e280000000800 */
[----:B0-----:R0:W-:Y:S06]  /*0220*/  @P0 STG.E desc[UR8][R2.64], R5 ;  /* 0x0000000502000986 */ /* 0x0011ec000c101908 */
[----:B------:R-:W-:Y:S05]  /*0230*/  @!P1 EXIT ;  /* 0x000000000000994d */ /* 0x000fea0003800000 */
[----:B0-----:R-:W0:Y:S02]  /*0240*/  LDC R5, c[0x0][0x390] ;  /* 0x0000e400ff057b82 */ /* 0x001e240000000800 */
[----:B0-----:R-:W-:Y:S01]  /*0250*/  STG.E desc[UR8][R2.64+0x400], R5 ;  /* 0x0004000502007986 */ /* 0x001fe2000c101908 */
[----:B------:R-:W-:Y:S05]  /*0260*/  EXIT ;  /* 0x000000000000794d */ /* 0x000fea0003800000 */
.L_x_416:
        /* <DEDUP_REMOVED lines=9> */
.L_x_862:


//--------------------- .text._ZN3cub18CUB_300001_SM_10006detail11EmptyKernelIvEEvv --------------------------
	.section	.text._ZN3cub18CUB_300001_SM_10006detail11EmptyKernelIvEEvv,"ax",@progbits
	.align	128
        .global         _ZN3cub18CUB_300001_SM_10006detail11EmptyKernelIvEEvv
        .type           _ZN3cub18CUB_300001_SM_10006detail11EmptyKernelIvEEvv,@function
        .size           _ZN3cub18CUB_300001_SM_10006detail11EmptyKernelIvEEvv,(.L_x_863 - _ZN3cub18CUB_300001_SM_10006detail11EmptyKernelIvEEvv)
        .other          _ZN3cub18CUB_300001_SM_10006detail11EmptyKernelIvEEvv,@"STO_CUDA_ENTRY STV_DEFAULT"
_ZN3cub18CUB_300001_SM_10006detail11EmptyKernelIvEEvv:
.text._ZN3cub18CUB_300001_SM_10006detail11EmptyKernelIvEEvv:
[----:B------:R-:W-:Y:S01]  /*0000*/  LDC R1, c[0x0][0x37c] ;  /* 0x0000df00ff017b82 */ /* 0x000fe20000000800 */
[----:B------:R-:W-:Y:S05]  /*0010*/  EXIT ;  /* 0x000000000000794d */ /* 0x000fea0003800000 */
.L_x_417:
        /* <DEDUP_REMOVED lines=14> */
.L_x_863:


//--------------------- .text._ZN6thrust24THRUST_300001_SM_1000_NS8cuda_cub4core6detail13_kernel_agentINS1_15__reduce_by_key16ReduceByKeyAgentINS0_6detail15normal_iteratorINS0_10device_ptrIiEEEESB_NS0_16discard_iteratorINS0_11use_defaultEEESB_N4cuda3std3__48equal_toIiEENSH_4plusIiEEPllEEJSB_SB_SE_SB_SM_N3cub18CUB_300001_SM_100024ReduceByKeyScanTileStateIilLb1EEESJ_SL_llEEEvDpT0_ --------------------------
	.section	.text._ZN6thrust24THRUST_300001_SM_1000_NS8cuda_cub4core6detail13_kernel_agentINS1_15__reduce_by_key16ReduceByKeyAgentINS0_6detail15normal_iteratorINS0_10device_ptrIiEEEESB_NS0_16discard_iteratorINS0_11use_defaultEEESB_N4cuda3std3__48equal_toIiEENSH_4plusIiEEPllEEJSB_SB_SE_SB_SM_N3cub18CUB_300001_SM_100024ReduceByKeyScanTileStateIilLb1EEESJ_SL_llEEEvDpT0_,"ax",@progbits
	.align	128
        .global         _ZN6thrust24THRUST_300001_SM_1000_NS8cuda_cub4core6detail13_kernel_agentINS1_15__reduce_by_key16ReduceByKeyAgentINS0_6detail15normal_iteratorINS0_10device_ptrIiEEEESB_NS0_16discard_iteratorINS0_11use_defaultEEESB_N4cuda3std3__48equal_toIiEENSH_4plusIiEEPllEEJSB_SB_SE_SB_SM_N3cub18CUB_300001_SM_100024ReduceByKeyScanTileStateIilLb1EEESJ_SL_llEEEvDpT0_
        .type           _ZN6thrust24THRUST_300001_SM_1000_NS8cuda_cub4core6detail13_kernel_agentINS1_15__reduce_by_key16ReduceByKeyAgentINS0_6detail15normal_iteratorINS0_10device_ptrIiEEEESB_NS0_16discard_iteratorINS0_11use_defaultEEESB_N4cuda3std3__48equal_toIiEENSH_4plusIiEEPllEEJSB_SB_SE_SB_SM_N3cub18CUB_300001_SM_100024ReduceByKeyScanTileStateIilLb1EEESJ_SL_llEEEvDpT0_,@function
        .size           _ZN6thrust24THRUST_300001_SM_1000_NS8cuda_cub4core6detail13_kernel_agentINS1_15__reduce_by_key16ReduceByKeyAgentINS0_6detail15normal_iteratorINS0_10device_ptrIiEEEESB_NS0_16discard_iteratorINS0_11use_defaultEEESB_N4cuda3std3__48equal_toIiEENSH_4plusIiEEPllEEJSB_SB_SE_SB_SM_N3cub18CUB_300001_SM_100024ReduceByKeyScanTileStateIilLb1EEESJ_SL_llEEEvDpT0_,(.L_x_864 - _ZN6thrust24THRUST_300001_SM_1000_NS8cuda_cub4core6detail13_kernel_agentINS1_15__reduce_by_key16ReduceByKeyAgentINS0_6detail15normal_iteratorINS0_10device_ptrIiEEEESB_NS0_16discard_iteratorINS0_11use_defaultEEESB_N4cuda3std3__48equal_toIiEENSH_4plusIiEEPllEEJSB_SB_SE_SB_SM_N3cub18CUB_300001_SM_100024ReduceByKeyScanTileStateIilLb1EEESJ_SL_llEEEvDpT0_)
        .other          _ZN6thrust24THRUST_300001_SM_1000_NS8cuda_cub4core6detail13_kernel_agentINS1_15__reduce_by_key16ReduceByKeyAgentINS0_6detail15normal_iteratorINS0_10device_ptrIiEEEESB_NS0_16discard_iteratorINS0_11use_defaultEEESB_N4cuda3std3__48equal_toIiEENSH_4plusIiEEPllEEJSB_SB_SE_SB_SM_N3cub18CUB_300001_SM_100024ReduceByKeyScanTileStateIilLb1EEESJ_SL_llEEEvDpT0_,@"STO_CUDA_ENTRY STV_DEFAULT"
_ZN6thrust24THRUST_300001_SM_1000_NS8cuda_cub4core6detail13_kernel_agentINS1_15__reduce_by_key16ReduceByKeyAgentINS0_6detail15normal_iteratorINS0_10device_ptrIiEEEESB_NS0_16discard_iteratorINS0_11use_defaultEEESB_N4cuda3std3__48equal_toIiEENSH_4plusIiEEPllEEJSB_SB_SE_SB_SM_N3cub18CUB_300001_SM_100024ReduceByKeyScanTileStateIilLb1EEESJ_SL_llEEEvDpT0_:
.text._ZN6thrust24THRUST_300001_SM_1000_NS8cuda_cub4core6detail13_kernel_agentINS1_15__reduce_by_key16ReduceByKeyAgentINS0_6detail15normal_iteratorINS0_10device_ptrIiEEEESB_NS0_16discard_iteratorINS0_11use_defaultEEESB_N4cuda3std3__48equal_toIiEENSH_4plusIiEEPllEEJSB_SB_SE_SB_SM_N3cub18CUB_300001_SM_100024ReduceByKeyScanTileStateIilLb1EEESJ_SL_llEEEvDpT0_:
[----:B------:R-:W0:Y:S01]  /*0000*/  LDC R1, c[0x0][0x37c] ;  /* 0x0000df00ff017b82 */ /* 0x000e220000000800 */
[----:B------:R-:W1:Y:S01]  /*0010*/  S2R R47, SR_CTAID.X ;  /* 0x00000000002f7919 */ /* 0x000e620000002500 */
[----:B------:R-:W2:Y:S01]  /*0020*/  LDCU.64 UR4, c[0x0][0x3c0] ;  /* 0x00007800ff0477ac */ /* 0x000ea20008000a00 */
[----:B0-----:R-:W-:Y:S01]  /*0030*/  VIADD R1, R1, 0xfffffff8 ;  /* 0xfffffff801017836 */ /* 0x001fe20000000000 */
[----:B------:R-:W0:Y:S01]  /*0040*/  LDCU.64 UR8, c[0x0][0x358] ;  /* 0x00006b00ff0877ac */ /* 0x000e220008000a00 */
[----:B-1----:R-:W-:-:S03]  /*0050*/  IMAD.WIDE.U32 R2, R47, 0x900, RZ ;  /* 0x000009002f027825 */ /* 0x002fc600078e00ff */
[----:B--2---:R-:W-:-:S04]  /*0060*/  IADD3 R7, P1, PT, -R2, UR4, RZ ;  /* 0x0000000402077c10 */ /* 0x004fc8000ff3e1ff */
[----:B------:R-:W-:Y:S02]  /*0070*/  ISETP.GE.U32.AND P0, PT, R7, 0x901, PT ;  /* 0x000009010700780c */ /* 0x000fe40003f06070 */
[----:B------:R-:W-:-:S04]  /*0080*/  IADD3.X R6, PT, PT, ~R3, UR5, RZ, P1, !PT ;  /* 0x0000000503067c10 */ /* 0x000fc80008ffe5ff */
[----:B------:R-:W-:-:S13]  /*0090*/  ISETP.GE.AND.EX P0, PT, R6, RZ, PT, P0 ;  /* 0x000000ff0600720c */ /* 0x000fda0003f06300 */
[----:B0-----:R-:W-:Y:S05]  /*00a0*/  @!P0 BRA `(.L_x_418) ;  /* 0x00000050003c8947 */ /* 0x001fea0003800000 */
[----:B------:R-:W-:-:S13]  /*00b0*/  ISETP.NE.AND P0, PT, R47, RZ, PT ;  /* 0x000000ff2f00720c */ /* 0x000fda0003f05270 */
[----:B------:R-:W-:Y:S05]  /*00c0*/  @P0 BRA `(.L_x_419) ;  /* 0x0000001c00b00947 */ /* 0x000fea0003800000 */
[----:B------:R-:W0:Y:S01]  /*00d0*/  S2R R0, SR_TID.X ;  /* 0x0000000000007919 */ /* 0x000e220000002100 */
[----:B------:R-:W1:Y:S01]  /*00e0*/  LDCU.64 UR4, c[0x0][0x380] ;  /* 0x00007000ff0477ac */ /* 0x000e620008000a00 */
[C---:B0-----:R-:W-:Y:S02]  /*00f0*/  LOP3.LUT R4, R0.reuse, 0x1f, RZ, 0xc0, !PT ;  /* 0x0000001f00047812 */ /* 0x041fe400078ec0ff */
[----:B------:R-:W-:-:S05]  /*0100*/  LOP3.LUT R5, R0, 0x3e0, RZ, 0xc0, !PT ;  /* 0x000003e000057812 */ /* 0x000fca00078ec0ff */
[----:B------:R-:W-:-:S05]  /*0110*/  IMAD R5, R5, 0x9, R4 ;  /* 0x0000000905057824 */ /* 0x000fca00078e0204 */
[----:B------:R-:W-:-:S05]  /*0120*/  IADD3 R5, P0, PT, R2, R5, RZ ;  /* 0x0000000502057210 */ /* 0x000fca0007f1e0ff */
[----:B------:R-:W-:Y:S02]  /*0130*/  IMAD.X R2, RZ, RZ, R3, P0 ;  /* 0x000000ffff027224 */ /* 0x000fe400000e0603 */
[----:B------:R-:W-:-:S03]  /*0140*/  IMAD.SHL.U32 R4, R5, 0x4, RZ ;  /* 0x0000000405047824 */ /* 0x000fc600078e00ff */
[----:B------:R-:W-:Y:S02]  /*0150*/  SHF.L.U64.HI R5, R5, 0x2, R2 ;  /* 0x0000000205057819 */ /* 0x000fe40000010202 */
[----:B-1----:R-:W-:-:S04]  /*0160*/  IADD3 R2, P0, PT, R4, UR4, RZ ;  /* 0x0000000404027c10 */ /* 0x002fc8000ff1e0ff */
[----:B------:R-:W-:Y:S01]  /*0170*/  IADD3.X R3, PT, PT, R5, UR5, RZ, P0, !PT ;  /* 0x0000000505037c10 */ /* 0x000fe200087fe4ff */
[----:B------:R-:W0:Y:S04]  /*0180*/  LDCU.64 UR4, c[0x0][0x388] ;  /* 0x00007100ff0477ac */ /* 0x000e280008000a00 */
[----:B------:R-:W2:Y:S04]  /*0190*/  LDG.E.CONSTANT R6, desc[UR8][R2.64] ;  /* 0x0000000802067981 */ /* 0x000ea8000c1e9900 */
[----:B------:R-:W3:Y:S04]  /*01a0*/  LDG.E.CONSTANT R7, desc[UR8][R2.64+0x80] ;  /* 0x0000800802077981 */ /* 0x000ee8000c1e9900 */
[----:B------:R-:W4:Y:S04]  /*01b0*/  LDG.E.CONSTANT R8, desc[UR8][R2.64+0x100] ;  /* 0x0001000802087981 */ /* 0x000f28000c1e9900 */
[----:B------:R-:W5:Y:S04]  /*01c0*/  LDG.E.CONSTANT R9, desc[UR8][R2.64+0x180] ;  /* 0x0001800802097981 */ /* 0x000f68000c1e9900 */
[----:B------:R-:W5:Y:S04]  /*01d0*/  LDG.E.CONSTANT R11, desc[UR8][R2.64+0x200] ;  /* 0x00020008020b7981 */ /* 0x000f68000c1e9900 */
[----:B------:R-:W5:Y:S04]  /*01e0*/  LDG.E.CONSTANT R13, desc[UR8][R2.64+0x280] ;  /* 0x00028008020d7981 */ /* 0x000f68000c1e9900 */
[----:B------:R-:W5:Y:S04]  /*01f0*/  LDG.E.CONSTANT R16, desc[UR8][R2.64+0x300] ;  /* 0x0003000802107981 */ /* 0x000f68000c1e9900 */
[----:B------:R-:W5:Y:S04]  /*0200*/  LDG.E.CONSTANT R17, desc[UR8][R2.64+0x380] ;  /* 0x0003800802117981 */ /* 0x000f68000c1e9900 */
[----:B------:R1:W5:Y:S01]  /*0210*/  LDG.E.CONSTANT R19, desc[UR8][R2.64+0x400] ;  /* 0x0004000802137981 */ /* 0x000362000c1e9900 */
[----:B0-----:R-:W-:-:S04]  /*0220*/  IADD3 R4, P0, PT, R4, UR4, RZ ;  /* 0x0000000404047c10 */ /* 0x001fc8000ff1e0ff */
[----:B------:R-:W-:-:S05]  /*0230*/  IADD3.X R5, PT, PT, R5, UR5, RZ, P0, !PT ;  /* 0x0000000505057c10 */ /* 0x000fca00087fe4ff */
[----:B------:R-:W5:Y:S04]  /*0240*/  LDG.E.CONSTANT R21, desc[UR8][R4.64] ;  /* 0x0000000804157981 */ /* 0x000f68000c1e9900 */
[----:B------:R-:W5:Y:S04]  /*0250*/  LDG.E.CONSTANT R23, desc[UR8][R4.64+0x80] ;  /* 0x0000800804177981 */ /* 0x000f68000c1e9900 */
[----:B------:R-:W5:Y:S04]  /*0260*/  LDG.E.CONSTANT R25, desc[UR8][R4.64+0x100] ;  /* 0x0001000804197981 */ /* 0x000f68000c1e9900 */
[----:B------:R-:W5:Y:S04]  /*0270*/  LDG.E.CONSTANT R27, desc[UR8][R4.64+0x180] ;  /* 0x00018008041b7981 */ /* 0x000f68000c1e9900 */
[----:B------:R-:W5:Y:S04]  /*0280*/  LDG.E.CONSTANT R31, desc[UR8][R4.64+0x200] ;  /* 0x00020008041f7981 */ /* 0x000f68000c1e9900 */
[----:B------:R-:W5:Y:S04]  /*0290*/  LDG.E.CONSTANT R33, desc[UR8][R4.64+0x280] ;  /* 0x0002800804217981 */ /* 0x000f68000c1e9900 */
[----:B------:R-:W5:Y:S04]  /*02a0*/  LDG.E.CONSTANT R35, desc[UR8][R4.64+0x300] ;  /* 0x0003000804237981 */ /* 0x000f68000c1e9900 */
[----:B------:R-:W5:Y:S04]  /*02b0*/  LDG.E.CONSTANT R37, desc[UR8][R4.64+0x380] ;  /* 0x0003800804257981 */ /* 0x000f68000c1e9900 */
[----:B------:R0:W5:Y:S01]  /*02c0*/  LDG.E.CONSTANT R39, desc[UR8][R4.64+0x400] ;  /* 0x0004000804277981 */ /* 0x000162000c1e9900 */
[----:B------:R-:W1:Y:S01]  /*02d0*/  S2UR UR5, SR_CgaCtaId ;  /* 0x00000000000579c3 */ /* 0x000e620000008800 */
[----:B------:R-:W-:Y:S01]  /*02e0*/  SHF.R.U32.HI R48, RZ, 0x5, R0 ;  /* 0x00000005ff307819 */ /* 0x000fe20000011600 */
[----:B------:R-:W-:Y:S01]  /*02f0*/  UMOV UR4, 0x400 ;  /* 0x0000040000047882 */ /* 0x000fe20000000000 */
[----:B------:R-:W0:Y:S01]  /*0300*/  S2R R15, SR_LANEID ;  /* 0x00000000000f7919 */ /* 0x000e220000000000 */
[----:B------:R-:W-:Y:S01]  /*0310*/  ISETP.NE.AND P1, PT, R0, RZ, PT ;  /* 0x000000ff0000720c */ /* 0x000fe20003f25270 */
[----:B-1----:R-:W-:-:S03]  /*0320*/  ULEA UR5, UR5, UR4, 0x18 ;  /* 0x0000000405057291 */ /* 0x002fc6000f8ec0ff */
[----:B------:R-:W-:Y:S01]  /*0330*/  UMOV UR4, URZ ;  /* 0x000000ff00047c82 */ /* 0x000fe20008000000 */
[----:B0-----:R-:W-:-:S05]  /*0340*/  IMAD R2, R48, 0x120, R15 ;  /* 0x0000012030027824 */ /* 0x001fca00078e020f */
[----:B------:R-:W-:-:S05]  /*0350*/  LEA R24, R2, UR5, 0x2 ;  /* 0x0000000502187c11 */ /* 0x000fca000f8e10ff */
[----:B------:R-:W-:Y:S01]  /*0360*/  IMAD R5, R15, 0x20, R24 ;  /* 0x000000200f057824 */ /* 0x000fe200078e0218 */
[----:B--2---:R0:W-:Y:S04]  /*0370*/  STS [R24], R6 ;  /* 0x0000000618007388 */ /* 0x0041e80000000800 */
[----:B---3--:R-:W-:Y:S04]  /*0380*/  STS [R24+0x80], R7 ;  /* 0x0000800718007388 */ /* 0x008fe80000000800 */
[----:B----4-:R-:W-:Y:S01]  /*0390*/  STS [R24+0x100], R8 ;  /* 0x0001000818007388 */ /* 0x010fe20000000800 */
[----:B0-----:R-:W-:-:S03]  /*03a0*/  LEA R6, R0, UR5, 0x2 ;  /* 0x0000000500067c11 */ /* 0x001fc6000f8e10ff */
[----:B-----5:R-:W-:Y:S04]  /*03b0*/  STS [R24+0x180], R9 ;  /* 0x0001800918007388 */ /* 0x020fe80000000800 */
[----:B------:R-:W-:Y:S04]  /*03c0*/  STS [R24+0x200], R11 ;  /* 0x0002000b18007388 */ /* 0x000fe80000000800 */
[----:B------:R-:W-:Y:S04]  /*03d0*/  STS [R24+0x280], R13 ;  /* 0x0002800d18007388 */ /* 0x000fe80000000800 */
[----:B------:R-:W-:Y:S04]  /*03e0*/  STS [R24+0x300], R16 ;  /* 0x0003001018007388 */ /* 0x000fe80000000800 */
[----:B------:R-:W-:Y:S04]  /*03f0*/  STS [R24+0x380], R17 ;  /* 0x0003801118007388 */ /* 0x000fe80000000800 */
[----:B------:R-:W-:Y:S01]  /*0400*/  STS [R24+0x400], R19 ;  /* 0x0004001318007388 */ /* 0x000fe20000000800 */
[----:B------:R-:W-:-:S03]  /*0410*/  NOP ;  /* 0x0000000000007918 */ /* 0x000fc60000000000 */
[----:B------:R-:W-:Y:S04]  /*0420*/  LDS R29, [R5+0x20] ;  /* 0x00002000051d7984 */ /* 0x000fe80000000800 */
[----:B------:R-:W-:Y:S04]  /*0430*/  LDS R2, [R5] ;  /* 0x0000000005027984 */ /* 0x000fe80000000800 */
[----:B------:R-:W0:Y:S04]  /*0440*/  LDS R8, [R5+0x4] ;  /* 0x0000040005087984 */ /* 0x000e280000000800 */
[----:B------:R-:W1:Y:S04]  /*0450*/  LDS R10, [R5+0x8] ;  /* 0x00000800050a7984 */ /* 0x000e680000000800 */
[----:B------:R-:W2:Y:S04]  /*0460*/  LDS R12, [R5+0xc] ;  /* 0x00000c00050c7984 */ /* 0x000ea80000000800 */
[----:B------:R-:W3:Y:S04]  /*0470*/  LDS R14, [R5+0x10] ;  /* 0x00001000050e7984 */ /* 0x000ee80000000800 */
[----:B------:R-:W-:Y:S04]  /*0480*/  LDS R16, [R5+0x14] ;  /* 0x0000140005107984 */ /* 0x000fe80000000800 */
[----:B------:R-:W-:Y:S04]  /*0490*/  LDS R18, [R5+0x18] ;  /* 0x0000180005127984 */ /* 0x000fe80000000800 */
[----:B------:R-:W-:Y:S01]  /*04a0*/  LDS R20, [R5+0x1c] ;  /* 0x00001c0005147984 */ /* 0x000fe20000000800 */
[----:B------:R-:W-:Y:S01]  /*04b0*/  BAR.SYNC.DEFER_BLOCKING 0x0 ;  /* 0x0000000000007b1d */ /* 0x000fe20000010000 */
[----:B0-----:R-:W-:-:S02]  /*04c0*/  ISETP.NE.AND P2, PT, R2, R8, PT ;  /* 0x000000080200720c */ /* 0x001fc40003f45270 */
[----:B-1----:R-:W-:Y:S02]  /*04d0*/  ISETP.NE.AND P5, PT, R8, R10, PT ;  /* 0x0000000a0800720c */ /* 0x002fe40003fa5270 */
[----:B------:R-:W-:Y:S02]  /*04e0*/  SEL R34, RZ, 0x1, !P2 ;  /* 0x00000001ff227807 */ /* 0x000fe40005000000 */
[----:B--2---:R-:W-:Y:S02]  /*04f0*/  ISETP.NE.AND P4, PT, R10, R12, PT ;  /* 0x0000000c0a00720c */ /* 0x004fe40003f85270 */
[----:B------:R-:W-:Y:S01]  /*0500*/  P2R R49, PR, RZ, 0x20 ;  /* 0x00000020ff317803 */ /* 0x000fe20000000000 */
[----:B------:R-:W-:Y:S01]  /*0510*/  STS [R24], R21 ;  /* 0x0000001518007388 */ /* 0x000fe20000000800 */
[----:B---3--:R-:W-:Y:S02]  /*0520*/  ISETP.NE.AND P2, PT, R12, R14, PT ;  /* 0x0000000e0c00720c */ /* 0x008fe40003f45270 */
[----:B------:R-:W-:Y:S01]  /*0530*/  P2R R50, PR, RZ, 0x10 ;  /* 0x00000010ff327803 */ /* 0x000fe20000000000 */
[----:B------:R-:W-:Y:S04]  /*0540*/  STS [R24+0x80], R23 ;  /* 0x0000801718007388 */ /* 0x000fe80000000800 */
[----:B------:R-:W-:Y:S04]  /*0550*/  STS [R24+0x100], R25 ;  /* 0x0001001918007388 */ /* 0x000fe80000000800 */
[----:B------:R-:W-:Y:S04]  /*0560*/  STS [R24+0x180], R27 ;  /* 0x0001801b18007388 */ /* 0x000fe80000000800 */
[----:B------:R-:W-:Y:S04]  /*0570*/  STS [R24+0x200], R31 ;  /* 0x0002001f18007388 */ /* 0x000fe80000000800 */
[----:B------:R0:W-:Y:S04]  /*0580*/  STS [R24+0x280], R33 ;  /* 0x0002802118007388 */ /* 0x0001e80000000800 */
[----:B------:R1:W-:Y:S04]  /*0590*/  STS [R24+0x300], R35 ;  /* 0x0003002318007388 */ /* 0x0003e80000000800 */
[----:B------:R-:W-:Y:S01]  /*05a0*/  STS [R24+0x380], R37 ;  /* 0x0003802518007388 */ /* 0x000fe20000000800 */
[----:B0-----:R-:W-:-:S03]  /*05b0*/  IMAD.MOV.U32 R33, RZ, RZ, RZ ;  /* 0x000000ffff217224 */ /* 0x001fc600078e00ff */
[----:B------:R0:W-:Y:S01]  /*05c0*/  STS [R24+0x400], R39 ;  /* 0x0004002718007388 */ /* 0x0001e20000000800 */
[----:B------:R-:W-:-:S03]  /*05d0*/  NOP ;  /* 0x0000000000007918 */ /* 0x000fc60000000000 */
[----:B------:R-:W-:Y:S01]  /*05e0*/  LDS R3, [R5] ;  /* 0x0000000005037984 */ /* 0x000fe20000000800 */
[----:B-1----:R-:W-:Y:S02]  /*05f0*/  SEL R35, RZ, 0x1, !P5 ;  /* 0x00000001ff237807 */ /* 0x002fe40006800000 */
[----:B0-----:R-:W-:Y:S01]  /*0600*/  SEL R24, RZ, 0x1, !P4 ;  /* 0x00000001ff187807 */ /* 0x001fe20006000000 */
        /* <DEDUP_REMOVED lines=9> */
[----:B------:R-:W-:Y:S02]  /*06a0*/  STS [R6+0x4d8], R29 ;  /* 0x0004d81d06007388 */ /* 0x000fe40000000800 */
[----:B------:R-:W-:Y:S06]  /*06b0*/  BAR.SYNC.DEFER_BLOCKING 0x0 ;  /* 0x0000000000007b1d */ /* 0x000fec0000010000 */
[----:B------:R0:W1:Y:S02]  /*06c0*/  @P1 LDS R22, [R6+0x4d4] ;  /* 0x0004d40006161984 */ /* 0x0000640000000800 */
[----:B0-----:R-:W-:-:S02]  /*06d0*/  SEL R6, RZ, 0x1, !P2 ;  /* 0x00000001ff067807 */ /* 0x001fc40005000000 */
[----:B-1----:R-:W-:-:S04]  /*06e0*/  @P1 ISETP.NE.AND P0, PT, R22, R2, PT ;  /* 0x000000021600120c */ /* 0x002fc80003f05270 */
[----:B------:R-:W-:-:S04]  /*06f0*/  @P1 SEL R33, RZ, 0x1, !P0 ;  /* 0x00000001ff211807 */ /* 0x000fc80004000000 */
[----:B------:R-:W-:-:S04]  /*0700*/  IADD3 R34, P0, PT, R33, R34, RZ ;  /* 0x0000002221227210 */ /* 0x000fc80007f1e0ff */
[----:B------:R-:W-:Y:S01]  /*0710*/  IADD3 R35, P3, PT, R34, R35, RZ ;  /* 0x0000002322237210 */ /* 0x000fe20007f7e0ff */
[----:B------:R-:W-:-:S03]  /*0720*/  IMAD.X R36, RZ, RZ, UR4, P0 ;  /* 0x00000004ff247e24 */ /* 0x000fc600080e06ff */
[----:B------:R-:W-:Y:S01]  /*0730*/  IADD3 R37, P1, PT, R35, R24, RZ ;  /* 0x0000001823257210 */ /* 0x000fe20007f3e0ff */
[----:B------:R-:W-:Y:S01]  /*0740*/  IMAD.X R38, RZ, RZ, R36, P3 ;  /* 0x000000ffff267224 */ /* 0x000fe200018e0624 */
[----:B------:R-:W-:Y:S02]  /*0750*/  ISETP.NE.AND P3, PT, R14, R16, PT ;  /* 0x000000100e00720c */ /* 0x000fe40003f65270 */
[----:B------:R-:W-:Y:S01]  /*0760*/  IADD3 R39, P0, PT, R37, R6, RZ ;  /* 0x0000000625277210 */ /* 0x000fe20007f1e0ff */
[----:B------:R-:W-:Y:S01]  /*0770*/  IMAD.X R40, RZ, RZ, R38, P1 ;  /* 0x000000ffff287224 */ /* 0x000fe200008e0626 */
[----:B------:R-:W-:Y:S02]  /*0780*/  SEL R6, RZ, 0x1, !P3 ;  /* 0x00000001ff067807 */ /* 0x000fe40005800000 */
[----:B------:R-:W-:Y:S01]  /*0790*/  ISETP.NE.AND P1, PT, R16, R18, PT ;  /* 0x000000121000720c */ /* 0x000fe20003f25270 */
[----:B------:R-:W-:Y:S01]  /*07a0*/  IMAD.X R28, RZ, RZ, R40, P0 ;  /* 0x000000ffff1c7224 */ /* 0x000fe200000e0628 */
[----:B------:R-:W-:-:S02]  /*07b0*/  IADD3 R41, P0, PT, R39, R6, RZ ;  /* 0x0000000627297210 */ /* 0x000fc40007f1e0ff */
[----:B------:R-:W-:-:S03]  /*07c0*/  SEL R42, RZ, 0x1, !P1 ;  /* 0x00000001ff2a7807 */ /* 0x000fc60004800000 */
[----:B------:R-:W-:Y:S01]  /*07d0*/  IMAD.X R30, RZ, RZ, R28, P0 ;  /* 0x000000ffff1e7224 */ /* 0x000fe200000e061c */
[----:B------:R-:W-:-:S05]  /*07e0*/  IADD3 R42, P0, PT, R41, R42, RZ ;  /* 0x0000002a292a7210 */ /* 0x000fca0007f1e0ff */
[----:B------:R-:W-:Y:S01]  /*07f0*/  IMAD.X R31, RZ, RZ, R30, P0 ;  /* 0x000000ffff1f7224 */ /* 0x000fe200000e061e */
[----:B------:R-:W-:-:S04]  /*0800*/  ISETP.NE.AND P0, PT, R18, R20, PT ;  /* 0x000000141200720c */ /* 0x000fc80003f05270 */
[----:B------:R-:W-:-:S04]  /*0810*/  SEL R43, RZ, 0x1, !P0 ;  /* 0x00000001ff2b7807 */ /* 0x000fc80004000000 */
[----:B------:R-:W-:-:S05]  /*0820*/  IADD3 R43, P6, PT, R42, R43, RZ ;  /* 0x0000002b2a2b7210 */ /* 0x000fca0007fde0ff */
[----:B------:R-:W-:Y:S01]  /*0830*/  IMAD.X R32, RZ, RZ, R31, P6 ;  /* 0x000000ffff207224 */ /* 0x000fe200030e061f */
[----:B------:R-:W-:-:S04]  /*0840*/  ISETP.NE.AND P6, PT, R2, R8, PT ;  /* 0x000000080200720c */ /* 0x000fc80003fc5270 */
[----:B------:R-:W-:Y:S02]  /*0850*/  SEL R6, R3, RZ, !P6 ;  /* 0x000000ff03067207 */ /* 0x000fe40007000000 */
[----:B------:R-:W-:-:S03]  /*0860*/  ISETP.NE.AND P6, PT, R20, R29, PT ;  /* 0x0000001d1400720c */ /* 0x000fc60003fc5270 */
[----:B------:R-:W-:Y:S01]  /*0870*/  IMAD.IADD R6, R9, 0x1, R6 ;  /* 0x0000000109067824 */ /* 0x000fe200078e0206 */
[----:B------:R-:W-:-:S04]  /*0880*/  SEL R24, RZ, 0x1, !P6 ;  /* 0x00000001ff187807 */ /* 0x000fc80007000000 */
[----:B------:R-:W-:Y:S02]  /*0890*/  SEL R6, R6, RZ, !P5 ;  /* 0x000000ff06067207 */ /* 0x000fe40006800000 */
[----:B------:R-:W-:-:S03]  /*08a0*/  ISETP.GE.AND P5, PT, R15, 0x10, PT ;  /* 0x000000100f00780c */ /* 0x000fc60003fa6270 */
[----:B------:R-:W-:-:S05]  /*08b0*/  IMAD.IADD R6, R11, 0x1, R6 ;  /* 0x000000010b067824 */ /* 0x000fca00078e0206 */
[----:B------:R-:W-:Y:S02]  /*08c0*/  SEL R6, R6, RZ, !P4 ;  /* 0x000000ff06067207 */ /* 0x000fe40006000000 */
[----:B------:R-:W-:-:S03]  /*08d0*/  ISETP.NE.AND P4, PT, R15, RZ, PT ;  /* 0x000000ff0f00720c */ /* 0x000fc60003f85270 */
[----:B------:R-:W-:-:S05]  /*08e0*/  IMAD.IADD R6, R13, 0x1, R6 ;  /* 0x000000010d067824 */ /* 0x000fca00078e0206 */
[----:B------:R-:W-:-:S05]  /*08f0*/  SEL R5, R6, RZ, !P2 ;  /* 0x000000ff06057207 */ /* 0x000fca0005000000 */
[----:B------:R-:W-:-:S05]  /*0900*/  IMAD.IADD R5, R44, 0x1, R5 ;  /* 0x000000012c057824 */ /* 0x000fca00078e0205 */
[----:B------:R-:W-:-:S05]  /*0910*/  SEL R6, R5, RZ, !P3 ;  /* 0x000000ff05067207 */ /* 0x000fca0005800000 */
[----:B------:R-:W-:-:S05]  /*0920*/  IMAD.IADD R6, R17, 0x1, R6 ;  /* 0x0000000111067824 */ /* 0x000fca00078e0206 */
[----:B------:R-:W-:-:S05]  /*0930*/  SEL R6, R6, RZ, !P1 ;  /* 0x000000ff06067207 */ /* 0x000fca0004800000 */
[----:B------:R-:W-:-:S05]  /*0940*/  IMAD.IADD R6, R19, 0x1, R6 ;  /* 0x0000000113067824 */ /* 0x000fca00078e0206 */
[----:B------:R-:W-:-:S05]  /*0950*/  SEL R6, R6, RZ, !P0 ;  /* 0x000000ff06067207 */ /* 0x000fca0004000000 */
[----:B------:R-:W-:-:S05]  /*0960*/  IMAD.IADD R6, R21, 0x1, R6 ;  /* 0x0000000115067824 */ /* 0x000fca00078e0206 */
[----:B------:R-:W-:Y:S02]  /*0970*/  SEL R5, R6, RZ, !P6 ;  /* 0x000000ff06057207 */ /* 0x000fe40007000000 */
[----:B------:R-:W-:-:S03]  /*0980*/  IADD3 R24, P6, PT, R43, R24, RZ ;  /* 0x000000182b187210 */ /* 0x000fc60007fde0ff */
[----:B------:R-:W-:Y:S02]  /*0990*/  IMAD.IADD R4, R4, 0x1, R5 ;  /* 0x0000000104047824 */ /* 0x000fe400078e0205 */
[----:B------:R-:W-:Y:S01]  /*09a0*/  IMAD.X R25, RZ, RZ, R32, P6 ;  /* 0x000000ffff197224 */ /* 0x000fe200030e0620 */
[----:B------:R-:W-:Y:S02]  /*09b0*/  ISETP.NE.U32.AND P6, PT, R24, RZ, PT ;  /* 0x000000ff1800720c */ /* 0x000fe40003fc5070 */
[----:B------:R-:W0:Y:S02]  /*09c0*/  SHFL.UP PT, R5, R4, 0x1, RZ ;  /* 0x0420000004057989 */ /* 0x000e2400000e00ff */
[----:B------:R-:W-:Y:S02]  /*09d0*/  ISETP.NE.AND.EX P6, PT, R25, RZ, PT, P6 ;  /* 0x000000ff1900720c */ /* 0x000fe40003fc5360 */
[----:B------:R-:W1:Y:S02]  /*09e0*/  SHFL.UP PT, R6, R25, 0x1, RZ ;  /* 0x0420000019067989 */ /* 0x000e6400000e00ff */
[----:B0-----:R-:W-:-:S02]  /*09f0*/  SEL R7, R5, RZ, !P6 ;  /* 0x000000ff05077207 */ /* 0x001fc40007000000 */
[----:B------:R-:W0:Y:S01]  /*0a00*/  SHFL.UP PT, R5, R24, 0x1, RZ ;  /* 0x0420000018057989 */ /* 0x000e2200000e00ff */
[----:B------:R-:W-:-:S04]  /*0a10*/  ISETP.GE.AND P6, PT, R15, 0x1, PT ;  /* 0x000000010f00780c */ /* 0x000fc80003fc6270 */
[----:B------:R-:W-:Y:S02]  /*0a20*/  SEL R7, R7, RZ, P6 ;  /* 0x000000ff07077207 */ /* 0x000fe40003000000 */
[----:B-1----:R-:W-:-:S03]  /*0a30*/  SEL R6, R6, RZ, P6 ;  /* 0x000000ff06067207 */ /* 0x002fc60003000000 */
[----:B------:R-:W-:-:S05]  /*0a40*/  IMAD.IADD R7, R4, 0x1, R7 ;  /* 0x0000000104077824 */ /* 0x000fca00078e0207 */
[----:B------:R-:W1:Y:S01]  /*0a50*/  SHFL.UP PT, R4, R7, 0x2, RZ ;  /* 0x0440000007047989 */ /* 0x000e6200000e00ff */
[----:B0-----:R-:W-:-:S04]  /*0a60*/  SEL R5, R5, RZ, P6 ;  /* 0x000000ff05057207 */ /* 0x001fc80003000000 */
[----:B------:R-:W-:-:S05]  /*0a70*/  IADD3 R23, P6, PT, R5, R24, RZ ;  /* 0x0000001805177210 */ /* 0x000fca0007fde0ff */
[----:B------:R-:W-:Y:S01]  /*0a80*/  IMAD.X R26, R6, 0x1, R25, P6 ;  /* 0x00000001061a7824 */ /* 0x000fe200030e0619 */
[----:B------:R-:W-:-:S04]  /*0a90*/  ISETP.NE.U32.AND P6, PT, R23, RZ, PT ;  /* 0x000000ff1700720c */ /* 0x000fc80003fc5070 */
[----:B------:R-:W-:Y:S01]  /*0aa0*/  ISETP.NE.AND.EX P6, PT, R26, RZ, PT, P6 ;  /* 0x000000ff1a00720c */ /* 0x000fe20003fc5360 */
[----:B------:R-:W0:Y:S03]  /*0ab0*/  SHFL.UP PT, R5, R26, 0x2, RZ ;  /* 0x044000001a057989 */ /* 0x000e2600000e00ff */
[----:B-1----:R-:W-:Y:S02]  /*0ac0*/  SEL R6, R4, RZ, !P6 ;  /* 0x000000ff04067207 */ /* 0x002fe40007000000 */
[----:B------:R-:W1:Y:S01]  /*0ad0*/  SHFL.UP PT, R4, R23, 0x2, RZ ;  /* 0x0440000017047989 */ /* 0x000e6200000e00ff */
[----:B------:R-:W-:-:S04]  /*0ae0*/  ISETP.GE.AND P6, PT, R15, 0x2, PT ;  /* 0x000000020f00780c */ /* 0x000fc80003fc6270 */
[----:B------:R-:W-:-:S05]  /*0af0*/  SEL R6, R6, RZ, P6 ;  /* 0x000000ff06067207 */ /* 0x000fca0003000000 */
[----:B------:R-:W-:Y:S01]  /*0b00*/  IMAD.IADD R6, R7, 0x1, R6 ;  /* 0x0000000107067824 */ /* 0x000fe200078e0206 */
[----:B0-----:R-:W-:Y:S02]  /*0b10*/  SEL R5, R5, RZ, P6 ;  /* 0x000000ff05057207 */ /* 0x001fe40003000000 */
[----:B-1----:R-:W-:-:S04]  /*0b20*/  SEL R4, R4, RZ, P6 ;  /* 0x000000ff04047207 */ /* 0x002fc80003000000 */
[----:B------:R-:W-:Y:S02]  /*0b30*/  IADD3 R25, P6, PT, R4, R23, RZ ;  /* 0x0000001704197210 */ /* 0x000fe40007fde0ff */
[----:B------:R-:W0:Y:S03]  /*0b40*/  SHFL.UP PT, R4, R6, 0x4, RZ ;  /* 0x0480000006047989 */ /* 0x000e2600000e00ff */
[----:B------:R-:W-:Y:S01]  /*0b50*/  IMAD.X R24, R5, 0x1, R26, P6 ;  /* 0x0000000105187824 */ /* 0x000fe200030e061a */
[----:B------:R-:W-:-:S04]  /*0b60*/  ISETP.NE.U32.AND P6, PT, R25, RZ, PT ;  /* 0x000000ff1900720c */ /* 0x000fc80003fc5070 */
[----:B------:R-:W-:Y:S01]  /*0b70*/  ISETP.NE.AND.EX P6, PT, R24, RZ, PT, P6 ;  /* 0x000000ff1800720c */ /* 0x000fe20003fc5360 */
[----:B------:R-:W1:Y:S03]  /*0b80*/  SHFL.UP PT, R5, R24, 0x4, RZ ;  /* 0x0480000018057989 */ /* 0x000e6600000e00ff */
[----:B0-----:R-:W-:Y:S02]  /*0b90*/  SEL R7, R4, RZ, !P6 ;  /* 0x000000ff04077207 */ /* 0x001fe40007000000 */
[----:B------:R-:W0:Y:S01]  /*0ba0*/  SHFL.UP PT, R4, R25, 0x4, RZ ;  /* 0x0480000019047989 */ /* 0x000e2200000e00ff */
[----:B------:R-:W-:-:S04]  /*0bb0*/  ISETP.GE.AND P6, PT, R15, 0x4, PT ;  /* 0x000000040f00780c */ /* 0x000fc80003fc6270 */
[----:B------:R-:W-:Y:S02]  /*0bc0*/  SEL R7, R7, RZ, P6 ;  /* 0x000000ff07077207 */ /* 0x000fe40003000000 */
[----:B-1----:R-:W-:-:S03]  /*0bd0*/  SEL R5, R5, RZ, P6 ;  /* 0x000000ff05057207 */ /* 0x002fc60003000000 */
[----:B------:R-:W-:Y:S01]  /*0be0*/  IMAD.IADD R7, R6, 0x1, R7 ;  /* 0x0000000106077824 */ /* 0x000fe200078e0207 */
[----:B0-----:R-:W-:-:S04]  /*0bf0*/  SEL R4, R4, RZ, P6 ;  /* 0x000000ff04047207 */ /* 0x001fc80003000000 */
        /* <DEDUP_REMOVED lines=20> */
[----:B------:R-:W0:Y:S02]  /*0d40*/  SHFL.UP PT, R4, R25, 0x10, RZ ;  /* 0x0600000019047989 */ /* 0x000e2400000e00ff */
[----:B------:R-:W-:Y:S02]  /*0d50*/  SEL R7, R7, RZ, P5 ;  /* 0x000000ff07077207 */ /* 0x000fe40002800000 */
[----:B-1----:R-:W-:-:S03]  /*0d60*/  SEL R5, R5, RZ, P5 ;  /* 0x000000ff05057207 */ /* 0x002fc60002800000 */
[----:B------:R-:W-:Y:S01]  /*0d70*/  IMAD.IADD R46, R6, 0x1, R7 ;  /* 0x00000001062e7824 */ /* 0x000fe200078e0207 */
[----:B0-----:R-:W-:Y:S02]  /*0d80*/  SEL R4, R4, RZ, P5 ;  /* 0x000000ff04047207 */ /* 0x001fe40002800000 */
[----:B------:R-:W-:Y:S02]  /*0d90*/  ISETP.GE.U32.AND P5, PT, R0, 0x20, PT ;  /* 0x000000200000780c */ /* 0x000fe40003fa6070 */
[----:B------:R-:W-:-:S05]  /*0da0*/  IADD3 R4, P6, PT, R4, R25, RZ ;  /* 0x0000001904047210 */ /* 0x000fca0007fde0ff */
[----:B------:R-:W-:Y:S01]  /*0db0*/  IMAD.X R5, R5, 0x1, R24, P6 ;  /* 0x0000000105057824 */ /* 0x000fe200030e0618 */
[----:B------:R-:W-:-:S13]  /*0dc0*/  ISETP.NE.AND P6, PT, R15, 0x1f, PT ;  /* 0x0000001f0f00780c */ /* 0x000fda0003fc5270 */
[----:B------:R-:W-:-:S05]  /*0dd0*/  @!P6 LEA R23, R48, UR5, 0x4 ;  /* 0x000000053017ec11 */ /* 0x000fca000f8e20ff */
[----:B------:R-:W-:Y:S04]  /*0de0*/  @!P6 STS.64 [R23], R4 ;  /* 0x000000041700e388 */ /* 0x000fe80000000a00 */
[----:B------:R-:W-:Y:S01]  /*0df0*/  @!P6 STS [R23+0x8], R46 ;  /* 0x0000082e1700e388 */ /* 0x000fe20000000800 */
[----:B------:R-:W-:Y:S06]  /*0e00*/  BAR.SYNC.DEFER_BLOCKING 0x0 ;  /* 0x0000000000007b1d */ /* 0x000fec0000010000 */
[----:B------:R-:W-:Y:S04]  /*0e10*/  LDS.64 R6, [UR5+0x10] ;  /* 0x00001005ff067984 */ /* 0x000fe80008000a00 */
[----:B------:R-:W0:Y:S04]  /*0e20*/  LDS.64 R24, [UR5] ;  /* 0x00000005ff187984 */ /* 0x000e280008000a00 */
[----:B------:R-:W1:Y:S04]  /*0e30*/  LDS R56, [UR5+0x8] ;  /* 0x00000805ff387984 */ /* 0x000e680008000800 */
[----:B------:R-:W2:Y:S04]  /*0e40*/  LDS.64 R26, [UR5+0x20] ;  /* 0x00002005ff1a7984 */ /* 0x000ea80008000a00 */
[----:B------:R-:W3:Y:S01]  /*0e50*/  LDS R47, [UR5+0x18] ;  /* 0x00001805ff2f7984 */ /* 0x000ee20008000800 */
[----:B0-----:R-:W-:-:S05]  /*0e60*/  IADD3 R51, P6, PT, R24, R6, RZ ;  /* 0x0000000618337210 */ /* 0x001fca0007fde0ff */
[----:B------:R-:W-:Y:S01]  /*0e70*/  IMAD.X R53, R25, 0x1, R7, P6 ;  /* 0x0000000119357824 */ /* 0x000fe200030e0607 */
[----:B------:R-:W-:-:S04]  /*0e80*/  ISETP.NE.U32.AND P6, PT, R6, RZ, PT ;  /* 0x000000ff0600720c */ /* 0x000fc80003fc5070 */
[----:B------:R-:W-:Y:S02]  /*0e90*/  ISETP.NE.AND.EX P6, PT, R7, RZ, PT, P6 ;  /* 0x000000ff0700720c */ /* 0x000fe40003fc5360 */
[----:B------:R-:W0:Y:S02]  /*0ea0*/  LDS.64 R6, [UR5+0x30] ;  /* 0x00003005ff067984 */ /* 0x000e240008000a00 */
[----:B-1----:R-:W-:Y:S02]  /*0eb0*/  SEL R52, R56, RZ, !P6 ;  /* 0x000000ff38347207 */ /* 0x002fe40007000000 */
[----:B--2---:R-:W-:-:S03]  /*0ec0*/  IADD3 R57, P6, PT, R26, R51, RZ ;  /* 0x000000331a397210 */ /* 0x004fc60007fde0ff */
[----:B---3--:R-:W-:Y:S02]  /*0ed0*/  IMAD.IADD R47, R47, 0x1, R52 ;  /* 0x000000012f2f7824 */ /* 0x008fe400078e0234 */
[----:B------:R-:W-:Y:S01]  /*0ee0*/  IMAD.X R55, R27, 0x1, R53, P6 ;  /* 0x000000011b377824 */ /* 0x000fe200030e0635 */
[----:B0-----:R-:W-:-:S05]  /*0ef0*/  IADD3 R23, P6, PT, R6, R57, RZ ;  /* 0x0000003906177210 */ /* 0x001fca0007fde0ff */
[----:B------:R-:W-:Y:S01]  /*0f00*/  IMAD.X R45, R7, 0x1, R55, P6 ;  /* 0x00000001072d7824 */ /* 0x000fe200030e0637 */
[----:B------:R-:W-:-:S04]  /*0f10*/  ISETP.NE.AND P6, PT, R48, 0x2, PT ;  /* 0x000000023000780c */ /* 0x000fc80003fc5270 */
[----:B------:R-:W-:Y:S02]  /*0f20*/  SEL R52, R51, R24, !P6 ;  /* 0x0000001833347207 */ /* 0x000fe40007000000 */
[----:B------:R-:W-:Y:S02]  /*0f30*/  SEL R54, R53, R25, !P6 ;  /* 0x0000001935367207 */ /* 0x000fe40007000000 */
[----:B------:R-:W-:Y:S01]  /*0f40*/  SEL R56, R47, R56, !P6 ;  /* 0x000000382f387207 */ /* 0x000fe20007000000 */
[----:B------:R-:W0:Y:S01]  /*0f50*/  LDS.64 R24, [UR5+0x40] ;  /* 0x00004005ff187984 */ /* 0x000e220008000a00 */
[----:B------:R-:W-:-:S04]  /*0f60*/  ISETP.NE.U32.AND P6, PT, R26, RZ, PT ;  /* 0x000000ff1a00720c */ /* 0x000fc80003fc5070 */
[----:B------:R-:W-:-:S04]  /*0f70*/  ISETP.NE.AND.EX P6, PT, R27, RZ, PT, P6 ;  /* 0x000000ff1b00720c */ /* 0x000fc80003fc5360 */
[----:B------:R-:W-:Y:S02]  /*0f80*/  SEL R26, R47, RZ, !P6 ;  /* 0x000000ff2f1a7207 */ /* 0x000fe40007000000 */
[----:B------:R-:W1:Y:S01]  /*0f90*/  LDS R47, [UR5+0x28] ;  /* 0x00002805ff2f7984 */ /* 0x000e620008000800 */
[----:B0-----:R-:W-:-:S05]  /*0fa0*/  IADD3 R51, P6, PT, R24, R23, RZ ;  /* 0x0000001718337210 */ /* 0x001fca0007fde0ff */
[----:B------:R-:W-:Y:S01]  /*0fb0*/  IMAD.X R53, R25, 0x1, R45, P6 ;  /* 0x0000000119357824 */ /* 0x000fe200030e062d */
[----:B------:R-:W-:-:S04]  /*0fc0*/  ISETP.NE.AND P6, PT, R48, 0x3, PT ;  /* 0x000000033000780c */ /* 0x000fc80003fc5270 */
[----:B------:R-:W-:Y:S01]  /*0fd0*/  SEL R58, R57, R52, !P6 ;  /* 0x00000034393a7207 */ /* 0x000fe20007000000 */
[----:B-1----:R-:W-:Y:S01]  /*0fe0*/  IMAD.IADD R47, R47, 0x1, R26 ;  /* 0x000000012f2f7824 */ /* 0x002fe200078e021a */
[----:B------:R-:W-:Y:S01]  /*0ff0*/  SEL R54, R55, R54, !P6 ;  /* 0x0000003637367207 */ /* 0x000fe20007000000 */
[----:B------:R-:W0:Y:S03]  /*1000*/  LDS.64 R26, [UR5+0x50] ;  /* 0x00005005ff1a7984 */ /* 0x000e260008000a00 */
[----:B------:R-:W-:Y:S01]  /*1010*/  SEL R59, R47, R56, !P6 ;  /* 0x000000382f3b7207 */ /* 0x000fe20007000000 */
[----:B------:R-:W1:Y:S01]  /*1020*/  LDS R52, [UR5+0x38] ;  /* 0x00003805ff347984 */ /* 0x000e620008000800 */
[----:B0-----:R-:W-:-:S05]  /*1030*/  IADD3 R55, P6, PT, R26, R51, RZ ;  /* 0x000000331a377210 */ /* 0x001fca0007fde0ff */
[----:B------:R-:W-:Y:S01]  /*1040*/  IMAD.X R57, R27, 0x1, R53, P6 ;  /* 0x000000011b397824 */ /* 0x000fe200030e0635 */
[----:B------:R-:W-:-:S04]  /*1050*/  ISETP.NE.U32.AND P6, PT, R6, RZ, PT ;  /* 0x000000ff0600720c */ /* 0x000fc80003fc5070 */
[----:B------:R-:W-:Y:S02]  /*1060*/  ISETP.NE.AND.EX P6, PT, R7, RZ, PT, P6 ;  /* 0x000000ff0700720c */ /* 0x000fe40003fc5360 */
[----:B------:R-:W0:Y:S02]  /*1070*/  LDS.64 R6, [UR5+0x60] ;  /* 0x00006005ff067984 */ /* 0x000e240008000a00 */
[----:B------:R-:W-:Y:S02]  /*1080*/  SEL R47, R47, RZ, !P6 ;  /* 0x000000ff2f2f7207 */ /* 0x000fe40007000000 */
[----:B------:R-:W-:-:S03]  /*1090*/  ISETP.NE.AND P6, PT, R48, 0x4, PT ;  /* 0x000000043000780c */ /* 0x000fc60003fc5270 */
[----:B-1----:R-:W-:Y:S01]  /*10a0*/  IMAD.IADD R52, R52, 0x1, R47 ;  /* 0x0000000134347824 */ /* 0x002fe200078e022f */
[----:B------:R-:W-:Y:S02]  /*10b0*/  SEL R58, R23, R58, !P6 ;  /* 0x0000003a173a7207 */ /* 0x000fe40007000000 */
[----:B------:R-:W1:Y:S01]  /*10c0*/  LDS R23, [UR5+0x48] ;  /* 0x00004805ff177984 */ /* 0x000e620008000800 */
[----:B------:R-:W-:Y:S02]  /*10d0*/  SEL R54, R45, R54, !P6 ;  /* 0x000000362d367207 */ /* 0x000fe40007000000 */
[----:B------:R-:W-:Y:S02]  /*10e0*/  SEL R59, R52, R59, !P6 ;  /* 0x0000003b343b7207 */ /* 0x000fe40007000000 */
[----:B0-----:R-:W-:-:S05]  /*10f0*/  IADD3 R47, P6, PT, R6, R55, RZ ;  /* 0x00000037062f7210 */ /* 0x001fca0007fde0ff */
[----:B------:R-:W-:Y:S01]  /*1100*/  IMAD.X R45, R7, 0x1, R57, P6 ;  /* 0x00000001072d7824 */ /* 0x000fe200030e0639 */
[----:B------:R-:W-:-:S04]  /*1110*/  ISETP.NE.U32.AND P6, PT, R24, RZ, PT ;  /* 0x000000ff1800720c */ /* 0x000fc80003fc5070 */
[----:B------:R-:W-:Y:S02]  /*1120*/  ISETP.NE.AND.EX P6, PT, R25, RZ, PT, P6 ;  /* 0x000000ff1900720c */ /* 0x000fe40003fc5360 */
[----:B------:R-:W-:Y:S02]  /*1130*/  SHFL.UP PT, R25, R46, 0x1, RZ ;  /* 0x042000002e197989 */ /* 0x000fe400000e00ff */
[----:B------:R-:W-:Y:S02]  /*1140*/  SEL R52, R52, RZ, !P6 ;  /* 0x000000ff34347207 */ /* 0x000fe40007000000 */
[----:B------:R-:W-:Y:S01]  /*1150*/  ISETP.NE.AND P6, PT, R48, 0x5, PT ;  /* 0x000000053000780c */ /* 0x000fe20003fc5270 */
[----:B------:R-:W-:Y:S02]  /*1160*/  LDS R46, [UR5+0x78] ;  /* 0x00007805ff2e7984 */ /* 0x000fe40008000800 */
[----:B-1----:R-:W-:Y:S01]  /*1170*/  IMAD.IADD R52, R23, 0x1, R52 ;  /* 0x0000000117347824 */ /* 0x002fe200078e0234 */
[----:B------:R-:W-:Y:S01]  /*1180*/  SEL R58, R51, R58, !P6 ;  /* 0x0000003a333a7207 */ /* 0x000fe20007000000 */
[----:B------:R-:W0:Y:S01]  /*1190*/  LDS R23, [UR5+0x58] ;  /* 0x00005805ff177984 */ /* 0x000e220008000800 */
[----:B------:R-:W-:-:S02]  /*11a0*/  SEL R54, R53, R54, !P6 ;  /* 0x0000003635367207 */ /* 0x000fc40007000000 */
[----:B------:R-:W-:Y:S02]  /*11b0*/  SEL R59, R52, R59, !P6 ;  /* 0x0000003b343b7207 */ /* 0x000fe40007000000 */
[----:B------:R-:W-:-:S04]  /*11c0*/  ISETP.NE.U32.AND P6, PT, R26, RZ, PT ;  /* 0x000000ff1a00720c */ /* 0x000fc80003fc5070 */
[----:B------:R-:W-:-:S04]  /*11d0*/  ISETP.NE.AND.EX P6, PT, R27, RZ, PT, P6 ;  /* 0x000000ff1b00720c */ /* 0x000fc80003fc5360 */
[----:B------:R-:W-:Y:S02]  /*11e0*/  SEL R52, R52, RZ, !P6 ;  /* 0x000000ff34347207 */ /* 0x000fe40007000000 */
[----:B------:R-:W-:-:S04]  /*11f0*/  ISETP.NE.AND P6, PT, R48, 0x6, PT ;  /* 0x000000063000780c */ /* 0x000fc80003fc5270 */
[----:B------:R-:W-:Y:S02]  /*1200*/  SEL R26, R55, R58, !P6 ;  /* 0x0000003a371a7207 */ /* 0x000fe40007000000 */
[----:B------:R-:W-:Y:S01]  /*1210*/  SEL R54, R57, R54, !P6 ;  /* 0x0000003639367207 */ /* 0x000fe20007000000 */
[----:B0-----:R-:W-:-:S05]  /*1220*/  IMAD.IADD R52, R23, 0x1, R52 ;  /* 0x0000000117347824 */ /* 0x001fca00078e0234 */
[----:B------:R-:W-:Y:S02]  /*1230*/  SEL R24, R52, R59, !P6 ;  /* 0x0000003b34187207 */ /* 0x000fe40007000000 */
[----:B------:R-:W-:Y:S02]  /*1240*/  ISETP.NE.U32.AND P6, PT, R6, RZ, PT ;  /* 0x000000ff0600720c */ /* 0x000fe40003fc5070 */
[----:B------:R-:W-:Y:S02]  /*1250*/  SHFL.UP PT, R6, R4, 0x1, RZ ;  /* 0x0420000004067989 */ /* 0x000fe400000e00ff */
[----:B------:R-:W-:Y:S02]  /*1260*/  ISETP.NE.AND.EX P6, PT, R7, RZ, PT, P6 ;  /* 0x000000ff0700720c */ /* 0x000fe40003fc5360 */
[----:B------:R-:W0:Y:S02]  /*1270*/  LDS R7, [UR5+0x68] ;  /* 0x00006805ff077984 */ /* 0x000e240008000800 */
[----:B------:R-:W-:-:S02]  /*1280*/  SEL R52, R52, RZ, !P6 ;  /* 0x000000ff34347207 */ /* 0x000fc40007000000 */
[----:B------:R-:W-:-:S04]  /*1290*/  ISETP.NE.AND P6, PT, R48, 0x7, PT ;  /* 0x000000073000780c */ /* 0x000fc80003fc5270 */
[----:B------:R-:W-:Y:S02]  /*12a0*/  SEL R48, R47, R26, !P6 ;  /* 0x0000001a2f307207 */ /* 0x000fe40007000000 */
[----:B------:R-:W1:Y:S01]  /*12b0*/  SHFL.UP PT, R26, R5, 0x1, RZ ;  /* 0x04200000051a7989 */ /* 0x000e6200000e00ff */
[----:B------:R-:W-:Y:S02]  /*12c0*/  SEL R27, R45, R54, !P6 ;  /* 0x000000362d1b7207 */ /* 0x000fe40007000000 */
[----:B------:R-:W-:Y:S02]  /*12d0*/  SEL R48, R48, RZ, P5 ;  /* 0x000000ff30307207 */ /* 0x000fe40002800000 */
[----:B------:R-:W-:Y:S01]  /*12e0*/  SEL R27, R27, RZ, P5 ;  /* 0x000000ff1b1b7207 */ /* 0x000fe20002800000 */
[----:B0-----:R-:W-:-:S05]  /*12f0*/  IMAD.IADD R7, R7, 0x1, R52 ;  /* 0x0000000107077824 */ /* 0x001fca00078e0234 */
[----:B------:R-:W-:Y:S02]  /*1300*/  SEL R24, R7, R24, !P6 ;  /* 0x0000001807187207 */ /* 0x000fe40007000000 */
[----:B------:R-:W-:Y:S02]  /*1310*/  ISETP.NE.U32.AND P6, PT, R6, RZ, PT ;  /* 0x000000ff0600720c */ /* 0x000fe40003fc5070 */
[----:B------:R-:W-:Y:S02]  /*1320*/  SEL R23, R24, RZ, P5 ;  /* 0x000000ff18177207 */ /* 0x000fe40002800000 */
[----:B-1----:R-:W-:Y:S02]  /*1330*/  ISETP.NE.AND.EX P6, PT, R26, RZ, PT, P6 ;  /* 0x000000ff1a00720c */ /* 0x002fe40003fc5360 */
[----:B------:R-:W-:Y:S02]  /*1340*/  ISETP.NE.AND P5, PT, R49, RZ, PT ;  /* 0x000000ff3100720c */ /* 0x000fe40003fa5270 */
[----:B------:R-:W-:-:S02]  /*1350*/  SEL R24, R23, RZ, !P6 ;  /* 0x000000ff17187207 */ /* 0x000fc40007000000 */
[----:B------:R-:W-:-:S03]  /*1360*/  ISETP.NE.U32.AND P6, PT, R33, RZ, PT ;  /* 0x000000ff2100720c */ /* 0x000fc60003fc5070 */
[----:B------:R-:W-:Y:S01]  /*1370*/  @P4 IMAD.IADD R23, R25, 0x1, R24 ;  /* 0x0000000119174824 */ /* 0x000fe200078e0218 */
[----:B------:R-:W-:Y:S02]  /*1380*/  ISETP.NE.AND.EX P6, PT, RZ, UR4, PT, P6 ;  /* 0x00000004ff007c0c */ /* 0x000fe4000bfc5360 */
[----:B------:R-:W-:Y:S02]  /*1390*/  ISETP.NE.AND P4, PT, R2, R8, PT ;  /* 0x000000080200720c */ /* 0x000fe40003f85270 */
[----:B------:R-:W-:-:S05]  /*13a0*/  SEL R4, R23, RZ, !P6 ;  /* 0x000000ff17047207 */ /* 0x000fca0007000000 */
[----:B------:R-:W-:-:S05]  /*13b0*/  IMAD.IADD R3, R3, 0x1, R4 ;  /* 0x0000000103037824 */ /* 0x000fca00078e0204 */
[----:B------:R-:W-:Y:S02]  /*13c0*/  SEL R4, R3, RZ, !P4 ;  /* 0x000000ff03047207 */ /* 0x000fe40006000000 */
[----:B------:R-:W-:-:S03]  /*13d0*/  ISETP.NE.AND P4, PT, R50, RZ, PT ;  /* 0x000000ff3200720c */ /* 0x000fc60003f85270 */
[----:B------:R-:W-:Y:S02]  /*13e0*/  IMAD.IADD R9, R9, 0x1, R4 ;  /* 0x0000000109097824 */ /* 0x000fe400078e0204 */
[----:B------:R-:W0:Y:S03]  /*13f0*/  LDS.64 R4, [UR5+0x70] ;  /* 0x00007005ff047984 */ /* 0x000e260008000a00 */
[----:B------:R-:W-:Y:S02]  /*1400*/  SEL R24, R9, RZ, !P5 ;  /* 0x000000ff09187207 */ /* 0x000fe40006800000 */
[----:B------:R-:W-:-:S03]  /*1410*/  ISETP.NE.AND P5, PT, R15, RZ, PT ;  /* 0x000000ff0f00720c */ /* 0x000fc60003fa5270 */
[----:B------:R-:W-:Y:S01]  /*1420*/  IMAD.IADD R11, R11, 0x1, R24 ;  /* 0x000000010b0b7824 */ /* 0x000fe200078e0218 */
[----:B------:R-:W-:-:S04]  /*1430*/  SEL R49, R6, RZ, P5 ;  /* 0x000000ff06317207 */ /* 0x000fc80002800000 */
[----:B------:R-:W-:Y:S02]  /*1440*/  SEL R24, R11, RZ, !P4 ;  /* 0x000000ff0b187207 */ /* 0x000fe40006000000 */
[----:B------:R-:W-:-:S03]  /*1450*/  ISETP.NE.AND P4, PT, R0, RZ, PT ;  /* 0x000000ff0000720c */ /* 0x000fc60003f85270 */
[----:B------:R-:W-:-:S05]  /*1460*/  IMAD.IADD R13, R13, 0x1, R24 ;  /* 0x000000010d0d7824 */ /* 0x000fca00078e0218 */
[----:B------:R-:W-:-:S05]  /*1470*/  SEL R15, R13, RZ, !P2 ;  /* 0x000000ff0d0f7207 */ /* 0x000fca0005000000 */
[----:B------:R-:W1:Y:S01]  /*1480*/  @!P4 LDC.64 R24, c[0x0][0x3b0] ;  /* 0x0000ec00ff18cb82 */ /* 0x000e620000000a00 */
[----:B------:R-:W-:Y:S01]  /*1490*/  IMAD.IADD R15, R44, 0x1, R15 ;  /* 0x000000012c0f7824 */ /* 0x000fe200078e020f */
[----:B------:R-:W-:Y:S02]  /*14a0*/  SEL R44, R26, RZ, P5 ;  /* 0x000000ff1a2c7207 */ /* 0x000fe40002800000 */
[C---:B0-----:R-:W-:Y:S02]  /*14b0*/  ISETP.NE.U32.AND P2, PT, R4.reuse, RZ, PT ;  /* 0x000000ff0400720c */ /* 0x041fe40003f45070 */
[----:B------:R-:W-:Y:S02]  /*14c0*/  IADD3 R6, P5, PT, R4, R47, RZ ;  /* 0x0000002f04067210 */ /* 0x000fe40007fbe0ff */
[----:B------:R-:W-:Y:S02]  /*14d0*/  ISETP.NE.AND.EX P2, PT, R5, RZ, PT, P2 ;  /* 0x000000ff0500720c */ /* 0x000fe40003f45320 */
[----:B------:R-:W-:-:S02]  /*14e0*/  SEL R4, R15, RZ, !P3 ;  /* 0x000000ff0f047207 */ /* 0x000fc40005800000 */
[----:B------:R-:W-:Y:S01]  /*14f0*/  SEL R47, R7, RZ, !P2 ;  /* 0x000000ff072f7207 */ /* 0x000fe20005000000 */
[----:B------:R-:W-:Y:S01]  /*1500*/  IMAD.X R7, R5, 0x1, R45, P5 ;  /* 0x0000000105077824 */ /* 0x000fe200028e062d */
[----:B------:R-:W-:Y:S01]  /*1510*/  IADD3 R26, P2, PT, R49, R48, RZ ;  /* 0x00000030311a7210 */ /* 0x000fe20007f5e0ff */
[----:B------:R-:W-:Y:S02]  /*1520*/  IMAD.IADD R17, R17, 0x1, R4 ;  /* 0x0000000111117824 */ /* 0x000fe400078e0204 */
[----:B------:R-:W-:Y:S01]  /*1530*/  IMAD.IADD R4, R46, 0x1, R47 ;  /* 0x000000012e047824 */ /* 0x000fe200078e022f */
[----:B------:R-:W-:Y:S01]  /*1540*/  IADD3 R37, P5, PT, R26, R37, RZ ;  /* 0x000000251a257210 */ /* 0x000fe20007fbe0ff */
[----:B------:R-:W-:Y:S01]  /*1550*/  IMAD.X R27, R44, 0x1, R27, P2 ;  /* 0x000000012c1b7824 */ /* 0x000fe200010e061b */
[----:B------:R-:W-:Y:S01]  /*1560*/  ISETP.GE.U32.AND P2, PT, R6, 0x101, PT ;  /* 0x000001010600780c */ /* 0x000fe20003f46070 */
[----:B------:R-:W-:Y:S01]  /*1570*/  @!P4 IMAD.MOV.U32 R5, RZ, RZ, 0x65 ;  /* 0x00000065ff05c424 */ /* 0x000fe200078e00ff */
[----:B------:R-:W-:Y:S01]  /*1580*/  SEL R44, R17, RZ, !P1 ;  /* 0x000000ff112c7207 */ /* 0x000fe20004800000 */
[----:B------:R-:W-:Y:S01]  /*1590*/  IMAD.X R40, R27, 0x1, R40, P5 ;  /* 0x000000011b287824 */ /* 0x000fe200028e0628 */
[----:B------:R-:W-:-:S02]  /*15a0*/  ISETP.GE.AND.EX P1, PT, R7, RZ, PT, P2 ;  /* 0x000000ff0700720c */ /* 0x000fc40003f26320 */
[----:B-1----:R0:W-:Y:S01]  /*15b0*/  @!P4 ST.E.128.STRONG.GPU desc[UR8][R24.64+0x200], R4 ;  /* 0x000200041800c985 */ /* 0x0021e2000c10fd08 */
[----:B------:R-:W-:Y:S01]  /*15c0*/  IMAD.IADD R19, R19, 0x1, R44 ;  /* 0x0000000113137824 */ /* 0x000fe200078e022c */
[C---:B------:R-:W-:Y:S02]  /*15d0*/  IADD3 R34, P3, PT, R26.reuse, R34, RZ ;  /* 0x000000221a227210 */ /* 0x040fe40007f7e0ff */
[C---:B------:R-:W-:Y:S02]  /*15e0*/  IADD3 R35, P4, PT, R26.reuse, R35, RZ ;  /* 0x000000231a237210 */ /* 0x040fe40007f9e0ff */
[C---:B------:R-:W-:Y:S01]  /*15f0*/  IADD3 R43, P5, PT, R26.reuse, R43, RZ ;  /* 0x0000002b1a2b7210 */ /* 0x040fe20007fbe0ff */
[----:B------:R-:W-:Y:S01]  /*1600*/  IMAD.X R36, R27, 0x1, R36, P3 ;  /* 0x000000011b247824 */ /* 0x000fe200018e0624 */
[----:B------:R-:W-:Y:S01]  /*1610*/  IADD3 R33, P2, PT, R33, R26, RZ ;  /* 0x0000001a21217210 */ /* 0x000fe20007f5e0ff */
[----:B------:R-:W-:Y:S01]  /*1620*/  IMAD.X R38, R27, 0x1, R38, P4 ;  /* 0x000000011b267824 */ /* 0x000fe200020e0626 */
[----:B------:R-:W-:Y:S01]  /*1630*/  SEL R44, R19, RZ, !P0 ;  /* 0x000000ff132c7207 */ /* 0x000fe20004000000 */
[----:B------:R-:W-:Y:S01]  /*1640*/  IMAD.X R50, R27, 0x1, R32, P5 ;  /* 0x000000011b327824 */ /* 0x000fe200028e0620 */
[----:B------:R-:W-:-:S02]  /*1650*/  IADD3 R39, P0, PT, R26, R39, RZ ;  /* 0x000000271a277210 */ /* 0x000fc40007f1e0ff */
[C---:B------:R-:W-:Y:S01]  /*1660*/  IADD3 R41, P3, PT, R26.reuse, R41, RZ ;  /* 0x000000291a297210 */ /* 0x040fe20007f7e0ff */
[----:B------:R-:W-:Y:S01]  /*1670*/  IMAD.IADD R21, R21, 0x1, R44 ;  /* 0x0000000115157824 */ /* 0x000fe200078e022c */
[----:B------:R-:W-:Y:S01]  /*1680*/  IADD3 R42, P4, PT, R26, R42, RZ ;  /* 0x0000002a1a2a7210 */ /* 0x000fe20007f9e0ff */
[C---:B------:R-:W-:Y:S01]  /*1690*/  IMAD.X R28, R27.reuse, 0x1, R28, P0 ;  /* 0x000000011b1c7824 */ /* 0x040fe200000e061c */
[C---:B------:R-:W-:Y:S01]  /*16a0*/  IADD3.X R32, PT, PT, R27.reuse, UR4, RZ, P2, !PT ;  /* 0x000000041b207c10 */ /* 0x040fe200097fe4ff */
[C---:B------:R-:W-:Y:S02]  /*16b0*/  IMAD.X R30, R27.reuse, 0x1, R30, P3 ;  /* 0x000000011b1e7824 */ /* 0x040fe400018e061e */
[----:B------:R-:W-:Y:S01]  /*16c0*/  IMAD.X R31, R27, 0x1, R31, P4 ;  /* 0x000000011b1f7824 */ /* 0x000fe200020e061f */
[----:B0-----:R-:W-:Y:S07]  /*16d0*/  @!P1 BRA `(.L_x_420) ;  /* 0x0000000400749947 */ /* 0x001fee0003800000 */
[----:B------:R-:W-:Y:S01]  /*16e0*/  BAR.SYNC.DEFER_BLOCKING 0x0 ;  /* 0x0000000000007b1d */ /* 0x000fe20000010000 */
[----:B------:R-:W-:Y:S02]  /*16f0*/  ISETP.NE.AND P2, PT, R2, R8, PT ;  /* 0x000000080200720c */ /* 0x000fe40003f45270 */
[----:B------:R-:W-:Y:S02]  /*1700*/  @P6 LEA R26, R26, UR5, 0x3 ;  /* 0x000000051a1a6c11 */ /* 0x000fe4000f8e18ff */
[----:B------:R-:W-:Y:S02]  /*1710*/  ISETP.NE.AND P0, PT, R8, R10, PT ;  /* 0x0000000a0800720c */ /* 0x000fe40003f05270 */
[----:B------:R-:W-:Y:S02]  /*1720*/  ISETP.NE.AND P1, PT, R10, R12, PT ;  /* 0x0000000c0a00720c */ /* 0x000fe40003f25270 */
[----:B------:R-:W-:Y:S02]  /*1730*/  ISETP.NE.AND P5, PT, R14, R16, PT ;  /* 0x000000100e00720c */ /* 0x000fe40003fa5270 */
[----:B------:R-:W-:-:S02]  /*1740*/  ISETP.NE.AND P4, PT, R16, R18, PT ;  /* 0x000000121000720c */ /* 0x000fc40003f85270 */
[----:B------:R-:W-:Y:S02]  /*1750*/  ISETP.NE.AND P3, PT, R18, R20, PT ;  /* 0x000000141200720c */ /* 0x000fe40003f65270 */
[----:B------:R-:W-:-:S03]  /*1760*/  @P2 LEA R33, R33, UR5, 0x3 ;  /* 0x0000000521212c11 */ /* 0x000fc6000f8e18ff */
[----:B------:R-:W-:Y:S02]  /*1770*/  @P0 LEA R34, R34, UR5, 0x3 ;  /* 0x0000000522220c11 */ /* 0x000fe4000f8e18ff */
[----:B------:R-:W-:Y:S02]  /*1780*/  @P1 LEA R35, R35, UR5, 0x3 ;  /* 0x0000000523231c11 */ /* 0x000fe4000f8e18ff */
[----:B------:R-:W-:Y:S01]  /*1790*/  @P5 LEA R39, R39, UR5, 0x3 ;  /* 0x0000000527275c11 */ /* 0x000fe2000f8e18ff */
[----:B------:R0:W-:Y:S01]  /*17a0*/  @P6 STS.64 [R26], R22 ;  /* 0x000000161a006388 */ /* 0x0001e20000000a00 */
[----:B------:R-:W-:Y:S02]  /*17b0*/  ISETP.NE.AND P6, PT, R12, R14, PT ;  /* 0x0000000e0c00720c */ /* 0x000fe40003fc5270 */
[----:B------:R-:W-:Y:S01]  /*17c0*/  @P4 LEA R41, R41, UR5, 0x3 ;  /* 0x0000000529294c11 */ /* 0x000fe2000f8e18ff */
[----:B------:R0:W-:Y:S01]  /*17d0*/  @P2 STS.64 [R33], R2 ;  /* 0x0000000221002388 */ /* 0x0001e20000000a00 */
[----:B------:R-:W-:-:S02]  /*17e0*/  ISETP.NE.AND P2, PT, R20, R29, PT ;  /* 0x0000001d1400720c */ /* 0x000fc40003f45270 */
[----:B------:R-:W-:Y:S01]  /*17f0*/  @P3 LEA R42, R42, UR5, 0x3 ;  /* 0x000000052a2a3c11 */ /* 0x000fe2000f8e18ff */
[----:B------:R0:W-:Y:S01]  /*1800*/  @P0 STS.64 [R34], R8 ;  /* 0x0000000822000388 */ /* 0x0001e20000000a00 */
[----:B------:R-:W-:-:S03]  /*1810*/  ISETP.GT.U32.AND P0, PT, R6, R0, PT ;  /* 0x000000000600720c */ /* 0x000fc60003f04070 */
[----:B------:R0:W-:Y:S01]  /*1820*/  @P1 STS.64 [R35], R10 ;  /* 0x0000000a23001388 */ /* 0x0001e20000000a00 */
[----:B------:R-:W-:Y:S02]  /*1830*/  ISETP.GT.U32.AND.EX P0, PT, R7, RZ, PT, P0 ;  /* 0x000000ff0700720c */ /* 0x000fe40003f04100 */
[----:B------:R-:W-:-:S03]  /*1840*/  @P6 LEA R37, R37, UR5, 0x3 ;  /* 0x0000000525256c11 */ /* 0x000fc6000f8e18ff */
[----:B------:R-:W-:Y:S02]  /*1850*/  @P2 LEA R43, R43, UR5, 0x3 ;  /* 0x000000052b2b2c11 */ /* 0x000fe4000f8e18ff */
[----:B------:R0:W-:Y:S04]  /*1860*/  @P6 STS.64 [R37], R12 ;  /* 0x0000000c25006388 */ /* 0x0001e80000000a00 */
[----:B------:R0:W-:Y:S04]  /*1870*/  @P5 STS.64 [R39], R14 ;  /* 0x0000000e27005388 */ /* 0x0001e80000000a00 */
[----:B------:R0:W-:Y:S04]  /*1880*/  @P4 STS.64 [R41], R16 ;  /* 0x0000001029004388 */ /* 0x0001e80000000a00 */
[----:B------:R0:W-:Y:S04]  /*1890*/  @P3 STS.64 [R42], R18 ;  /* 0x000000122a003388 */ /* 0x0001e80000000a00 */
[----:B------:R0:W-:Y:S01]  /*18a0*/  @P2 STS.64 [R43], R20 ;  /* 0x000000142b002388 */ /* 0x0001e20000000a00 */
[----:B------:R-:W-:Y:S06]  /*18b0*/  BAR.SYNC.DEFER_BLOCKING 0x0 ;  /* 0x0000000000007b1d */ /* 0x000fec0000010000 */
[----:B------:R-:W-:Y:S05]  /*18c0*/  @!P0 EXIT ;  /* 0x000000000000894d */ /* 0x000fea0003800000 */
[----:B0-----:R-:W-:Y:S01]  /*18d0*/  IMAD.MOV.U32 R17, RZ, RZ, R0 ;  /* 0x000000ffff117224 */ /* 0x001fe200078e0000 */
[----:B------:R-:W0:Y:S01]  /*18e0*/  LDCU.64 UR10, c[0x0][0x3a0] ;  /* 0x00007400ff0a77ac */ /* 0x000e220008000a00 */
[----:B------:R-:W-:Y:S01]  /*18f0*/  IMAD.MOV.U32 R10, RZ, RZ, RZ ;  /* 0x000000ffff0a7224 */ /* 0x000fe200078e00ff */
[----:B------:R-:W-:Y:S02]  /*1900*/  BSSY.RECONVERGENT B0, `(.L_x_421) ;  /* 0x0000022000007945 */ /* 0x000fe40003800200 */
[----:B------:R-:W-:Y:S02]  /*1910*/  LOP3.LUT R3, RZ, R17, RZ, 0x33, !PT ;  /* 0x00000011ff037212 */ /* 0x000fe400078e33ff */
[----:B------:R-:W-:Y:S02]  /*1920*/  LOP3.LUT R2, RZ, R10, RZ, 0x33, !PT ;  /* 0x0000000aff027212 */ /* 0x000fe400078e33ff */
[----:B------:R-:W-:-:S04]  /*1930*/  IADD3 R3, P0, PT, R3, R6, RZ ;  /* 0x0000000603037210 */ /* 0x000fc80007f1e0ff */
[C---:B------:R-:W-:Y:S01]  /*1940*/  LOP3.LUT R4, R3.reuse, 0x300, RZ, 0xc0, !PT ;  /* 0x0000030003047812 */ /* 0x040fe200078ec0ff */
[----:B------:R-:W-:Y:S01]  /*1950*/  IMAD.X R2, R2, 0x1, R7, P0 ;  /* 0x0000000102027824 */ /* 0x000fe200000e0607 */
[----:B------:R-:W-:Y:S02]  /*1960*/  ISETP.GE.U32.AND P0, PT, R3, 0x300, PT ;  /* 0x000003000300780c */ /* 0x000fe40003f06070 */
[----:B------:R-:W-:Y:S02]  /*1970*/  ISETP.NE.U32.AND P1, PT, R4, 0x300, PT ;  /* 0x000003000400780c */ /* 0x000fe40003f25070 */
[----:B------:R-:W-:Y:S02]  /*1980*/  ISETP.GE.U32.AND.EX P0, PT, R2, RZ, PT, P0 ;  /* 0x000000ff0200720c */ /* 0x000fe40003f06100 */
[----:B------:R-:W-:-:S13]  /*1990*/  ISETP.NE.AND.EX P1, PT, RZ, RZ, PT, P1 ;  /* 0x000000ffff00720c */ /* 0x000fda0003f25310 */
[----:B0-----:R-:W-:Y:S05]  /*19a0*/  @!P1 BRA `(.L_x_422) ;  /* 0x00000000005c9947 */ /* 0x001fea0003800000 */
[----:B------:R-:W0:Y:S01]  /*19b0*/  LDCU.64 UR6, c[0x0][0x3a0] ;  /* 0x00007400ff0677ac */ /* 0x000e220008000a00 */
[----:B------:R-:W-:Y:S01]  /*19c0*/  SHF.R.U64 R8, R3, 0x8, R2 ;  /* 0x0000000803087819 */ /* 0x000fe20000001202 */
[----:B------:R-:W-:Y:S01]  /*19d0*/  IMAD.MOV.U32 R11, RZ, RZ, RZ ;  /* 0x000000ffff0b7224 */ /* 0x000fe200078e00ff */
[----:B------:R-:W-:-:S03]  /*19e0*/  LEA R0, R0, UR5, 0x3 ;  /* 0x0000000500007c11 */ /* 0x000fc6000f8e18ff */
[----:B------:R-:W-:Y:S02]  /*19f0*/  VIADD R8, R8, 0x1 ;  /* 0x0000000108087836 */ /* 0x000fe40000000000 */
[----:B------:R-:W-:-:S03]  /*1a00*/  VIADD R0, R0, 0x4 ;  /* 0x0000000400007836 */ /* 0x000fc60000000000 */
[----:B------:R-:W-:Y:S02]  /*1a10*/  LOP3.LUT R8, R8, 0x3, RZ, 0xc0, !PT ;  /* 0x0000000308087812 */ /* 0x000fe400078ec0ff */
[----:B0-----:R-:W-:-:S04]  /*1a20*/  LEA R4, P1, R17, UR6, 0x2 ;  /* 0x0000000611047c11 */ /* 0x001fc8000f8210ff */
[----:B------:R-:W-:Y:S02]  /*1a30*/  LEA.HI.X R9, R17, UR7, R10, 0x2, P1 ;  /* 0x0000000711097c11 */ /* 0x000fe400088f140a */
[----:B------:R-:W-:-:S04]  /*1a40*/  LEA R17, P1, R8, R17, 0x8 ;  /* 0x0000001108117211 */ /* 0x000fc800078240ff */
[----:B------:R-:W-:-:S09]  /*1a50*/  LEA.HI.X R10, R8, R10, R11, 0x8, P1 ;  /* 0x0000000a080a7211 */ /* 0x000fd200008f440b */
.L_x_423:
[----:B0-----:R0:W1:Y:S01]  /*1a60*/  LDS R5, [R0] ;  /* 0x0000000000057984 */ /* 0x0010620000000800 */
[----:B------:R-:W-:Y:S01]  /*1a70*/  IMAD.MOV.U32 R2, RZ, RZ, R4 ;  /* 0x000000ffff027224 */ /* 0x000fe200078e0004 */
[----:B------:R-:W-:Y:S01]  /*1a80*/  IADD3 R8, P1, PT, R8, -0x1, RZ ;  /* 0xffffffff08087810 */ /* 0x000fe20007f3e0ff */
[--C-:B------:R-:W-:Y:S01]  /*1a90*/  IMAD.MOV.U32 R3, RZ, RZ, R9.reuse ;  /* 0x000000ffff037224 */ /* 0x100fe200078e0009 */
[----:B------:R-:W-:Y:S02]  /*1aa0*/  IADD3 R4, P2, PT, R4, 0x400, RZ ;  /* 0x0000040004047810 */ /* 0x000fe40007f5e0ff */
[----:B------:R-:W-:Y:S02]  /*1ab0*/  IADD3.X R11, PT, PT, R11, -0x1, RZ, P1, !PT ;  /* 0xffffffff0b0b7810 */ /* 0x000fe40000ffe4ff */
[----:B------:R-:W-:Y:S01]  /*1ac0*/  ISETP.NE.U32.AND P1, PT, R8, RZ, PT ;  /* 0x000000ff0800720c */ /* 0x000fe20003f25070 */
[----:B0-----:R-:W-:Y:S02]  /*1ad0*/  VIADD R0, R0, 0x800 ;  /* 0x0000080000007836 */ /* 0x001fe40000000000 */
[----:B------:R-:W-:Y:S01]  /*1ae0*/  IMAD.X R9, RZ, RZ, R9, P2 ;  /* 0x000000ffff097224 */ /* 0x000fe200010e0609 */
[----:B------:R-:W-:Y:S01]  /*1af0*/  ISETP.NE.AND.EX P1, PT, R11, RZ, PT, P1 ;  /* 0x000000ff0b00720c */ /* 0x000fe20003f25310 */
[----:B-1----:R0:W-:-:S12]  /*1b00*/  STG.E desc[UR8][R2.64], R5 ;  /* 0x0000000502007986 */ /* 0x0021d8000c101908 */
[----:B------:R-:W-:Y:S05]  /*1b10*/  @P1 BRA `(.L_x_423) ;  /* 0xfffffffc00d01947 */ /* 0x000fea000383ffff */
.L_x_422:
[----:B------:R-:W-:Y:S05]  /*1b20*/  BSYNC.RECONVERGENT B0 ;  /* 0x0000000000007941 */ /* 0x000fea0003800200 */
.L_x_421:
[----:B------:R-:W-:Y:S05]  /*1b30*/  @!P0 EXIT ;  /* 0x000000000000894d */ /* 0x000fea0003800000 */
.L_x_424:
[C---:B------:R-:W-:Y:S01]  /*1b40*/  LEA R0, R17.reuse, UR5, 0x3 ;  /* 0x0000000511007c11 */ /* 0x040fe2000f8e18ff */
[C---:B----4-:R-:W-:Y:S01]  /*1b50*/  IMAD.SHL.U32 R4, R17.reuse, 0x4, RZ ;  /* 0x0000000411047824 */ /* 0x050fe200078e00ff */
[C---:B0-----:R-:W-:Y:S01]  /*1b60*/  SHF.L.U64.HI R5, R17.reuse, 0x2, R10 ;  /* 0x0000000211057819 */ /* 0x041fe2000001020a */
[----:B------:R-:W-:Y:S02]  /*1b70*/  VIADD R17, R17, 0x400 ;  /* 0x0000040011117836 */ /* 0x000fe40000000000 */
[----:B------:R-:W0:Y:S01]  /*1b80*/  LDS R9, [R0+0x4] ;  /* 0x0000040000097984 */ /* 0x000e220000000800 */
[C---:B------:R-:W-:Y:S01]  /*1b90*/  LOP3.LUT R2, R4.reuse, 0xfffffffc, RZ, 0xc0, !PT ;  /* 0xfffffffc04027812 */ /* 0x040fe200078ec0ff */
[----:B------:R-:W-:Y:S01]  /*1ba0*/  IMAD.MOV.U32 R10, RZ, RZ, RZ ;  /* 0x000000ffff0a7224 */ /* 0x000fe200078e00ff */
[----:B------:R-:W-:Y:S01]  /*1bb0*/  IADD3 R4, P0, PT, R4, UR10, RZ ;  /* 0x0000000a04047c10 */ /* 0x000fe2000ff1e0ff */
[----:B------:R-:W1:Y:S01]  /*1bc0*/  LDS R11, [R0+0x804] ;  /* 0x00080400000b7984 */ /* 0x000e620000000800 */
[----:B------:R-:W-:-:S02]  /*1bd0*/  LOP3.LUT R3, R5, 0x3, RZ, 0xc0, !PT ;  /* 0x0000000305037812 */ /* 0x000fc400078ec0ff */
[----:B------:R-:W-:Y:S01]  /*1be0*/  IADD3 R2, P1, PT, R2, UR10, RZ ;  /* 0x0000000a02027c10 */ /* 0x000fe2000ff3e0ff */
[----:B------:R-:W2:Y:S01]  /*1bf0*/  LDS R13, [R0+0x1004] ;  /* 0x00100400000d7984 */ /* 0x000ea20000000800 */
[----:B------:R-:W-:Y:S02]  /*1c00*/  IADD3.X R5, PT, PT, R5, UR11, RZ, P0, !PT ;  /* 0x0000000b05057c10 */ /* 0x000fe400087fe4ff */
[----:B------:R-:W-:Y:S01]  /*1c10*/  IADD3.X R3, PT, PT, R3, UR11, RZ, P1, !PT ;  /* 0x0000000b03037c10 */ /* 0x000fe20008ffe4ff */
[----:B------:R-:W3:Y:S01]  /*1c20*/  LDS R15, [R0+0x1804] ;  /* 0x00180400000f7984 */ /* 0x000ee20000000800 */
[----:B------:R-:W-:-:S04]  /*1c30*/  ISETP.GT.U32.AND P0, PT, R6, R17, PT ;  /* 0x000000110600720c */ /* 0x000fc80003f04070 */
[----:B------:R-:W-:Y:S01]  /*1c40*/  ISETP.GT.U32.AND.EX P0, PT, R7, RZ, PT, P0 ;  /* 0x000000ff0700720c */ /* 0x000fe20003f04100 */
[----:B0-----:R4:W-:Y:S04]  /*1c50*/  STG.E desc[UR8][R4.64], R9 ;  /* 0x0000000904007986 */ /* 0x0019e8000c101908 */
[----:B-1----:R4:W-:Y:S04]  /*1c60*/  STG.E desc[UR8][R2.64+0x400], R11 ;  /* 0x0004000b02007986 */ /* 0x0029e8000c101908 */
[----:B--2---:R4:W-:Y:S04]  /*1c70*/  STG.E desc[UR8][R2.64+0x800], R13 ;  /* 0x0008000d02007986 */ /* 0x0049e8000c101908 */
[----:B---3--:R4:W-:Y:S01]  /*1c80*/  STG.E desc[UR8][R2.64+0xc00], R15 ;  /* 0x000c000f02007986 */ /* 0x0089e2000c101908 */
[----:B------:R-:W-:Y:S05]  /*1c90*/  @P0 BRA `(.L_x_424) ;  /* 0xfffffffc00a80947 */ /* 0x000fea000383ffff */
[----:B------:R-:W-:Y:S05]  /*1ca0*/  EXIT ;  /* 0x000000000000794d */ /* 0x000fea0003800000 */
.L_x_420:
[----:B------:R-:W-:Y:S01]  /*1cb0*/  ISETP.NE.AND P1, PT, R2, R8, PT ;  /* 0x000000080200720c */ /* 0x000fe20003f25270 */
[----:B------:R-:W0:Y:S01]  /*1cc0*/  @P6 LDC.64 R24, c[0x0][0x3a0] ;  /* 0x0000e800ff186b82 */ /* 0x000e220000000a00 */
[----:B------:R-:W-:Y:S02]  /*1cd0*/  ISETP.NE.AND P4, PT, R8, R10, PT ;  /* 0x0000000a0800720c */ /* 0x000fe40003f85270 */
[----:B------:R-:W-:Y:S02]  /*1ce0*/  ISETP.NE.AND P0, PT, R10, R12, PT ;  /* 0x0000000c0a00720c */ /* 0x000fe40003f05270 */
[----:B------:R-:W-:-:S07]  /*1cf0*/  ISETP.NE.AND P3, PT, R12, R14, PT ;  /* 0x0000000e0c00720c */ /* 0x000fce0003f65270 */
[----:B------:R-:W1:Y:S08]  /*1d00*/  @P1 LDC.64 R4, c[0x0][0x3a0] ;  /* 0x0000e800ff041b82 */ /* 0x000e700000000a00 */
[----:B------:R-:W2:Y:S01]  /*1d10*/  @P4 LDC.64 R6, c[0x0][0x3a0] ;  /* 0x0000e800ff064b82 */ /* 0x000ea20000000a00 */
[----:B0-----:R-:W-:-:S04]  /*1d20*/  @P6 LEA R24, P2, R26, R24, 0x2 ;  /* 0x000000181a186211 */ /* 0x001fc800078410ff */
[----:B------:R-:W-:-:S03]  /*1d30*/  @P6 LEA.HI.X R25, R26, R25, R27, 0x2, P2 ;  /* 0x000000191a196211 */ /* 0x000fc600010f141b */
[----:B------:R-:W0:Y:S01]  /*1d40*/  @P0 LDC.64 R48, c[0x0][0x3a0] ;  /* 0x0000e800ff300b82 */ /* 0x000e220000000a00 */
[----:B------:R-:W-:Y:S01]  /*1d50*/  ISETP.NE.AND P2, PT, R14, R16, PT ;  /* 0x000000100e00720c */ /* 0x000fe20003f45270 */
[----:B------:R3:W-:Y:S01]  /*1d60*/  @P6 STG.E desc[UR8][R24.64], R23 ;  /* 0x0000001718006986 */ /* 0x0007e2000c101908 */
[----:B------:R-:W-:Y:S02]  /*1d70*/  ISETP.NE.AND P6, PT, R16, R18, PT ;  /* 0x000000121000720c */ /* 0x000fe40003fc5270 */
[----:B-1----:R-:W-:-:S03]  /*1d80*/  @P1 LEA R4, P5, R33, R4, 0x2 ;  /* 0x0000000421041211 */ /* 0x002fc600078a10ff */
[----:B------:R-:W1:Y:S01]  /*1d90*/  @P3 LDC.64 R46, c[0x0][0x3a0] ;  /* 0x0000e800ff2e3b82 */ /* 0x000e620000000a00 */
[----:B------:R-:W-:Y:S02]  /*1da0*/  @P1 LEA.HI.X R5, R33, R5, R32, 0x2, P5 ;  /* 0x0000000521051211 */ /* 0x000fe400028f1420 */
[----:B------:R-:W-:-:S05]  /*1db0*/  ISETP.NE.AND P5, PT, R18, R20, PT ;  /* 0x000000141200720c */ /* 0x000fca0003fa5270 */
[----:B------:R-:W4:Y:S01]  /*1dc0*/  @P2 LDC.64 R44, c[0x0][0x3a0] ;  /* 0x0000e800ff2c2b82 */ /* 0x000f220000000a00 */
[----:B------:R3:W-:Y:S01]  /*1dd0*/  @P1 STG.E desc[UR8][R4.64], R3 ;  /* 0x0000000304001986 */ /* 0x0007e2000c101908 */
[----:B--2---:R-:W-:-:S04]  /*1de0*/  @P4 LEA R6, P1, R34, R6, 0x2 ;  /* 0x0000000622064211 */ /* 0x004fc800078210ff */
[----:B------:R-:W-:Y:S02]  /*1df0*/  @P4 LEA.HI.X R7, R34, R7, R36, 0x2, P1 ;  /* 0x0000000722074211 */ /* 0x000fe400008f1424 */
[----:B------:R-:W2:Y:S01]  /*1e00*/  @P6 LDC.64 R32, c[0x0][0x3a0] ;  /* 0x0000e800ff206b82 */ /* 0x000ea20000000a00 */
[C---:B0-----:R-:W-:Y:S02]  /*1e10*/  @P0 LEA R48, P1, R35.reuse, R48, 0x2 ;  /* 0x0000003023300211 */ /* 0x041fe400078210ff */
[----:B------:R3:W-:Y:S02]  /*1e20*/  @P4 STG.E desc[UR8][R6.64], R9 ;  /* 0x0000000906004986 */ /* 0x0007e4000c101908 */
[----:B------:R-:W-:-:S03]  /*1e30*/  @P0 LEA.HI.X R49, R35, R49, R38, 0x2, P1 ;  /* 0x0000003123310211 */ /* 0x000fc600008f1426 */
[----:B------:R-:W0:Y:S01]  /*1e40*/  @P5 LDC.64 R26, c[0x0][0x3a0] ;  /* 0x0000e800ff1a5b82 */ /* 0x000e220000000a00 */
[C---:B-1----:R-:W-:Y:S01]  /*1e50*/  @P3 LEA R46, P1, R37.reuse, R46, 0x2 ;  /* 0x0000002e252e3211 */ /* 0x042fe200078210ff */
[----:B------:R3:W-:Y:S03]  /*1e60*/  @P0 STG.E desc[UR8][R48.64], R11 ;  /* 0x0000000b30000986 */ /* 0x0007e6000c101908 */
[----:B------:R-:W-:Y:S02]  /*1e70*/  @P3 LEA.HI.X R47, R37, R47, R40, 0x2, P1 ;  /* 0x0000002f252f3211 */ /* 0x000fe400008f1428 */
[----:B----4-:R-:W-:-:S03]  /*1e80*/  @P2 LEA R44, P0, R39, R44, 0x2 ;  /* 0x0000002c272c2211 */ /* 0x010fc600078010ff */
[----:B------:R3:W-:Y:S01]  /*1e90*/  @P3 STG.E desc[UR8][R46.64], R13 ;  /* 0x0000000d2e003986 */ /* 0x0007e2000c101908 */
[----:B------:R-:W-:Y:S02]  /*1ea0*/  @P2 LEA.HI.X R45, R39, R45, R28, 0x2, P0 ;  /* 0x0000002d272d2211 */ /* 0x000fe400000f141c */
[----:B------:R-:W-:Y:S02]  /*1eb0*/  ISETP.NE.AND P0, PT, R20, R29, PT ;  /* 0x0000001d1400720c */ /* 0x000fe40003f05270 */
[C---:B--2---:R-:W-:Y:S01]  /*1ec0*/  @P6 LEA R32, P4, R41.reuse, R32, 0x2 ;  /* 0x0000002029206211 */ /* 0x044fe200078810ff */
[----:B------:R3:W-:Y:S03]  /*1ed0*/  @P2 STG.E desc[UR8][R44.64], R15 ;  /* 0x0000000f2c002986 */ /* 0x0007e6000c101908 */
[----:B------:R-:W-:Y:S02]  /*1ee0*/  @P6 LEA.HI.X R33, R41, R33, R30, 0x2, P4 ;  /* 0x0000002129216211 */ /* 0x000fe400020f141e */
[----:B0-----:R-:W-:-:S03]  /*1ef0*/  @P5 LEA R26, P1, R42, R26, 0x2 ;  /* 0x0000001a2a1a5211 */ /* 0x001fc600078210ff */
[----:B------:R3:W-:Y:S01]  /*1f00*/  @P6 STG.E desc[UR8][R32.64], R17 ;  /* 0x0000001120006986 */ /* 0x0007e2000c101908 */
[----:B------:R-:W-:-:S05]  /*1f10*/  @P5 LEA.HI.X R27, R42, R27, R31, 0x2, P1 ;  /* 0x0000001b2a1b5211 */ /* 0x000fca00008f141f */
[----:B------:R3:W-:Y:S01]  /*1f20*/  @P5 STG.E desc[UR8][R26.64], R19 ;  /* 0x000000131a005986 */ /* 0x0007e2000c101908 */
[----:B------:R-:W-:Y:S05]  /*1f30*/  @!P0 EXIT ;  /* 0x000000000000894d */ /* 0x000fea0003800000 */
[----:B------:R-:W0:Y:S02]  /*1f40*/  LDCU.64 UR4, c[0x0][0x3a0] ;  /* 0x00007400ff0477ac */ /* 0x000e240008000a00 */
[----:B0-----:R-:W-:-:S04]  /*1f50*/  LEA R2, P0, R43, UR4, 0x2 ;  /* 0x000000042b027c11 */ /* 0x001fc8000f8010ff */
[----:B---3--:R-:W-:-:S05]  /*1f60*/  LEA.HI.X R3, R43, UR5, R50, 0x2, P0 ;  /* 0x000000052b037c11 */ /* 0x008fca00080f1432 */
[----:B------:R-:W-:Y:S01]  /*1f70*/  STG.E desc[UR8][R2.64], R21 ;  /* 0x0000001502007986 */ /* 0x000fe2000c101908 */
[----:B------:R-:W-:Y:S05]  /*1f80*/  EXIT ;  /* 0x000000000000794d */ /* 0x000fea0003800000 */
.L_x_419:
        /* <DEDUP_REMOVED lines=22> */
[----:B------:R-:W-:Y:S02]  /*20f0*/  IADD3.X R5, PT, PT, R5, UR5, RZ, P0, !PT ;  /* 0x0000000505057c10 */ /* 0x000fe400087fe4ff */
[----:B------:R-:W-:-:S03]  /*2100*/  ISETP.NE.AND P0, PT, R48, RZ, PT ;  /* 0x000000ff3000720c */ /* 0x000fc60003f05270 */
[----:B------:R-:W5:Y:S04]  /*2110*/  LDG.E.CONSTANT R17, desc[UR8][R4.64] ;  /* 0x0000000804117981 */ /* 0x000f68000c1e9900 */
[----:B------:R-:W5:Y:S04]  /*2120*/  LDG.E.CONSTANT R19, desc[UR8][R4.64+0x80] ;  /* 0x0000800804137981 */ /* 0x000f68000c1e9900 */
[----:B------:R-:W5:Y:S02]  /*2130*/  LDG.E.CONSTANT R21, desc[UR8][R4.64+0x100] ;  /* 0x0001000804157981 */ /* 0x000f64000c1e9900 */
[----:B-1----:R-:W0:Y:S02]  /*2140*/  @!P0 LDC.64 R2, c[0x0][0x380] ;  /* 0x0000e000ff028b82 */ /* 0x002e240000000a00 */
[----:B------:R-:W5:Y:S04]  /*2150*/  LDG.E.CONSTANT R23, desc[UR8][R4.64+0x180] ;  /* 0x0001800804177981 */ /* 0x000f68000c1e9900 */
[----:B------:R-:W5:Y:S04]  /*2160*/  LDG.E.CONSTANT R25, desc[UR8][R4.64+0x200] ;  /* 0x0002000804197981 */ /* 0x000f68000c1e9900 */
[----:B------:R-:W5:Y:S04]  /*2170*/  LDG.E.CONSTANT R29, desc[UR8][R4.64+0x280] ;  /* 0x00028008041d7981 */ /* 0x000f68000c1e9900 */
[----:B------:R-:W5:Y:S04]  /*2180*/  LDG.E.CONSTANT R31, desc[UR8][R4.64+0x300] ;  /* 0x00030008041f7981 */ /* 0x000f68000c1e9900 */
[----:B------:R-:W5:Y:S04]  /*2190*/  LDG.E.CONSTANT R37, desc[UR8][R4.64+0x380] ;  /* 0x0003800804257981 */ /* 0x000f68000c1e9900 */
[----:B------:R1:W5:Y:S01]  /*21a0*/  LDG.E.CONSTANT R39, desc[UR8][R4.64+0x400] ;  /* 0x0004000804277981 */ /* 0x000362000c1e9900 */
[----:B------:R-:W-:-:S02]  /*21b0*/  IMAD.MOV.U32 R28, RZ, RZ, RZ ;  /* 0x000000ffff1c7224 */ /* 0x000fc400078e00ff */
[----:B0-----:R-:W-:-:S05]  /*21c0*/  @!P0 IMAD.WIDE.U32 R2, R47, 0x2400, R2 ;  /* 0x000024002f028825 */ /* 0x001fca00078e0002 */
[----:B------:R0:W5:Y:S01]  /*21d0*/  @!P0 LDG.E.CONSTANT R28, desc[UR8][R2.64+-0x4] ;  /* 0xfffffc08021c8981 */ /* 0x000162000c1e9900 */
[----:B------:R-:W1:Y:S01]  /*21e0*/  S2UR UR5, SR_CgaCtaId ;  /* 0x00000000000579c3 */ /* 0x000e620000008800 */
[----:B------:R-:W-:Y:S01]  /*21f0*/  SHF.R.U32.HI R50, RZ, 0x5, R48 ;  /* 0x00000005ff327819 */ /* 0x000fe20000011630 */
[----:B------:R-:W-:Y:S01]  /*2200*/  UMOV UR4, 0x400 ;  /* 0x0000040000047882 */ /* 0x000fe20000000000 */
[----:B------:R-:W0:Y:S01]  /*2210*/  S2R R15, SR_LANEID ;  /* 0x00000000000f7919 */ /* 0x000e220000000000 */
[----:B------:R-:W-:Y:S01]  /*2220*/  ISETP.NE.AND P1, PT, R48, RZ, PT ;  /* 0x000000ff3000720c */ /* 0x000fe20003f25270 */
[----:B-1----:R-:W-:-:S06]  /*2230*/  ULEA UR4, UR5, UR4, 0x18 ;  /* 0x0000000405047291 */ /* 0x002fcc000f8ec0ff */
[----:B------:R-:W-:Y:S01]  /*2240*/  LEA R5, R48, UR4, 0x2 ;  /* 0x0000000430057c11 */ /* 0x000fe2000f8e10ff */
[----:B0-----:R-:W-:-:S05]  /*2250*/  IMAD R14, R50, 0x120, R15 ;  /* 0x00000120320e7824 */ /* 0x001fca00078e020f */
[----:B------:R-:W-:-:S05]  /*2260*/  LEA R4, R14, UR4, 0x2 ;  /* 0x000000040e047c11 */ /* 0x000fca000f8e10ff */
[----:B------:R-:W-:Y:S01]  /*2270*/  IMAD R3, R15, 0x20, R4 ;  /* 0x000000200f037824 */ /* 0x000fe200078e0204 */
[----:B--2---:R-:W-:Y:S04]  /*2280*/  STS [R4], R0 ;  /* 0x0000000004007388 */ /* 0x004fe80000000800 */
[----:B---3--:R-:W-:Y:S04]  /*2290*/  STS [R4+0x80], R6 ;  /* 0x0000800604007388 */ /* 0x008fe80000000800 */
[----:B----4-:R-:W-:Y:S04]  /*22a0*/  STS [R4+0x100], R7 ;  /* 0x0001000704007388 */ /* 0x010fe80000000800 */
        /* <DEDUP_REMOVED lines=12> */
[----:B------:R-:W-:Y:S04]  /*2370*/  LDS R22, [R3+0x10] ;  /* 0x0000100003167984 */ /* 0x000fe80000000800 */
[----:B------:R-:W3:Y:S04]  /*2380*/  LDS R20, [R3+0x14] ;  /* 0x0000140003147984 */ /* 0x000ee80000000800 */
[----:B------:R-:W-:Y:S04]  /*2390*/  LDS R14, [R3+0x18] ;  /* 0x00001800030e7984 */ /* 0x000fe80000000800 */
[----:B------:R-:W-:Y:S01]  /*23a0*/  LDS R8, [R3+0x1c] ;  /* 0x00001c0003087984 */ /* 0x000fe20000000800 */
[----:B------:R-:W-:Y:S01]  /*23b0*/  BAR.SYNC.DEFER_BLOCKING 0x0 ;  /* 0x0000000000007b1d */ /* 0x000fe20000010000 */
[----:B0-----:R-:W-:-:S02]  /*23c0*/  ISETP.NE.AND P6, PT, R32, R34, PT ;  /* 0x000000222000720c */ /* 0x001fc40003fc5270 */
[----:B-1----:R-:W-:Y:S02]  /*23d0*/  ISETP.NE.AND P4, PT, R34, R26, PT ;  /* 0x0000001a2200720c */ /* 0x002fe40003f85270 */
[----:B--2---:R-:W-:Y:S01]  /*23e0*/  ISETP.NE.AND P5, PT, R26, R24, PT ;  /* 0x000000181a00720c */ /* 0x004fe20003fa5270 */
[----:B------:R0:W-:Y:S03]  /*23f0*/  STS [R4], R17 ;  /* 0x0000001104007388 */ /* 0x0001e60000000800 */
[----:B------:R-:W-:Y:S01]  /*2400*/  SEL R46, RZ, 0x1, !P5 ;  /* 0x00000001ff2e7807 */ /* 0x000fe20006800000 */
[----:B------:R-:W-:Y:S01]  /*2410*/  STS [R4+0x80], R19 ;  /* 0x0000801304007388 */ /* 0x000fe20000000800 */
[----:B---3--:R-:W-:-:S03]  /*2420*/  ISETP.NE.AND P3, PT, R22, R20, PT ;  /* 0x000000141600720c */ /* 0x008fc60003f65270 */
[----:B------:R-:W-:Y:S01]  /*2430*/  STS [R4+0x100], R21 ;  /* 0x0001001504007388 */ /* 0x000fe20000000800 */
[----:B0-----:R-:W-:-:S03]  /*2440*/  SEL R17, RZ, 0x1, !P3 ;  /* 0x00000001ff117807 */ /* 0x001fc60005800000 */
[----:B------:R-:W-:Y:S04]  /*2450*/  STS [R4+0x180], R23 ;  /* 0x0001801704007388 */ /* 0x000fe80000000800 */
[----:B------:R-:W-:Y:S04]  /*2460*/  STS [R4+0x200], R25 ;  /* 0x0002001904007388 */ /* 0x000fe80000000800 */
[----:B------:R-:W-:Y:S04]  /*2470*/  STS [R4+0x280], R29 ;  /* 0x0002801d04007388 */ /* 0x000fe80000000800 */
[----:B------:R-:W-:Y:S04]  /*2480*/  STS [R4+0x300], R31 ;  /* 0x0003001f04007388 */ /* 0x000fe80000000800 */
[----:B------:R-:W-:Y:S04]  /*2490*/  STS [R4+0x380], R37 ;  /* 0x0003802504007388 */ /* 0x000fe80000000800 */
[----:B------:R-:W-:Y:S01]  /*24a0*/  STS [R4+0x400], R39 ;  /* 0x0004002704007388 */ /* 0x000fe20000000800 */
[----:B------:R-:W-:-:S03]  /*24b0*/  NOP ;  /* 0x0000000000007918 */ /* 0x000fc60000000000 */
[----:B------:R-:W0:Y:S04]  /*24c0*/  LDS R33, [R3] ;  /* 0x0000000003217984 */ /* 0x000e280000000800 */
[----:B------:R-:W1:Y:S04]  /*24d0*/  LDS R35, [R3+0x4] ;  /* 0x0000040003237984 */ /* 0x000e680000000800 */
[----:B------:R-:W2:Y:S04]  /*24e0*/  LDS R27, [R3+0x8] ;  /* 0x00000800031b7984 */ /* 0x000ea80000000800 */
[----:B------:R-:W3:Y:S04]  /*24f0*/  LDS R12, [R3+0xc] ;  /* 0x00000c00030c7984 */ /* 0x000ee80000000800 */
[----:B------:R-:W4:Y:S04]  /*2500*/  LDS R13, [R3+0x10] ;  /* 0x00001000030d7984 */ /* 0x000f280000000800 */
[----:B------:R-:W5:Y:S04]  /*2510*/  LDS R10, [R3+0x14] ;  /* 0x00001400030a7984 */ /* 0x000f680000000800 */
[----:B------:R-:W-:Y:S04]  /*2520*/  LDS R11, [R3+0x18] ;  /* 0x00001800030b7984 */ /* 0x000fe80000000800 */
[----:B------:R-:W-:Y:S04]  /*2530*/  LDS R9, [R3+0x1c] ;  /* 0x00001c0003097984 */ /* 0x000fe80000000800 */
[----:B------:R2:W-:Y:S01]  /*2540*/  LDS R2, [R3+0x20] ;  /* 0x0000200003027984 */ /* 0x0005e20000000800 */
[----:B------:R-:W-:Y:S01]  /*2550*/  BAR.SYNC.DEFER_BLOCKING 0x0 ;  /* 0x0000000000007b1d */ /* 0x000fe20000010000 */
[----:B0-----:R-:W-:-:S05]  /*2560*/  SEL R4, R33, RZ, !P6 ;  /* 0x000000ff21047207 */ /* 0x001fca0007000000 */
[----:B-1----:R-:W-:-:S05]  /*2570*/  IMAD.IADD R4, R35, 0x1, R4 ;  /* 0x0000000123047824 */ /* 0x002fca00078e0204 */
[----:B------:R-:W-:-:S05]  /*2580*/  SEL R4, R4, RZ, !P4 ;  /* 0x000000ff04047207 */ /* 0x000fca0006000000 */
[----:B--2---:R-:W-:Y:S01]  /*2590*/  IMAD.IADD R4, R27, 0x1, R4 ;  /* 0x000000011b047824 */ /* 0x004fe200078e0204 */
[----:B------:R-:W-:Y:S04]  /*25a0*/  STS [R5+0x4d8], R0 ;  /* 0x0004d80005007388 */ /* 0x000fe80000000800 */
[----:B------:R-:W-:Y:S01]  /*25b0*/  SEL R3, R4, RZ, !P5 ;  /* 0x000000ff04037207 */ /* 0x000fe20006800000 */
[----:B------:R-:W-:Y:S01]  /*25c0*/  BAR.SYNC.DEFER_BLOCKING 0x0 ;  /* 0x0000000000007b1d */ /* 0x000fe20000010000 */
[----:B------:R-:W-:-:S03]  /*25d0*/  ISETP.NE.AND P5, PT, R8, R0, PT ;  /* 0x000000000800720c */ /* 0x000fc60003fa5270 */
[----:B---3--:R-:W-:Y:S01]  /*25e0*/  IMAD.IADD R3, R12, 0x1, R3 ;  /* 0x000000010c037824 */ /* 0x008fe200078e0203 */
[----:B------:R-:W-:Y:S01]  /*25f0*/  SEL R21, RZ, 0x1, !P5 ;  /* 0x00000001ff157807 */ /* 0x000fe20006800000 */
[----:B------:R-:W0:Y:S01]  /*2600*/  @P1 LDS R28, [R5+0x4d4] ;  /* 0x0004d400051c1984 */ /* 0x000e220000000800 */
[----:B------:R-:W-:-:S04]  /*2610*/  ISETP.NE.AND P1, PT, R24, R22, PT ;  /* 0x000000161800720c */ /* 0x000fc80003f25270 */
[----:B------:R-:W-:-:S05]  /*2620*/  SEL R4, R3, RZ, !P1 ;  /* 0x000000ff03047207 */ /* 0x000fca0004800000 */
[----:B----4-:R-:W-:-:S05]  /*2630*/  IMAD.IADD R4, R13, 0x1, R4 ;  /* 0x000000010d047824 */ /* 0x010fca00078e0204 */
[----:B------:R-:W-:Y:S02]  /*2640*/  SEL R3, R4, RZ, !P3 ;  /* 0x000000ff04037207 */ /* 0x000fe40005800000 */
[----:B------:R-:W-:-:S03]  /*2650*/  SEL R4, RZ, 0x1, !P6 ;  /* 0x00000001ff047807 */ /* 0x000fc60007000000 */
[----:B-----5:R-:W-:Y:S01]  /*2660*/  IMAD.IADD R3, R10, 0x1, R3 ;  /* 0x000000010a037824 */ /* 0x020fe200078e0203 */
[----:B0-----:R-:W-:-:S04]  /*2670*/  ISETP.NE.AND P2, PT, R28, R32, PT ;  /* 0x000000201c00720c */ /* 0x001fc80003f45270 */
[----:B------:R-:W-:Y:S02]  /*2680*/  SEL R5, RZ, 0x1, !P2 ;  /* 0x00000001ff057807 */ /* 0x000fe40005000000 */
[----:B------:R-:W-:Y:S02]  /*2690*/  ISETP.NE.AND P2, PT, R20, R14, PT ;  /* 0x0000000e1400720c */ /* 0x000fe40003f45270 */
[----:B------:R-:W-:Y:S02]  /*26a0*/  IADD3 R6, P6, PT, R4, R5, RZ ;  /* 0x0000000504067210 */ /* 0x000fe40007fde0ff */
[----:B------:R-:W-:Y:S02]  /*26b0*/  SEL R4, R3, RZ, !P2 ;  /* 0x000000ff03047207 */ /* 0x000fe40005000000 */
[----:B------:R-:W-:Y:S01]  /*26c0*/  SEL R3, RZ, 0x1, !P4 ;  /* 0x00000001ff037807 */ /* 0x000fe20006000000 */
[----:B------:R-:W-:Y:S01]  /*26d0*/  IMAD.X R5, RZ, RZ, RZ, P6 ;  /* 0x000000ffff057224 */ /* 0x000fe200030e06ff */
[----:B------:R-:W-:Y:S01]  /*26e0*/  ISETP.NE.AND P4, PT, R14, R8, PT ;  /* 0x000000080e00720c */ /* 0x000fe20003f85270 */
[----:B------:R-:W-:Y:S01]  /*26f0*/  IMAD.IADD R4, R11, 0x1, R4 ;  /* 0x000000010b047824 */ /* 0x000fe200078e0204 */
[----:B------:R-:W-:-:S02]  /*2700*/  IADD3 R3, P6, PT, R6, R3, RZ ;  /* 0x0000000306037210 */ /* 0x000fc40007fde0ff */
[----:B------:R-:W-:Y:S02]  /*2710*/  SEL R6, RZ, 0x1, !P4 ;  /* 0x00000001ff067807 */ /* 0x000fe40006000000 */
[----:B------:R-:W-:Y:S01]  /*2720*/  SEL R4, R4, RZ, !P4 ;  /* 0x000000ff04047207 */ /* 0x000fe20006000000 */
[----:B------:R-:W-:Y:S01]  /*2730*/  IMAD.X R45, RZ, RZ, R5, P6 ;  /* 0x000000ffff2d7224 */ /* 0x000fe200030e0605 */
[----:B------:R-:W-:Y:S02]  /*2740*/  IADD3 R46, P6, PT, R3, R46, RZ ;  /* 0x0000002e032e7210 */ /* 0x000fe40007fde0ff */
[----:B------:R-:W-:Y:S01]  /*2750*/  SEL R5, RZ, 0x1, !P1 ;  /* 0x00000001ff057807 */ /* 0x000fe20004800000 */
[----:B------:R-:W-:Y:S01]  /*2760*/  IMAD.IADD R4, R9, 0x1, R4 ;  /* 0x0000000109047824 */ /* 0x000fe200078e0204 */
[----:B------:R-:W-:Y:S01]  /*2770*/  ISETP.NE.AND P4, PT, R50, 0x5, PT ;  /* 0x000000053200780c */ /* 0x000fe20003f85270 */
[----:B------:R-:W-:Y:S01]  /*2780*/  IMAD.X R45, RZ, RZ, R45, P6 ;  /* 0x000000ffff2d7224 */ /* 0x000fe200030e062d */
[----:B------:R-:W-:-:S02]  /*2790*/  IADD3 R44, P1, PT, R46, R5, RZ ;  /* 0x000000052e2c7210 */ /* 0x000fc40007f3e0ff */
[----:B------:R-:W-:Y:S02]  /*27a0*/  SEL R3, R4, RZ, !P5 ;  /* 0x000000ff04037207 */ /* 0x000fe40006800000 */
[----:B------:R-:W-:Y:S02]  /*27b0*/  SEL R5, RZ, 0x1, !P2 ;  /* 0x00000001ff057807 */ /* 0x000fe40005000000 */
[----:B------:R-:W-:Y:S01]  /*27c0*/  ISETP.NE.AND P6, PT, R50, 0x4, PT ;  /* 0x000000043200780c */ /* 0x000fe20003fc5270 */
[----:B------:R-:W-:Y:S01]  /*27d0*/  IMAD.IADD R7, R2, 0x1, R3 ;  /* 0x0000000102077824 */ /* 0x000fe200078e0203 */
[----:B------:R-:W-:Y:S01]  /*27e0*/  IADD3 R2, P2, PT, R44, R17, RZ ;  /* 0x000000112c027210 */ /* 0x000fe20007f5e0ff */
[----:B------:R-:W-:-:S03]  /*27f0*/  IMAD.X R3, RZ, RZ, R45, P1 ;  /* 0x000000ffff037224 */ /* 0x000fc600008e062d */
[----:B------:R-:W-:Y:S01]  /*2800*/  IADD3 R4, P1, PT, R2, R5, RZ ;  /* 0x0000000502047210 */ /* 0x000fe20007f3e0ff */
[----:B------:R-:W-:Y:S01]  /*2810*/  IMAD.X R5, RZ, RZ, R3, P2 ;  /* 0x000000ffff057224 */ /* 0x000fe200010e0603 */
[----:B------:R-:W0:Y:S02]  /*2820*/  SHFL.UP PT, R18, R7, 0x1, RZ ;  /* 0x0420000007127989 */ /* 0x000e2400000e00ff */
[----:B------:R-:W-:Y:S01]  /*2830*/  IADD3 R21, P2, P3, R21, R4, R6 ;  /* 0x0000000415157210 */ /* 0x000fe20007b5e006 */
[----:B------:R-:W-:-:S03]  /*2840*/  IMAD.X R6, RZ, RZ, R5, P1 ;  /* 0x000000ffff067224 */ /* 0x000fc600008e0605 */
[----:B------:R-:W-:Y:S01]  /*2850*/  ISETP.NE.U32.AND P1, PT, R21, RZ, PT ;  /* 0x000000ff1500720c */ /* 0x000fe20003f25070 */
[----:B------:R-:W1:Y:S01]  /*2860*/  SHFL.UP PT, R16, R21, 0x1, RZ ;  /* 0x0420000015107989 */ /* 0x000e6200000e00ff */
[----:B------:R-:W-:Y:S02]  /*2870*/  IADD3.X R36, PT, PT, RZ, R6, RZ, P2, P3 ;  /* 0x00000006ff247210 */ /* 0x000fe400017e64ff */
[C---:B------:R-:W-:Y:S02]  /*2880*/  ISETP.GE.AND P2, PT, R15.reuse, 0x1, PT ;  /* 0x000000010f00780c */ /* 0x040fe40003f46270 */
[----:B------:R-:W-:Y:S01]  /*2890*/  ISETP.NE.AND.EX P1, PT, R36, RZ, PT, P1 ;  /* 0x000000ff2400720c */ /* 0x000fe20003f25310 */
[----:B------:R-:W2:Y:S01]  /*28a0*/  SHFL.UP PT, R17, R36, 0x1, RZ ;  /* 0x0420000024117989 */ /* 0x000ea200000e00ff */
[----:B------:R-:W-:Y:S02]  /*28b0*/  ISETP.NE.AND P3, PT, R15, 0x1f, PT ;  /* 0x0000001f0f00780c */ /* 0x000fe40003f65270 */
[----:B0-----:R-:W-:-:S04]  /*28c0*/  SEL R18, R18, RZ, !P1 ;  /* 0x000000ff12127207 */ /* 0x001fc80004800000 */
[----:B------:R-:W-:Y:S02]  /*28d0*/  SEL R18, R18, RZ, P2 ;  /* 0x000000ff12127207 */ /* 0x000fe40001000000 */
[----:B-1----:R-:W-:-:S03]  /*28e0*/  SEL R16, R16, RZ, P2 ;  /* 0x000000ff10107207 */ /* 0x002fc60001000000 */
[----:B------:R-:W-:Y:S01]  /*28f0*/  IMAD.IADD R18, R7, 0x1, R18 ;  /* 0x0000000107127824 */ /* 0x000fe200078e0212 */
[----:B------:R-:W-:Y:S02]  /*2900*/  IADD3 R30, P1, PT, R16, R21, RZ ;  /* 0x00000015101e7210 */ /* 0x000fe40007f3e0ff */
[----:B--2---:R-:W-:Y:S02]  /*2910*/  SEL R19, R17, RZ, P2 ;  /* 0x000000ff11137207 */ /* 0x004fe40001000000 */
[----:B------:R-:W0:Y:S01]  /*2920*/  SHFL.UP PT, R17, R18, 0x2, RZ ;  /* 0x0440000012117989 */ /* 0x000e2200000e00ff */
[----:B------:R-:W-:Y:S02]  /*2930*/  ISETP.GE.AND P2, PT, R15, 0x2, PT ;  /* 0x000000020f00780c */ /* 0x000fe40003f46270 */
[----:B------:R-:W-:Y:S01]  /*2940*/  IMAD.X R19, R19, 0x1, R36, P1 ;  /* 0x0000000113137824 */ /* 0x000fe200008e0624 */
[----:B------:R-:W1:Y:S01]  /*2950*/  SHFL.UP PT, R7, R30, 0x2, RZ ;  /* 0x044000001e077989 */ /* 0x000e6200000e00ff */
[----:B------:R-:W-:-:S03]  /*2960*/  ISETP.NE.U32.AND P1, PT, R30, RZ, PT ;  /* 0x000000ff1e00720c */ /* 0x000fc60003f25070 */
[----:B------:R-:W2:Y:S01]  /*2970*/  SHFL.UP PT, R16, R19, 0x2, RZ ;  /* 0x0440000013107989 */ /* 0x000ea200000e00ff */
[----:B------:R-:W-:-:S04]  /*2980*/  ISETP.NE.AND.EX P1, PT, R19, RZ, PT, P1 ;  /* 0x000000ff1300720c */ /* 0x000fc80003f25310 */
[----:B0-----:R-:W-:-:S04]  /*2990*/  SEL R17, R17, RZ, !P1 ;  /* 0x000000ff11117207 */ /* 0x001fc80004800000 */
[----:B------:R-:W-:Y:S02]  /*29a0*/  SEL R17, R17, RZ, P2 ;  /* 0x000000ff11117207 */ /* 0x000fe40001000000 */
[----:B-1----:R-:W-:Y:S02]  /*29b0*/  SEL R7, R7, RZ, P2 ;  /* 0x000000ff07077207 */ /* 0x002fe40001000000 */
[----:B--2---:R-:W-:Y:S01]  /*29c0*/  SEL R16, R16, RZ, P2 ;  /* 0x000000ff10107207 */ /* 0x004fe20001000000 */
[----:B------:R-:W-:Y:S01]  /*29d0*/  IMAD.IADD R17, R18, 0x1, R17 ;  /* 0x0000000112117824 */ /* 0x000fe200078e0211 */
[----:B------:R-:W-:Y:S02]  /*29e0*/  IADD3 R36, P1, PT, R7, R30, RZ ;  /* 0x0000001e07247210 */ /* 0x000fe40007f3e0ff */
[----:B------:R-:W-:Y:S02]  /*29f0*/  ISETP.GE.AND P2, PT, R15, 0x4, PT ;  /* 0x000000040f00780c */ /* 0x000fe40003f46270 */
[----:B------:R-:W0:Y:S01]  /*2a00*/  SHFL.UP PT, R18, R17, 0x4, RZ ;  /* 0x0480000011127989 */ /* 0x000e2200000e00ff */
[----:B------:R-:W-:Y:S01]  /*2a10*/  IMAD.X R19, R16, 0x1, R19, P1 ;  /* 0x0000000110137824 */ /* 0x000fe200008e0613 */
[----:B------:R-:W-:-:S02]  /*2a20*/  ISETP.NE.U32.AND P1, PT, R36, RZ, PT ;  /* 0x000000ff2400720c */ /* 0x000fc40003f25070 */
[----:B------:R-:W1:Y:S02]  /*2a30*/  SHFL.UP PT, R7, R36, 0x4, RZ ;  /* 0x0480000024077989 */ /* 0x000e6400000e00ff */
[----:B------:R-:W-:Y:S02]  /*2a40*/  ISETP.NE.AND.EX P1, PT, R19, RZ, PT, P1 ;  /* 0x000000ff1300720c */ /* 0x000fe40003f25310 */
[----:B------:R-:W2:Y:S02]  /*2a50*/  SHFL.UP PT, R16, R19, 0x4, RZ ;  /* 0x0480000013107989 */ /* 0x000ea400000e00ff */
        /* <DEDUP_REMOVED lines=13> */
[----:B0-----:R-:W-:Y:S02]  /*2b30*/  SEL R17, R17, RZ, !P1 ;  /* 0x000000ff11117207 */ /* 0x001fe40004800000 */
[----:B-1----:R-:W-:Y:S02]  /*2b40*/  SEL R7, R7, RZ, P2 ;  /* 0x000000ff07077207 */ /* 0x002fe40001000000 */
[----:B------:R-:W-:-:S02]  /*2b50*/  SEL R17, R17, RZ, P2 ;  /* 0x000000ff11117207 */ /* 0x000fc40001000000 */
[----:B------:R-:W-:Y:S02]  /*2b60*/  IADD3 R19, P1, PT, R7, R30, RZ ;  /* 0x0000001e07137210 */ /* 0x000fe40007f3e0ff */
[----:B--2---:R-:W-:Y:S01]  /*2b70*/  SEL R16, R16, RZ, P2 ;  /* 0x000000ff10107207 */ /* 0x004fe20001000000 */
[----:B------:R-:W-:Y:S01]  /*2b80*/  IMAD.IADD R29, R18, 0x1, R17 ;  /* 0x00000001121d7824 */ /* 0x000fe200078e0211 */
[----:B------:R-:W-:Y:S01]  /*2b90*/  ISETP.GE.AND P2, PT, R15, 0x10, PT ;  /* 0x000000100f00780c */ /* 0x000fe20003f46270 */
[----:B------:R-:W0:Y:S02]  /*2ba0*/  SHFL.UP PT, R7, R19, 0x10, RZ ;  /* 0x0600000013077989 */ /* 0x000e2400000e00ff */
[----:B------:R-:W-:Y:S01]  /*2bb0*/  IMAD.X R30, R16, 0x1, R21, P1 ;  /* 0x00000001101e7824 */ /* 0x000fe200008e0615 */
[----:B------:R-:W-:Y:S01]  /*2bc0*/  ISETP.NE.U32.AND P1, PT, R19, RZ, PT ;  /* 0x000000ff1300720c */ /* 0x000fe20003f25070 */
[----:B------:R-:W1:Y:S03]  /*2bd0*/  SHFL.UP PT, R16, R29, 0x10, RZ ;  /* 0x060000001d107989 */ /* 0x000e6600000e00ff */
[----:B------:R-:W-:Y:S01]  /*2be0*/  ISETP.NE.AND.EX P1, PT, R30, RZ, PT, P1 ;  /* 0x000000ff1e00720c */ /* 0x000fe20003f25310 */
[----:B------:R-:W2:Y:S01]  /*2bf0*/  SHFL.UP PT, R17, R30, 0x10, RZ ;  /* 0x060000001e117989 */ /* 0x000ea200000e00ff */
[----:B0-----:R-:W-:-:S02]  /*2c00*/  SEL R18, R7, RZ, P2 ;  /* 0x000000ff07127207 */ /* 0x001fc40001000000 */
[----:B-1----:R-:W-:Y:S02]  /*2c10*/  SEL R7, R16, RZ, !P1 ;  /* 0x000000ff10077207 */ /* 0x002fe40004800000 */
[----:B------:R-:W-:Y:S02]  /*2c20*/  IADD3 R16, P1, PT, R18, R19, RZ ;  /* 0x0000001312107210 */ /* 0x000fe40007f3e0ff */
[----:B--2---:R-:W-:Y:S02]  /*2c30*/  SEL R17, R17, RZ, P2 ;  /* 0x000000ff11117207 */ /* 0x004fe40001000000 */
[----:B------:R-:W-:Y:S02]  /*2c40*/  SEL R18, R7, RZ, P2 ;  /* 0x000000ff07127207 */ /* 0x000fe40001000000 */
[----:B------:R-:W-:Y:S01]  /*2c50*/  @!P3 LEA R7, R50, UR4, 0x4 ;  /* 0x000000043207bc11 */ /* 0x000fe2000f8e20ff */
[----:B------:R-:W-:Y:S02]  /*2c60*/  IMAD.X R17, R17, 0x1, R30, P1 ;  /* 0x0000000111117824 */ /* 0x000fe400008e061e */
[----:B------:R-:W-:-:S03]  /*2c70*/  IMAD.IADD R29, R29, 0x1, R18 ;  /* 0x000000011d1d7824 */ /* 0x000fc600078e0212 */
[----:B------:R-:W-:Y:S04]  /*2c80*/  @!P3 STS.64 [R7], R16 ;  /* 0x000000100700b388 */ /* 0x000fe80000000a00 */
[----:B------:R-:W-:Y:S01]  /*2c90*/  @!P3 STS [R7+0x8], R29 ;  /* 0x0000081d0700b388 */ /* 0x000fe20000000800 */
[----:B------:R-:W-:Y:S01]  /*2ca0*/  BAR.SYNC.DEFER_BLOCKING 0x0 ;  /* 0x0000000000007b1d */ /* 0x000fe20000010000 */
[----:B------:R-:W-:-:S05]  /*2cb0*/  ISETP.NE.AND P3, PT, R50, 0x2, PT ;  /* 0x000000023200780c */ /* 0x000fca0003f65270 */
[----:B------:R-:W-:Y:S04]  /*2cc0*/  SHFL.UP PT, R29, R29, 0x1, RZ ;  /* 0x042000001d1d7989 */ /* 0x000fe800000e00ff */
[----:B------:R-:W0:Y:S04]  /*2cd0*/  LDS.64 R18, [UR4+0x10] ;  /* 0x00001004ff127984 */ /* 0x000e280008000a00 */
[----:B------:R-:W1:Y:S04]  /*2ce0*/  LDS.64 R42, [UR4] ;  /* 0x00000004ff2a7984 */ /* 0x000e680008000a00 */
[----:B------:R-:W2:Y:S04]  /*2cf0*/  LDS R51, [UR4+0x8] ;  /* 0x00000804ff337984 */ /* 0x000ea80008000800 */
[----:B------:R-:W3:Y:S04]  /*2d00*/  LDS.64 R30, [UR4+0x20] ;  /* 0x00002004ff1e7984 */ /* 0x000ee80008000a00 */
[----:B------:R-:W4:Y:S04]  /*2d10*/  LDS R23, [UR4+0x18] ;  /* 0x00001804ff177984 */ /* 0x000f280008000800 */
[----:B------:R-:W5:Y:S04]  /*2d20*/  LDS.64 R36, [UR4+0x30] ;  /* 0x00003004ff247984 */ /* 0x000f680008000a00 */
[----:B------:R-:W5:Y:S04]  /*2d30*/  LDS R25, [UR4+0x28] ;  /* 0x00002804ff197984 */ /* 0x000f680008000800 */
[----:B------:R-:W5:Y:S04]  /*2d40*/  LDS.64 R38, [UR4+0x40] ;  /* 0x00004004ff267984 */ /* 0x000f680008000a00 */
[----:B------:R-:W5:Y:S04]  /*2d50*/  LDS R21, [UR4+0x38] ;  /* 0x00003804ff157984 */ /* 0x000f680008000800 */
[----:B------:R-:W5:Y:S01]  /*2d60*/  LDS.64 R40, [UR4+0x50] ;  /* 0x00005004ff287984 */ /* 0x000f620008000a00 */
[----:B0-----:R-:W-:-:S03]  /*2d70*/  ISETP.NE.U32.AND P1, PT, R18, RZ, PT ;  /* 0x000000ff1200720c */ /* 0x001fc60003f25070 */
[----:B------:R-:W0:Y:S01]  /*2d80*/  LDS R7, [UR4+0x48] ;  /* 0x00004804ff077984 */ /* 0x000e220008000800 */
[----:B------:R-:W-:Y:S02]  /*2d90*/  ISETP.NE.AND.EX P1, PT, R19, RZ, PT, P1 ;  /* 0x000000ff1300720c */ /* 0x000fe40003f25310 */
[----:B-1----:R-:W-:Y:S02]  /*2da0*/  IADD3 R53, P2, PT, R42, R18, RZ ;  /* 0x000000122a357210 */ /* 0x002fe40007f5e0ff */
[----:B--2---:R-:W-:Y:S02]  /*2db0*/  SEL R18, R51, RZ, !P1 ;  /* 0x000000ff33127207 */ /* 0x004fe40004800000 */
[----:B------:R-:W-:Y:S01]  /*2dc0*/  SEL R49, R53, R42, !P3 ;  /* 0x0000002a35317207 */ /* 0x000fe20005800000 */
[----:B------:R-:W-:Y:S01]  /*2dd0*/  IMAD.X R55, R43, 0x1, R19, P2 ;  /* 0x000000012b377824 */ /* 0x000fe200010e0613 */
[----:B---3--:R-:W-:Y:S01]  /*2de0*/  ISETP.NE.U32.AND P1, PT, R30, RZ, PT ;  /* 0x000000ff1e00720c */ /* 0x008fe20003f25070 */
[----:B----4-:R-:W-:-:S03]  /*2df0*/  IMAD.IADD R52, R23, 0x1, R18 ;  /* 0x0000000117347824 */ /* 0x010fc600078e0212 */
[----:B------:R-:W-:Y:S01]  /*2e00*/  ISETP.NE.AND.EX P1, PT, R31, RZ, PT, P1 ;  /* 0x000000ff1f00720c */ /* 0x000fe20003f25310 */
[----:B------:R-:W-:Y:S01]  /*2e10*/  LDS.64 R18, [UR4+0x60] ;  /* 0x00006004ff127984 */ /* 0x000fe20008000a00 */
[----:B------:R-:W-:Y:S02]  /*2e20*/  SEL R42, R55, R43, !P3 ;  /* 0x0000002b372a7207 */ /* 0x000fe40005800000 */
[----:B------:R-:W-:Y:S01]  /*2e30*/  IADD3 R43, P2, PT, R30, R53, RZ ;  /* 0x000000351e2b7210 */ /* 0x000fe20007f5e0ff */
[----:B------:R-:W1:Y:S01]  /*2e40*/  LDS R23, [UR4+0x58] ;  /* 0x00005804ff177984 */ /* 0x000e620008000800 */
[C---:B------:R-:W-:Y:S02]  /*2e50*/  SEL R30, R52.reuse, RZ, !P1 ;  /* 0x000000ff341e7207 */ /* 0x040fe40004800000 */
[----:B------:R-:W-:Y:S01]  /*2e60*/  SEL R51, R52, R51, !P3 ;  /* 0x0000003334337207 */ /* 0x000fe20005800000 */
[----:B------:R-:W-:Y:S01]  /*2e70*/  IMAD.X R53, R31, 0x1, R55, P2 ;  /* 0x000000011f357824 */ /* 0x000fe200010e0637 */
[----:B-----5:R-:W-:Y:S01]  /*2e80*/  ISETP.NE.U32.AND P1, PT, R36, RZ, PT ;  /* 0x000000ff2400720c */ /* 0x020fe20003f25070 */
[----:B------:R-:W-:Y:S01]  /*2e90*/  IMAD.IADD R52, R25, 0x1, R30 ;  /* 0x0000000119347824 */ /* 0x000fe200078e021e */
[----:B------:R-:W-:Y:S01]  /*2ea0*/  ISETP.NE.AND P3, PT, R50, 0x3, PT ;  /* 0x000000033200780c */ /* 0x000fe20003f65270 */
[----:B------:R-:W2:Y:S01]  /*2eb0*/  LDS.64 R30, [UR4+0x70] ;  /* 0x00007004ff1e7984 */ /* 0x000ea20008000a00 */
[----:B------:R-:W-:-:S02]  /*2ec0*/  ISETP.NE.AND.EX P1, PT, R37, RZ, PT, P1 ;  /* 0x000000ff2500720c */ /* 0x000fc40003f25310 */
[----:B------:R-:W-:Y:S01]  /*2ed0*/  SEL R54, R43, R49, !P3 ;  /* 0x000000312b367207 */ /* 0x000fe20005800000 */
[----:B------:R-:W3:Y:S01]  /*2ee0*/  LDS R25, [UR4+0x68] ;  /* 0x00006804ff197984 */ /* 0x000ee20008000800 */
[----:B------:R-:W-:Y:S02]  /*2ef0*/  IADD3 R43, P2, PT, R36, R43, RZ ;  /* 0x0000002b242b7210 */ /* 0x000fe40007f5e0ff */
[----:B------:R-:W-:Y:S02]  /*2f00*/  SEL R36, R52, RZ, !P1 ;  /* 0x000000ff34247207 */ /* 0x000fe40004800000 */
[----:B------:R-:W-:Y:S01]  /*2f10*/  SEL R56, R53, R42, !P3 ;  /* 0x0000002a35387207 */ /* 0x000fe20005800000 */
[----:B------:R-:W-:Y:S01]  /*2f20*/  IMAD.X R37, R37, 0x1, R53, P2 ;  /* 0x0000000125257824 */ /* 0x000fe200010e0635 */
[----:B------:R-:W-:Y:S01]  /*2f30*/  ISETP.NE.U32.AND P2, PT, R38, RZ, PT ;  /* 0x000000ff2600720c */ /* 0x000fe20003f45070 */
[----:B------:R-:W-:Y:S01]  /*2f40*/  IMAD.IADD R42, R21, 0x1, R36 ;  /* 0x00000001152a7824 */ /* 0x000fe200078e0224 */
[----:B------:R-:W-:Y:S01]  /*2f50*/  SEL R51, R52, R51, !P3 ;  /* 0x0000003334337207 */ /* 0x000fe20005800000 */
[----:B------:R-:W4:Y:S01]  /*2f60*/  LDS R36, [UR4+0x78] ;  /* 0x00007804ff247984 */ /* 0x000f220008000800 */
[----:B------:R-:W-:-:S02]  /*2f70*/  ISETP.NE.AND.EX P2, PT, R39, RZ, PT, P2 ;  /* 0x000000ff2700720c */ /* 0x000fc40003f45320 */
[C---:B------:R-:W-:Y:S02]  /*2f80*/  SEL R51, R42.reuse, R51, !P6 ;  /* 0x000000332a337207 */ /* 0x040fe40007000000 */
[----:B------:R-:W-:Y:S02]  /*2f90*/  SEL R42, R42, RZ, !P2 ;  /* 0x000000ff2a2a7207 */ /* 0x000fe40005000000 */
[----:B------:R-:W-:Y:S02]  /*2fa0*/  ISETP.NE.U32.AND P1, PT, R40, RZ, PT ;  /* 0x000000ff2800720c */ /* 0x000fe40003f25070 */
[----:B------:R-:W-:Y:S01]  /*2fb0*/  IADD3 R21, P5, PT, R38, R43, RZ ;  /* 0x0000002b26157210 */ /* 0x000fe20007fbe0ff */
[----:B0-----:R-:W-:Y:S01]  /*2fc0*/  IMAD.IADD R42, R7, 0x1, R42 ;  /* 0x00000001072a7824 */ /* 0x001fe200078e022a */
[----:B------:R-:W-:Y:S01]  /*2fd0*/  ISETP.NE.AND.EX P1, PT, R41, RZ, PT, P1 ;  /* 0x000000ff2900720c */ /* 0x000fe20003f25310 */
[----:B------:R-:W0:Y:S01]  /*2fe0*/  SHFL.UP PT, R7, R16, 0x1, RZ ;  /* 0x0420000010077989 */ /* 0x000e2200000e00ff */
[----:B------:R-:W-:Y:S01]  /*2ff0*/  SEL R52, R43, R54, !P6 ;  /* 0x000000362b347207 */ /* 0x000fe20007000000 */
[----:B------:R-:W-:Y:S01]  /*3000*/  IMAD.X R39, R39, 0x1, R37, P5 ;  /* 0x0000000127277824 */ /* 0x000fe200028e0625 */
[----:B------:R-:W-:-:S02]  /*3010*/  ISETP.NE.AND P3, PT, R50, 0x6, PT ;  /* 0x000000063200780c */ /* 0x000fc40003f65270 */
[----:B------:R-:W-:Y:S02]  /*3020*/  ISETP.NE.AND P2, PT, R50, 0x7, PT ;  /* 0x000000073200780c */ /* 0x000fe40003f45270 */
[----:B------:R-:W-:Y:S02]  /*3030*/  SEL R38, R42, RZ, !P1 ;  /* 0x000000ff2a267207 */ /* 0x000fe40004800000 */
[----:B------:R-:W-:Y:S02]  /*3040*/  SEL R54, R37, R56, !P6 ;  /* 0x0000003825367207 */ /* 0x000fe40007000000 */
[----:B------:R-:W-:Y:S01]  /*3050*/  SEL R50, R21, R52, !P4 ;  /* 0x0000003415327207 */ /* 0x000fe20006000000 */
[----:B-1----:R-:W-:Y:S01]  /*3060*/  IMAD.IADD R38, R23, 0x1, R38 ;  /* 0x0000000117267824 */ /* 0x002fe200078e0226 */
[----:B------:R-:W-:Y:S02]  /*3070*/  IADD3 R21, P5, PT, R40, R21, RZ ;  /* 0x0000001528157210 */ /* 0x000fe40007fbe0ff */
[----:B------:R-:W-:Y:S01]  /*3080*/  ISETP.NE.U32.AND P1, PT, R18, RZ, PT ;  /* 0x000000ff1200720c */ /* 0x000fe20003f25070 */
[----:B------:R1:W0:Y:S01]  /*3090*/  SHFL.UP PT, R40, R17, 0x1, RZ ;  /* 0x0420000011287989 */ /* 0x00022200000e00ff */
[----:B------:R-:W-:Y:S01]  /*30a0*/  SEL R51, R42, R51, !P4 ;  /* 0x000000332a337207 */ /* 0x000fe20006000000 */
[----:B------:R-:W-:Y:S01]  /*30b0*/  IMAD.X R41, R41, 0x1, R39, P5 ;  /* 0x0000000129297824 */ /* 0x000fe200028e0627 */
[----:B------:R-:W-:-:S02]  /*30c0*/  SEL R52, R39, R54, !P4 ;  /* 0x0000003627347207 */ /* 0x000fc40006000000 */
[----:B------:R-:W-:Y:S02]  /*30d0*/  IADD3 R23, P4, PT, R18, R21, RZ ;  /* 0x0000001512177210 */ /* 0x000fe40007f9e0ff */
[C---:B------:R-:W-:Y:S02]  /*30e0*/  ISETP.NE.AND.EX P1, PT, R19.reuse, RZ, PT, P1 ;  /* 0x000000ff1300720c */ /* 0x040fe40003f25310 */
[C---:B------:R-:W-:Y:S01]  /*30f0*/  SEL R51, R38.reuse, R51, !P3 ;  /* 0x0000003326337207 */ /* 0x040fe20005800000 */
[----:B------:R-:W-:Y:S01]  /*3100*/  IMAD.X R19, R19, 0x1, R41, P4 ;  /* 0x0000000113137824 */ /* 0x000fe200020e0629 */
[----:B------:R-:W-:Y:S02]  /*3110*/  SEL R38, R38, RZ, !P1 ;  /* 0x000000ff26267207 */ /* 0x000fe40004800000 */
[----:B------:R-:W-:Y:S02]  /*3120*/  ISETP.GE.U32.AND P4, PT, R48, 0x20, PT ;  /* 0x000000203000780c */ /* 0x000fe40003f86070 */
[----:B--2---:R-:W-:Y:S01]  /*3130*/  ISETP.NE.U32.AND P1, PT, R30, RZ, PT ;  /* 0x000000ff1e00720c */ /* 0x004fe20003f25070 */
[----:B---3--:R-:W-:Y:S01]  /*3140*/  IMAD.IADD R38, R25, 0x1, R38 ;  /* 0x0000000119267824 */ /* 0x008fe200078e0226 */
[----:B------:R-:W-:-:S02]  /*3150*/  SEL R42, R21, R50, !P3 ;  /* 0x00000032152a7207 */ /* 0x000fc40005800000 */
[----:B------:R-:W-:Y:S02]  /*3160*/  ISETP.NE.AND.EX P1, PT, R31, RZ, PT, P1 ;  /* 0x000000ff1f00720c */ /* 0x000fe40003f25310 */
[----:B------:R-:W-:Y:S02]  /*3170*/  SEL R50, R41, R52, !P3 ;  /* 0x0000003429327207 */ /* 0x000fe40005800000 */
[----:B------:R-:W-:Y:S02]  /*3180*/  IADD3 R21, P3, PT, R30, R23, RZ ;  /* 0x000000171e157210 */ /* 0x000fe40007f7e0ff */
[----:B------:R-:W-:Y:S02]  /*3190*/  SEL R18, R23, R42, !P2 ;  /* 0x0000002a17127207 */ /* 0x000fe40005000000 */
[C---:B------:R-:W-:Y:S01]  /*31a0*/  SEL R23, R38.reuse, RZ, !P1 ;  /* 0x000000ff26177207 */ /* 0x040fe20004800000 */
[----:B------:R-:W-:Y:S01]  /*31b0*/  IMAD.X R25, R31, 0x1, R19, P3 ;  /* 0x000000011f197824 */ /* 0x000fe200018e0613 */
[----:B------:R-:W-:-:S02]  /*31c0*/  SEL R38, R38, R51, !P2 ;  /* 0x0000003326267207 */ /* 0x000fc40005000000 */
[----:B-1----:R-:W-:Y:S01]  /*31d0*/  SEL R17, R19, R50, !P2 ;  /* 0x0000003213117207 */ /* 0x002fe20005000000 */
[----:B----4-:R-:W-:Y:S01]  /*31e0*/  IMAD.IADD R23, R36, 0x1, R23 ;  /* 0x0000000124177824 */ /* 0x010fe200078e0217 */
[----:B0-----:R-:W-:Y:S06]  /*31f0*/  @!P4 BRA `(.L_x_425) ;  /* 0x00000000002cc947 */ /* 0x001fec0003800000 */
[----:B------:R-:W-:Y:S02]  /*3200*/  ISETP.NE.AND P1, PT, R15, RZ, PT ;  /* 0x000000ff0f00720c */ /* 0x000fe40003f25270 */
[C---:B------:R-:W-:Y:S02]  /*3210*/  ISETP.NE.U32.AND P0, PT, R7.reuse, RZ, PT ;  /* 0x000000ff0700720c */ /* 0x040fe40003f05070 */
[----:B------:R-:W-:Y:S02]  /*3220*/  SEL R7, R7, RZ, P1 ;  /* 0x000000ff07077207 */ /* 0x000fe40000800000 */
[C---:B------:R-:W-:Y:S02]  /*3230*/  ISETP.NE.AND.EX P0, PT, R40.reuse, RZ, PT, P0 ;  /* 0x000000ff2800720c */ /* 0x040fe40003f05300 */
[----:B------:R-:W-:Y:S02]  /*3240*/  SEL R40, R40, RZ, P1 ;  /* 0x000000ff28287207 */ /* 0x000fe40000800000 */
[----:B------:R-:W-:-:S02]  /*3250*/  SEL R16, R38, RZ, !P0 ;  /* 0x000000ff26107207 */ /* 0x000fc40004000000 */
[----:B------:R-:W-:-:S03]  /*3260*/  IADD3 R7, P0, PT, R7, R18, RZ ;  /* 0x0000001207077210 */ /* 0x000fc60007f1e0ff */
[----:B------:R-:W-:Y:S02]  /*3270*/  @P1 IMAD.IADD R38, R29, 0x1, R16 ;  /* 0x000000011d261824 */ /* 0x000fe400078e0210 */
[----:B------:R-:W-:Y:S02]  /*3280*/  IMAD.X R40, R40, 0x1, R17, P0 ;  /* 0x0000000128287824 */ /* 0x000fe400000e0611 */
[----:B------:R-:W-:Y:S01]  /*3290*/  IMAD.MOV.U32 R29, RZ, RZ, R38 ;  /* 0x000000ffff1d7224 */ /* 0x000fe200078e0026 */
[----:B------:R-:W-:Y:S06]  /*32a0*/  BRA `(.L_x_426) ;  /* 0x0000001000287947 */ /* 0x000fec0003800000 */
.L_x_425:
[----:B------:R-:W0:Y:S01]  /*32b0*/  LDC.64 R30, c[0x0][0x3b0] ;  /* 0x0000ec00ff1e7b82 */ /* 0x000e220000000a00 */
[----:B------:R-:W1:Y:S01]  /*32c0*/  LDCU UR5, c[0x0][0x370] ;  /* 0x00006e00ff0577ac */ /* 0x000e620008000800 */
[----:B------:R-:W-:Y:S01]  /*32d0*/  @!P0 IMAD.MOV.U32 R18, RZ, RZ, R21 ;  /* 0x000000ffff128224 */ /* 0x000fe200078e0015 */
[----:B------:R2:W-:Y:S01]  /*32e0*/  @!P0 STS [UR4+0xd0], R23 ;  /* 0x0000d017ff008988 */ /* 0x0005e20008000804 */
[----:B------:R-:W-:Y:S01]  /*32f0*/  @!P0 IMAD.MOV.U32 R19, RZ, RZ, R25 ;  /* 0x000000ffff138224 */ /* 0x000fe200078e0019 */
[----:B------:R-:W-:Y:S01]  /*3300*/  LOP3.LUT R39, RZ, R48, RZ, 0x33, !PT ;  /* 0x00000030ff277212 */ /* 0x000fe200078e33ff */
[----:B------:R-:W-:Y:S02]  /*3310*/  @!P0 IMAD.MOV.U32 R16, RZ, RZ, R23 ;  /* 0x000000ffff108224 */ /* 0x000fe400078e0017 */
[----:B------:R-:W-:Y:S01]  /*3320*/  @!P0 IMAD.MOV.U32 R17, RZ, RZ, 0x64 ;  /* 0x00000064ff118424 */ /* 0x000fe200078e00ff */
[----:B------:R2:W-:Y:S01]  /*3330*/  @!P0 STS.64 [UR4+0xc8], R18 ;  /* 0x0000c812ff008988 */ /* 0x0005e20008000a04 */
[----:B-1----:R-:W-:Y:S01]  /*3340*/  UISETP.GT.U32.AND UP0, UPT, UR5, 0x1f3, UPT ;  /* 0x000001f30500788c */ /* 0x002fe2000bf04070 */
[----:B0-----:R-:W-:-:S05]  /*3350*/  IMAD.WIDE.U32 R30, R47, 0x10, R30 ;  /* 0x000000102f1e7825 */ /* 0x001fca00078e001e */
[----:B------:R2:W-:Y:S03]  /*3360*/  @!P0 ST.E.128.STRONG.GPU desc[UR8][R30.64+0x200], R16 ;  /* 0x000200101e008985 */ /* 0x0005e6000c10fd08 */
[----:B------:R-:W-:Y:S05]  /*3370*/  BRA.U UP0, `(.L_x_427) ;  /* 0x0000000100087547 */ /* 0x000fea000b800000 */
[----:B------:R0:W-:Y:S06]  /*3380*/  MEMBAR.SC.CTA ;  /* 0x0000000000007992 */ /* 0x0001ec0000000000 */
[----:B0-----:R-:W-:Y:S05]  /*3390*/  BRA `(.L_x_428) ;  /* 0x0000000000087947 */ /* 0x001fea0003800000 */
.L_x_427:
[----:B------:R-:W-:Y:S05]  /*33a0*/  NANOSLEEP 0x1c2 ;  /* 0x000001c20000795d */ /* 0x000fea0003800000 */
[----:B------:R-:W-:Y:S01]  /*33b0*/  NOP ;  /* 0x0000000000007918 */ /* 0x000fe20000000000 */
.L_x_428:
[----:B------:R-:W-:-:S07]  /*33c0*/  IMAD.WIDE R36, R39, 0x10, R30 ;  /* 0x0000001027247825 */ /* 0x000fce00078e021e */
.L_x_430:
[----:B--2---:R-:W2:Y:S01]  /*33d0*/  LD.E.128.STRONG.GPU R16, desc[UR8][R36.64+0x200] ;  /* 0x0002000824107980 */ /* 0x004ea2000c10fd00 */
[----:B------:R-:W-:Y:S05]  /*33e0*/  YIELD ;  /* 0x0000000000007946 */ /* 0x000fea0003800000 */
[----:B------:R-:W-:Y:S01]  /*33f0*/  UMOV UR5, 0xffffffff ;  /* 0xffffffff00057882 */ /* 0x000fe20000000000 */
[----:B--2---:R-:W-:Y:S02]  /*3400*/  ISETP.NE.AND P5, PT, R17, 0x63, PT ;  /* 0x000000631100780c */ /* 0x004fe40003fa5270 */
[----:B------:R-:W-:Y:S11]  /*3410*/  BRA.DIV UR5, `(.L_x_429) ;  /* 0x0000007a05747947 */ /* 0x000ff6000b800000 */
[----:B------:R-:W-:-:S13]  /*3420*/  VOTE.ANY P5, !P5 ;  /* 0x0000000000ff7806 */ /* 0x000fda00068a0100 */
.L_x_523:
[----:B------:R-:W-:Y:S05]  /*3430*/  @P5 BRA `(.L_x_430) ;  /* 0xfffffffc00e45947 */ /* 0x000fea000383ffff */
[----:B------:R-:W-:Y:S01]  /*3440*/  UMOV UR5, 0xffffffff ;  /* 0xffffffff00057882 */ /* 0x000fe20000000000 */
[----:B------:R-:W-:Y:S01]  /*3450*/  ISETP.NE.AND P5, PT, R17, 0x65, PT ;  /* 0x000000651100780c */ /* 0x000fe20003fa5270 */
[----:B------:R-:W-:Y:S02]  /*3460*/  IMAD.MOV.U32 R43, RZ, RZ, R18 ;  /* 0x000000ffff2b7224 */ /* 0x000fe400078e0012 */
[----:B------:R-:W-:Y:S02]  /*3470*/  IMAD.MOV.U32 R48, RZ, RZ, R19 ;  /* 0x000000ffff307224 */ /* 0x000fe400078e0013 */
[----:B------:R-:W-:Y:S01]  /*3480*/  IMAD.MOV.U32 R42, RZ, RZ, R16 ;  /* 0x000000ffff2a7224 */ /* 0x000fe200078e0010 */
[----:B------:R-:W-:Y:S07]  /*3490*/  BRA.DIV UR5, `(.L_x_431) ;  /* 0x0000007a05747947 */ /* 0x000fee000b800000 */
[----:B------:R-:W0:Y:S01]  /*34a0*/  S2R R49, SR_GEMASK ;  /* 0x0000000000317919 */ /* 0x000e220000003c00 */
[----:B------:R-:W-:-:S04]  /*34b0*/  VOTE.ANY R41, PT, !P5 ;  /* 0x0000000000297806 */ /* 0x000fc800068e0100 */
[----:B0-----:R-:W-:-:S05]  /*34c0*/  LOP3.LUT R41, R41, 0x80000000, R49, 0xec, !PT ;  /* 0x8000000029297812 */ /* 0x001fca00078eec31 */
[----:B------:R-:W-:-:S05]  /*34d0*/  VIADD R16, R41, 0xffffffff ;  /* 0xffffffff29107836 */ /* 0x000fca0000000000 */
[----:B------:R-:W-:-:S06]  /*34e0*/  LOP3.LUT R16, R41, R16, RZ, 0xc, !PT ;  /* 0x0000001029107212 */ /* 0x000fcc00078e0cff */
[----:B------:R-:W0:Y:S02]  /*34f0*/  POPC R16, R16 ;  /* 0x0000001000107309 */ /* 0x000e240000000000 */
[----:B0-----:R0:W1:Y:S04]  /*3500*/  SHFL.DOWN PT, R36, R43, 0x1, R16 ;  /* 0x082000002b247989 */ /* 0x00106800000e0010 */
[----:B------:R0:W2:Y:S04]  /*3510*/  SHFL.DOWN PT, R37, R48, 0x1, R16 ;  /* 0x0820000030257989 */ /* 0x0000a800000e0010 */
[----:B------:R0:W3:Y:S02]  /*3520*/  SHFL.DOWN PT, R38, R42, 0x1, R16 ;  /* 0x082000002a267989 */ /* 0x0000e400000e0010 */
.L_x_529:
[----:B------:R-:W-:Y:S01]  /*3530*/  ISETP.GE.AND P2, PT, R15, R16, PT ;  /* 0x000000100f00720c */ /* 0x000fe20003f46270 */
[----:B------:R-:W-:-:S12]  /*3540*/  UMOV UR5, 0xffffffff ;  /* 0xffffffff00057882 */ /* 0x000fd80000000000 */
[----:B------:R-:W-:Y:S02]  /*3550*/  @!P2 ISETP.NE.U32.AND P1, PT, R43, RZ, PT ;  /* 0x000000ff2b00a20c */ /* 0x000fe40003f25070 */
[----:B-1----:R-:W-:Y:S02]  /*3560*/  @!P2 IADD3 R36, P3, PT, R36, R43, RZ ;  /* 0x0000002b2424a210 */ /* 0x002fe40007f7e0ff */
[----:B------:R-:W-:-:S03]  /*3570*/  @!P2 ISETP.NE.AND.EX P1, PT, R48, RZ, PT, P1 ;  /* 0x000000ff3000a20c */ /* 0x000fc60003f25310 */
[----:B0-----:R-:W-:Y:S02]  /*3580*/  @!P2 IMAD.MOV.U32 R43, RZ, RZ, R36 ;  /* 0x000000ffff2ba224 */ /* 0x001fe400078e0024 */
[----:B--2---:R-:W-:Y:S01]  /*3590*/  @!P2 IMAD.X R36, R37, 0x1, R48, P3 ;  /* 0x000000012524a824 */ /* 0x004fe200018e0630 */
[----:B---3--:R-:W-:Y:S01]  /*35a0*/  @!P2 SEL R37, R38, RZ, !P1 ;  /* 0x000000ff2625a207 */ /* 0x008fe20004800000 */
[----:B------:R-:W-:Y:S06]  /*35b0*/  BRA.DIV UR5, `(.L_x_432) ;  /* 0x0000007a05a07947 */ /* 0x000fec000b800000 */
.L_x_532:
[----:B------:R-:W-:Y:S01]  /*35c0*/  UMOV UR5, 0xffffffff ;  /* 0xffffffff00057882 */ /* 0x000fe20000000000 */
[----:B------:R-:W-:Y:S02]  /*35d0*/  @!P2 IMAD.MOV.U32 R48, RZ, RZ, R36 ;  /* 0x000000ffff30a224 */ /* 0x000fe400078e0024 */
[----:B------:R-:W-:Y:S01]  /*35e0*/  @!P2 IMAD.IADD R42, R42, 0x1, R37 ;  /* 0x000000012a2aa824 */ /* 0x000fe200078e0225 */
[----:B------:R-:W-:Y:S06]  /*35f0*/  BRA.DIV UR5, `(.L_x_433) ;  /* 0x0000007a05b07947 */ /* 0x000fec000b800000 */
[----:B------:R0:W1:Y:S04]  /*3600*/  SHFL.DOWN PT, R36, R43, 0x2, R16 ;  /* 0x084000002b247989 */ /* 0x00006800000e0010 */
[----:B------:R0:W2:Y:S04]  /*3610*/  SHFL.DOWN PT, R37, R48, 0x2, R16 ;  /* 0x0840000030257989 */ /* 0x0000a800000e0010 */
[----:B------:R0:W3:Y:S02]  /*3620*/  SHFL.DOWN PT, R38, R42, 0x2, R16 ;  /* 0x084000002a267989 */ /* 0x0000e400000e0010 */
.L_x_537:
[----:B------:R-:W-:Y:S01]  /*3630*/  VIADD R50, R15, 0x2 ;  /* 0x000000020f327836 */ /* 0x000fe20000000000 */
[----:B------:R-:W-:-:S04]  /*3640*/  UMOV UR5, 0xffffffff ;  /* 0xffffffff00057882 */ /* 0x000fc80000000000 */
[----:B------:R-:W-:-:S13]  /*3650*/  ISETP.GT.AND P2, PT, R50, R16, PT ;  /* 0x000000103200720c */ /* 0x000fda0003f44270 */
[----:B------:R-:W-:Y:S02]  /*3660*/  @!P2 ISETP.NE.U32.AND P1, PT, R43, RZ, PT ;  /* 0x000000ff2b00a20c */ /* 0x000fe40003f25070 */
[----:B-1----:R-:W-:Y:S02]  /*3670*/  @!P2 IADD3 R36, P3, PT, R36, R43, RZ ;  /* 0x0000002b2424a210 */ /* 0x002fe40007f7e0ff */
[----:B------:R-:W-:-:S03]  /*3680*/  @!P2 ISETP.NE.AND.EX P1, PT, R48, RZ, PT, P1 ;  /* 0x000000ff3000a20c */ /* 0x000fc60003f25310 */
[----:B--2---:R-:W-:Y:S01]  /*3690*/  @!P2 IMAD.X R51, R37, 0x1, R48, P3 ;  /* 0x000000012533a824 */ /* 0x004fe200018e0630 */
[----:B---3--:R-:W-:Y:S01]  /*36a0*/  @!P2 SEL R37, R38, RZ, !P1 ;  /* 0x000000ff2625a207 */ /* 0x008fe20004800000 */
[----:B------:R-:W-:Y:S08]  /*36b0*/  BRA.DIV UR5, `(.L_x_434) ;  /* 0x0000007a05d47947 */ /* 0x000ff0000b800000 */
.L_x_540:
[----:B------:R-:W-:Y:S01]  /*36c0*/  UMOV UR5, 0xffffffff ;  /* 0xffffffff00057882 */ /* 0x000fe20000000000 */
[----:B0-----:R-:W-:Y:S02]  /*36d0*/  @!P2 IMAD.MOV.U32 R43, RZ, RZ, R36 ;  /* 0x000000ffff2ba224 */ /* 0x001fe400078e0024 */
[----:B------:R-:W-:Y:S02]  /*36e0*/  @!P2 IMAD.MOV.U32 R48, RZ, RZ, R51 ;  /* 0x000000ffff30a224 */ /* 0x000fe400078e0033 */
[----:B------:R-:W-:Y:S01]  /*36f0*/  @!P2 IMAD.IADD R42, R42, 0x1, R37 ;  /* 0x000000012a2aa824 */ /* 0x000fe200078e0225 */
[----:B------:R-:W-:Y:S06]  /*3700*/  BRA.DIV UR5, `(.L_x_435) ;  /* 0x0000007a05e07947 */ /* 0x000fec000b800000 */
[----:B------:R0:W1:Y:S04]  /*3710*/  SHFL.DOWN PT, R36, R43, 0x4, R16 ;  /* 0x088000002b247989 */ /* 0x00006800000e0010 */
[----:B------:R0:W2:Y:S04]  /*3720*/  SHFL.DOWN PT, R37, R48, 0x4, R16 ;  /* 0x0880000030257989 */ /* 0x0000a800000e0010 */
[----:B------:R0:W3:Y:S02]  /*3730*/  SHFL.DOWN PT, R38, R42, 0x4, R16 ;  /* 0x088000002a267989 */ /* 0x0000e400000e0010 */
.L_x_545:
        /* <DEDUP_REMOVED lines=9> */
.L_x_548:
        /* <DEDUP_REMOVED lines=8> */
.L_x_553:
        /* <DEDUP_REMOVED lines=9> */
.L_x_556:
        /* <DEDUP_REMOVED lines=8> */
.L_x_561:
[----:B------:R-:W-:Y:S01]  /*3960*/  VIADD R53, R15, 0x10 ;  /* 0x000000100f357836 */ /* 0x000fe20000000000 */
[----:B------:R-:W4:Y:S01]  /*3970*/  LDC.64 R36, c[0x0][0x3b0] ;  /* 0x0000ec00ff247b82 */ /* 0x000f220000000a00 */
[----:B------:R-:W-:Y:S01]  /*3980*/  UMOV UR5, 0xffffffff ;  /* 0xffffffff00057882 */ /* 0x000fe20000000000 */
[----:B------:R-:W-:Y:S01]  /*3990*/  ISETP.NE.AND P1, PT, R17, 0x65, PT ;  /* 0x000000651100780c */ /* 0x000fe20003f25270 */
[----:B------:R-:W-:Y:S01]  /*39a0*/  IMAD.IADD R47, R39, 0x1, R47 ;  /* 0x00000001272f7824 */ /* 0x000fe200078e022f */
[----:B------:R-:W-:-:S13]  /*39b0*/  ISETP.GT.AND P3, PT, R53, R16, PT ;  /* 0x000000103500720c */ /* 0x000fda0003f64270 */
[----:B------:R-:W-:Y:S02]  /*39c0*/  @!P3 ISETP.NE.U32.AND P2, PT, R43, RZ, PT ;  /* 0x000000ff2b00b20c */ /* 0x000fe40003f45070 */
[----:B-1----:R-:W-:Y:S02]  /*39d0*/  @!P3 IADD3 R54, P5, PT, R54, R43, RZ ;  /* 0x0000002b3636b210 */ /* 0x002fe40007fbe0ff */
[----:B------:R-:W-:Y:S02]  /*39e0*/  @!P3 ISETP.NE.AND.EX P2, PT, R48, RZ, PT, P2 ;  /* 0x000000ff3000b20c */ /* 0x000fe40003f45320 */
[----:B----4-:R-:W-:Y:S01]  /*39f0*/  IADD3 R36, P4, PT, R36, 0x200, RZ ;  /* 0x0000020024247810 */ /* 0x010fe20007f9e0ff */
[----:B--2---:R-:W-:Y:S01]  /*3a00*/  @!P3 IMAD.X R55, R55, 0x1, R48, P5 ;  /* 0x000000013737b824 */ /* 0x004fe200028e0630 */
[----:B---3--:R-:W-:Y:S01]  /*3a10*/  @!P3 SEL R17, R38, RZ, !P2 ;  /* 0x000000ff2611b207 */ /* 0x008fe20005000000 */
[----:B------:R-:W-:Y:S10]  /*3a20*/  BRA.DIV UR5, `(.L_x_440) ;  /* 0x0000007e05547947 */ /* 0x000ff4000b800000 */
.L_x_564:
[----:B------:R-:W-:Y:S01]  /*3a30*/  UMOV UR5, 0xffffffff ;  /* 0xffffffff00057882 */ /* 0x000fe20000000000 */
[----:B0-----:R-:W-:Y:S02]  /*3a40*/  @!P3 IMAD.MOV.U32 R43, RZ, RZ, R54 ;  /* 0x000000ffff2bb224 */ /* 0x001fe400078e0036 */
[----:B------:R-:W-:Y:S02]  /*3a50*/  @!P3 IMAD.MOV.U32 R48, RZ, RZ, R55 ;  /* 0x000000ffff30b224 */ /* 0x000fe400078e0037 */
[----:B------:R-:W-:Y:S02]  /*3a60*/  @!P3 IMAD.IADD R42, R42, 0x1, R17 ;  /* 0x000000012a2ab824 */ /* 0x000fe400078e0211 */
[----:B------:R-:W-:Y:S01]  /*3a70*/  IMAD.X R37, RZ, RZ, R37, P4 ;  /* 0x000000ffff257224 */ /* 0x000fe200020e0625 */
[----:B------:R-:W-:Y:S06]  /*3a80*/  BRA.DIV UR5, `(.L_x_441) ;  /* 0x0000007e055c7947 */ /* 0x000fec000b800000 */
[----:B------:R-:W-:-:S13]  /*3a90*/  VOTE.ALL P5, P1 ;  /* 0x0000000000ff7806 */ /* 0x000fda00008a0000 */
.L_x_567:
[----:B------:R-:W-:Y:S05]  /*3aa0*/  @!P5 BRA `(.L_x_442) ;  /* 0x0000000400b4d947 */ /* 0x000fea0003800000 */
.L_x_456:
[----:B------:R-:W-:-:S07]  /*3ab0*/  IMAD.WIDE R38, R47, 0x10, R36 ;  /* 0x000000102f267825 */ /* 0x000fce00078e0224 */
.L_x_444:
[----:B------:R-:W2:Y:S01]  /*3ac0*/  LD.E.128.STRONG.GPU R16, desc[UR8][R38.64+-0x200] ;  /* 0xfffe000826107980 */ /* 0x000ea2000c10fd00 */
[----:B------:R-:W-:Y:S05]  /*3ad0*/  YIELD ;  /* 0x0000000000007946 */ /* 0x000fea0003800000 */
[----:B------:R-:W-:Y:S01]  /*3ae0*/  UMOV UR5, 0xffffffff ;  /* 0xffffffff00057882 */ /* 0x000fe20000000000 */
[----:B--2---:R-:W-:Y:S02]  /*3af0*/  ISETP.NE.AND P5, PT, R17, 0x63, PT ;  /* 0x000000631100780c */ /* 0x004fe40003fa5270 */
[----:B------:R-:W-:Y:S11]  /*3b00*/  BRA.DIV UR5, `(.L_x_443) ;  /* 0x0000007e055c7947 */ /* 0x000ff6000b800000 */
[----:B------:R-:W-:-:S13]  /*3b10*/  VOTE.ANY P5, !P5 ;  /* 0x0000000000ff7806 */ /* 0x000fda00068a0100 */
.L_x_570:
[----:B------:R-:W-:Y:S05]  /*3b20*/  @P5 BRA `(.L_x_444) ;  /* 0xfffffffc00e45947 */ /* 0x000fea000383ffff */
[----:B------:R-:W-:Y:S01]  /*3b30*/  UMOV UR5, 0xffffffff ;  /* 0xffffffff00057882 */ /* 0x000fe20000000000 */
[----:B------:R-:W-:Y:S01]  /*3b40*/  ISETP.NE.AND P5, PT, R17, 0x65, PT ;  /* 0x000000651100780c */ /* 0x000fe20003fa5270 */
[----:B------:R-:W-:Y:S02]  /*3b50*/  IMAD.MOV.U32 R54, RZ, RZ, R18 ;  /* 0x000000ffff367224 */ /* 0x000fe400078e0012 */
[----:B------:R-:W-:Y:S02]  /*3b60*/  IMAD.MOV.U32 R39, RZ, RZ, R19 ;  /* 0x000000ffff277224 */ /* 0x000fe400078e0013 */
[----:B------:R-:W-:Y:S01]  /*3b70*/  IMAD.MOV.U32 R55, RZ, RZ, R16 ;  /* 0x000000ffff377224 */ /* 0x000fe200078e0010 */
[----:B------:R-:W-:Y:S07]  /*3b80*/  BRA.DIV UR5, `(.L_x_445) ;  /* 0x0000007e055c7947 */ /* 0x000fee000b800000 */
[----:B------:R-:W-:-:S04]  /*3b90*/  VOTE.ANY R41, PT, !P5 ;  /* 0x0000000000297806 */ /* 0x000fc800068e0100 */
[----:B------:R-:W-:-:S05]  /*3ba0*/  LOP3.LUT R41, R41, 0x80000000, R49, 0xec, !PT ;  /* 0x8000000029297812 */ /* 0x000fca00078eec31 */
[----:B------:R-:W-:-:S05]  /*3bb0*/  VIADD R16, R41, 0xffffffff ;  /* 0xffffffff29107836 */ /* 0x000fca0000000000 */
[----:B------:R-:W-:-:S06]  /*3bc0*/  LOP3.LUT R16, R41, R16, RZ, 0xc, !PT ;  /* 0x0000001029107212 */ /* 0x000fcc00078e0cff */
[----:B------:R-:W0:Y:S02]  /*3bd0*/  POPC R16, R16 ;  /* 0x0000001000107309 */ /* 0x000e240000000000 */
[----:B0-----:R0:W1:Y:S04]  /*3be0*/  SHFL.DOWN PT, R57, R54, 0x1, R16 ;  /* 0x0820000036397989 */ /* 0x00106800000e0010 */
[----:B------:R0:W2:Y:S04]  /*3bf0*/  SHFL.DOWN PT, R56, R39, 0x1, R16 ;  /* 0x0820000027387989 */ /* 0x0000a800000e0010 */
[----:B------:R0:W3:Y:S02]  /*3c00*/  SHFL.DOWN PT, R38, R55, 0x1, R16 ;  /* 0x0820000037267989 */ /* 0x0000e400000e0010 */
.L_x_576:
        /* <DEDUP_REMOVED lines=9> */
.L_x_579:
[----:B------:R-:W-:Y:S01]  /*3ca0*/  UMOV UR5, 0xffffffff ;  /* 0xffffffff00057882 */ /* 0x000fe20000000000 */
[----:B------:R-:W-:Y:S02]  /*3cb0*/  @!P2 IMAD.MOV.U32 R39, RZ, RZ, R57 ;  /* 0x000000ffff27a224 */ /* 0x000fe400078e0039 */
[----:B------:R-:W-:Y:S01]  /*3cc0*/  @!P2 IMAD.IADD R55, R55, 0x1, R56 ;  /* 0x000000013737a824 */ /* 0x000fe200078e0238 */
[----:B------:R-:W-:Y:S06]  /*3cd0*/  BRA.DIV UR5, `(.L_x_447) ;  /* 0x0000007e05987947 */ /* 0x000fec000b800000 */
[----:B------:R0:W1:Y:S04]  /*3ce0*/  SHFL.DOWN PT, R57, R54, 0x2, R16 ;  /* 0x0840000036397989 */ /* 0x00006800000e0010 */
[----:B------:R0:W2:Y:S04]  /*3cf0*/  SHFL.DOWN PT, R56, R39, 0x2, R16 ;  /* 0x0840000027387989 */ /* 0x0000a800000e0010 */
[----:B------:R0:W3:Y:S02]  /*3d00*/  SHFL.DOWN PT, R38, R55, 0x2, R16 ;  /* 0x0840000037267989 */ /* 0x0000e400000e0010 */
.L_x_584:
[----:B------:R-:W-:Y:S01]  /*3d10*/  ISETP.GT.AND P2, PT, R50, R16, PT ;  /* 0x000000103200720c */ /* 0x000fe20003f44270 */
        /* <DEDUP_REMOVED lines=8> */
.L_x_587:
[----:B------:R-:W-:Y:S01]  /*3da0*/  UMOV UR5, 0xffffffff ;  /* 0xffffffff00057882 */ /* 0x000fe20000000000 */
[----:B------:R-:W-:Y:S02]  /*3db0*/  @!P2 IMAD.MOV.U32 R39, RZ, RZ, R57 ;  /* 0x000000ffff27a224 */ /* 0x000fe400078e0039 */
[----:B------:R-:W-:Y:S01]  /*3dc0*/  @!P2 IMAD.IADD R55, R55, 0x1, R56 ;  /* 0x000000013737a824 */ /* 0x000fe200078e0238 */
[----:B------:R-:W-:Y:S06]  /*3dd0*/  BRA.DIV UR5, `(.L_x_449) ;  /* 0x0000007e05cc7947 */ /* 0x000fec000b800000 */
[----:B------:R0:W1:Y:S04]  /*3de0*/  SHFL.DOWN PT, R57, R54, 0x4, R16 ;  /* 0x0880000036397989 */ /* 0x00006800000e0010 */
[----:B------:R0:W2:Y:S04]  /*3df0*/  SHFL.DOWN PT, R56, R39, 0x4, R16 ;  /* 0x0880000027387989 */ /* 0x0000a800000e0010 */
[----:B------:R0:W3:Y:S02]  /*3e00*/  SHFL.DOWN PT, R38, R55, 0x4, R16 ;  /* 0x0880000037267989 */ /* 0x0000e400000e0010 */
.L_x_592:
        /* <DEDUP_REMOVED lines=9> */
.L_x_595:
[----:B------:R-:W-:Y:S01]  /*3ea0*/  UMOV UR5, 0xffffffff ;  /* 0xffffffff00057882 */ /* 0x000fe20000000000 */
[----:B------:R-:W-:Y:S02]  /*3eb0*/  @!P2 IMAD.MOV.U32 R39, RZ, RZ, R57 ;  /* 0x000000ffff27a224 */ /* 0x000fe400078e0039 */
[----:B------:R-:W-:Y:S01]  /*3ec0*/  @!P2 IMAD.IADD R55, R55, 0x1, R56 ;  /* 0x000000013737a824 */ /* 0x000fe200078e0238 */
[----:B------:R-:W-:Y:S06]  /*3ed0*/  BRA.DIV UR5, `(.L_x_451) ;  /* 0x0000008205007947 */ /* 0x000fec000b800000 */
[----:B------:R0:W1:Y:S04]  /*3ee0*/  SHFL.DOWN PT, R57, R54, 0x8, R16 ;  /* 0x0900000036397989 */ /* 0x00006800000e0010 */
[----:B------:R0:W2:Y:S04]  /*3ef0*/  SHFL.DOWN PT, R56, R39, 0x8, R16 ;  /* 0x0900000027387989 */ /* 0x0000a800000e0010 */
[----:B------:R0:W3:Y:S02]  /*3f00*/  SHFL.DOWN PT, R38, R55, 0x8, R16 ;  /* 0x0900000037267989 */ /* 0x0000e400000e0010 */
.L_x_600:
        /* <DEDUP_REMOVED lines=9> */
.L_x_603:
[----:B------:R-:W-:Y:S01]  /*3fa0*/  UMOV UR5, 0xffffffff ;  /* 0xffffffff00057882 */ /* 0x000fe20000000000 */
[----:B------:R-:W-:Y:S02]  /*3fb0*/  @!P2 IMAD.MOV.U32 R39, RZ, RZ, R57 ;  /* 0x000000ffff27a224 */ /* 0x000fe400078e0039 */
[----:B------:R-:W-:Y:S01]  /*3fc0*/  @!P2 IMAD.IADD R55, R55, 0x1, R56 ;  /* 0x000000013737a824 */ /* 0x000fe200078e0238 */
[----:B------:R-:W-:Y:S06]  /*3fd0*/  BRA.DIV UR5, `(.L_x_453) ;  /* 0x0000008205347947 */ /* 0x000fec000b800000 */
[----:B------:R0:W1:Y:S04]  /*3fe0*/  SHFL.DOWN PT, R57, R54, 0x10, R16 ;  /* 0x0a00000036397989 */ /* 0x00006800000e0010 */
[----:B------:R0:W2:Y:S04]  /*3ff0*/  SHFL.DOWN PT, R56, R39, 0x10, R16 ;  /* 0x0a00000027387989 */ /* 0x0000a800000e0010 */
[----:B------:R0:W3:Y:S02]  /*4000*/  SHFL.DOWN PT, R38, R55, 0x10, R16 ;  /* 0x0a00000037267989 */ /* 0x0000e400000e0010 */
.L_x_608:
[----:B------:R-:W-:Y:S01]  /*4010*/  ISETP.GT.AND P4, PT, R53, R16, PT ;  /* 0x000000103500720c */ /* 0x000fe20003f84270 */
[----:B------:R-:W-:Y:S01]  /*4020*/  UMOV UR5, 0xffffffff ;  /* 0xffffffff00057882 */ /* 0x000fe20000000000 */
[----:B------:R-:W-:-:S04]  /*4030*/  ISETP.NE.U32.AND P2, PT, R43, RZ, PT ;  /* 0x000000ff2b00720c */ /* 0x000fc80003f45070 */
[----:B------:R-:W-:-:S07]  /*4040*/  ISETP.NE.AND.EX P2, PT, R48, RZ, PT, P2 ;  /* 0x000000ff3000720c */ /* 0x000fce0003f45320 */
[----:B------:R-:W-:Y:S02]  /*4050*/  @!P4 ISETP.NE.U32.AND P1, PT, R54, RZ, PT ;  /* 0x000000ff3600c20c */ /* 0x000fe40003f25070 */
[----:B-1----:R-:W-:Y:S02]  /*4060*/  @!P4 IADD3 R57, P5, PT, R57, R54, RZ ;  /* 0x000000363939c210 */ /* 0x002fe40007fbe0ff */
[----:B------:R-:W-:-:S03]  /*4070*/  @!P4 ISETP.NE.AND.EX P1, PT, R39, RZ, PT, P1 ;  /* 0x000000ff2700c20c */ /* 0x000fc60003f25310 */
[----:B0-----:R-:W-:Y:S01]  /*4080*/  @!P4 IMAD.MOV.U32 R54, RZ, RZ, R57 ;  /* 0x000000ffff36c224 */ /* 0x001fe200078e0039 */
[----:B---3--:R-:W-:Y:S01]  /*4090*/  @!P4 SEL R38, R38, RZ, !P1 ;  /* 0x000000ff2626c207 */ /* 0x008fe20004800000 */
[----:B--2---:R-:W-:Y:S01]  /*40a0*/  @!P4 IMAD.X R56, R56, 0x1, R39, P5 ;  /* 0x000000013838c824 */ /* 0x004fe200028e0627 */
[----:B------:R-:W-:Y:S02]  /*40b0*/  ISETP.NE.AND P1, PT, R17, 0x65, PT ;  /* 0x000000651100780c */ /* 0x000fe40003f25270 */
[----:B------:R-:W-:Y:S01]  /*40c0*/  IADD3 R43, P3, PT, R43, R54, RZ ;  /* 0x000000362b2b7210 */ /* 0x000fe20007f7e0ff */
[----:B------:R-:W-:Y:S02]  /*40d0*/  @!P4 IMAD.IADD R55, R55, 0x1, R38 ;  /* 0x000000013737c824 */ /* 0x000fe400078e0226 */
[----:B------:R-:W-:-:S03]  /*40e0*/  @!P4 IMAD.MOV.U32 R39, RZ, RZ, R56 ;  /* 0x000000ffff27c224 */ /* 0x000fc600078e0038 */
[----:B------:R-:W-:Y:S01]  /*40f0*/  SEL R55, R55, RZ, !P2 ;  /* 0x000000ff37377207 */ /* 0x000fe20005000000 */
[----:B------:R-:W-:Y:S06]  /*4100*/  BRA.DIV UR5, `(.L_x_454) ;  /* 0x00000082053c7947 */ /* 0x000fec000b800000 */
.L_x_611:
[----:B------:R-:W-:Y:S01]  /*4110*/  UMOV UR5, 0xffffffff ;  /* 0xffffffff00057882 */ /* 0x000fe20000000000 */
[----:B------:R-:W-:Y:S02]  /*4120*/  IMAD.X R48, R48, 0x1, R39, P3 ;  /* 0x0000000130307824 */ /* 0x000fe400018e0627 */
[----:B------:R-:W-:Y:S02]  /*4130*/  IMAD.IADD R42, R55, 0x1, R42 ;  /* 0x00000001372a7824 */ /* 0x000fe400078e022a */
[----:B------:R-:W-:Y:S01]  /*4140*/  VIADD R47, R47, 0xffffffe0 ;  /* 0xffffffe02f2f7836 */ /* 0x000fe20000000000 */
[----:B------:R-:W-:Y:S06]  /*4150*/  BRA.DIV UR5, `(.L_x_455) ;  /* 0x0000008205487947 */ /* 0x000fec000b800000 */
[----:B------:R-:W-:-:S13]  /*4160*/  VOTE.ALL P5, P1 ;  /* 0x0000000000ff7806 */ /* 0x000fda00008a0000 */
.L_x_614:
[----:B------:R-:W-:Y:S05]  /*4170*/  @P5 BRA `(.L_x_456) ;  /* 0xfffffff8004c5947 */ /* 0x000fea000383ffff */
.L_x_442:
[----:B------:R-:W-:Y:S01]  /*4180*/  ISETP.NE.AND P1, PT, R15, RZ, PT ;  /* 0x000000ff0f00720c */ /* 0x000fe20003f25270 */
[----:B------:R-:W-:Y:S01]  /*4190*/  BSSY.RECONVERGENT B0, `(.L_x_457) ;  /* 0x0000016000007945 */ /* 0x000fe20003800200 */
[----:B------:R-:W-:Y:S02]  /*41a0*/  IMAD.MOV.U32 R36, RZ, RZ, R43 ;  /* 0x000000ffff247224 */ /* 0x000fe400078e002b */
[----:B------:R-:W-:-:S09]  /*41b0*/  IMAD.MOV.U32 R37, RZ, RZ, R48 ;  /* 0x000000ffff257224 */ /* 0x000fd200078e0030 */
[----:B------:R-:W0:Y:S01]  /*41c0*/  @!P1 S2R R16, SR_CgaCtaId ;  /* 0x0000000000109919 */ /* 0x000e220000008800 */
[----:B------:R-:W-:-:S04]  /*41d0*/  @!P1 MOV R15, 0x400 ;  /* 0x00000400000f9802 */ /* 0x000fc80000000f00 */
[----:B0-----:R-:W-:Y:S01]  /*41e0*/  @!P1 LEA R15, R16, R15, 0x18 ;  /* 0x0000000f100f9211 */ /* 0x001fe200078ec0ff */
[----:B------:R-:W-:Y:S06]  /*41f0*/  @P0 BRA `(.L_x_458) ;  /* 0x00000000003c0947 */ /* 0x000fec0003800000 */
[----:B------:R-:W0:Y:S01]  /*4200*/  S2UR UR6, SR_CgaCtaId ;  /* 0x00000000000679c3 */ /* 0x000e220000008800 */
[----:B------:R-:W-:Y:S01]  /*4210*/  ISETP.NE.U32.AND P0, PT, R21, RZ, PT ;  /* 0x000000ff1500720c */ /* 0x000fe20003f05070 */
[----:B------:R-:W-:Y:S01]  /*4220*/  UMOV UR5, 0x400 ;  /* 0x0000040000057882 */ /* 0x000fe20000000000 */
[----:B------:R-:W-:Y:S01]  /*4230*/  IADD3 R18, P2, PT, R36, R21, RZ ;  /* 0x0000001524127210 */ /* 0x000fe20007f5e0ff */
[----:B------:R-:W-:Y:S01]  /*4240*/  IMAD.MOV.U32 R17, RZ, RZ, 0x65 ;  /* 0x00000065ff117424 */ /* 0x000fe200078e00ff */
[----:B------:R-:W-:-:S03]  /*4250*/  ISETP.NE.AND.EX P0, PT, R25, RZ, PT, P0 ;  /* 0x000000ff1900720c */ /* 0x000fc60003f05300 */
[----:B------:R-:W-:Y:S01]  /*4260*/  IMAD.X R19, R37, 0x1, R25, P2 ;  /* 0x0000000125137824 */ /* 0x000fe200010e0619 */
[----:B------:R-:W-:-:S05]  /*4270*/  SEL R16, R42, RZ, !P0 ;  /* 0x000000ff2a107207 */ /* 0x000fca0004000000 */
[----:B------:R-:W-:-:S05]  /*4280*/  IMAD.IADD R16, R23, 0x1, R16 ;  /* 0x0000000117107824 */ /* 0x000fca00078e0210 */
[----:B------:R1:W-:Y:S01]  /*4290*/  ST.E.128.STRONG.GPU desc[UR8][R30.64+0x200], R16 ;  /* 0x000200101e007985 */ /* 0x0003e2000c10fd08 */
[----:B0-----:R-:W-:-:S09]  /*42a0*/  ULEA UR5, UR6, UR5, 0x18 ;  /* 0x0000000506057291 */ /* 0x001fd2000f8ec0ff */
[----:B------:R1:W-:Y:S04]  /*42b0*/  STS.64 [UR5+0xb8], R18 ;  /* 0x0000b812ff007988 */ /* 0x0003e80008000a05 */
[----:B------:R1:W-:Y:S04]  /*42c0*/  STS [UR5+0xc0], R16 ;  /* 0x0000c010ff007988 */ /* 0x0003e80008000805 */
[----:B------:R1:W-:Y:S04]  /*42d0*/  STS.64 [UR5+0xa8], R36 ;  /* 0x0000a824ff007988 */ /* 0x0003e80008000a05 */
[----:B------:R1:W-:Y:S02]  /*42e0*/  STS [UR5+0xb0], R42 ;  /* 0x0000b02aff007988 */ /* 0x0003e40008000805 */
.L_x_458:
[----:B------:R-:W-:Y:S05]  /*42f0*/  BSYNC.RECONVERGENT B0 ;  /* 0x0000000000007941 */ /* 0x000fea0003800200 */
.L_x_457:
[----:B------:R0:W-:Y:S01]  /*4300*/  @!P1 STS.64 [R15+0x88], R36 ;  /* 0x000088240f009388 */ /* 0x0001e20000000a00 */
[----:B------:R-:W-:Y:S02]  /*4310*/  @!P1 IMAD.MOV.U32 R7, RZ, RZ, R36 ;  /* 0x000000ffff079224 */ /* 0x000fe400078e0024 */
[----:B------:R-:W-:Y:S01]  /*4320*/  @!P1 IMAD.MOV.U32 R40, RZ, RZ, R37 ;  /* 0x000000ffff289224 */ /* 0x000fe200078e0025 */
[----:B------:R0:W-:Y:S01]  /*4330*/  @!P1 STS [R15+0x90], R42 ;  /* 0x0000902a0f009388 */ /* 0x0001e20000000800 */
[----:B------:R-:W-:-:S07]  /*4340*/  @!P1 IMAD.MOV.U32 R29, RZ, RZ, R42 ;  /* 0x000000ffff1d9224 */ /* 0x000fce00078e002a */
.L_x_426:
[----:B------:R-:W2:Y:S01]  /*4350*/  S2R R39, SR_TID.X ;  /* 0x0000000000277919 */ /* 0x000ea20000002100 */
[----:B------:R-:W-:Y:S05]  /*4360*/  WARPSYNC.ALL ;  /* 0x0000000000007948 */ /* 0x000fea0003800000 */
[----:B------:R-:W-:Y:S01]  /*4370*/  BAR.SYNC.DEFER_BLOCKING 0x0 ;  /* 0x0000000000007b1d */ /* 0x000fe20000010000 */
[----:B------:R-:W-:-:S05]  /*4380*/  ISETP.NE.AND P1, PT, R28, R32, PT ;  /* 0x000000201c00720c */ /* 0x000fca0003f25270 */
[----:B------:R-:W-:Y:S01]  /*4390*/  BSSY.RECONVERGENT B0, `(.L_x_459) ;  /* 0x000000e000007945 */ /* 0x000fe20003800200 */
[----:B--2---:R-:W-:-:S13]  /*43a0*/  ISETP.NE.AND P0, PT, R39, RZ, PT ;  /* 0x000000ff2700720c */ /* 0x004fda0003f05270 */
[----:B------:R-:W-:Y:S05]  /*43b0*/  @!P0 BRA `(.L_x_460) ;  /* 0x00000000002c8947 */ /* 0x000fea0003800000 */
[----:B------:R-:W2:Y:S01]  /*43c0*/  S2UR UR6, SR_CgaCtaId ;  /* 0x00000000000679c3 */ /* 0x000ea20000008800 */
[----:B------:R-:W-:Y:S01]  /*43d0*/  UMOV UR5, 0x400 ;  /* 0x0000040000057882 */ /* 0x000fe20000000000 */
[----:B------:R-:W-:-:S04]  /*43e0*/  ISETP.NE.U32.AND P0, PT, R7, RZ, PT ;  /* 0x000000ff0700720c */ /* 0x000fc80003f05070 */
[----:B------:R-:W-:Y:S01]  /*43f0*/  ISETP.NE.AND.EX P0, PT, R40, RZ, PT, P0 ;  /* 0x000000ff2800720c */ /* 0x000fe20003f05300 */
[----:B--2---:R-:W-:-:S09]  /*4400*/  ULEA UR5, UR6, UR5, 0x18 ;  /* 0x0000000506057291 */ /* 0x004fd2000f8ec0ff */
[----:B-1----:R-:W1:Y:S04]  /*4410*/  LDS.64 R16, [UR5+0x88] ;  /* 0x00008805ff107984 */ /* 0x002e680008000a00 */
[----:B0-----:R-:W0:Y:S01]  /*4420*/  LDS R15, [UR5+0x90] ;  /* 0x00009005ff0f7984 */ /* 0x001e220008000800 */
[----:B-1----:R-:W-:Y:S02]  /*4430*/  IADD3 R7, P2, PT, R16, R7, RZ ;  /* 0x0000000710077210 */ /* 0x002fe40007f5e0ff */
[----:B0-----:R-:W-:-:S03]  /*4440*/  SEL R16, R15, RZ, !P0 ;  /* 0x000000ff0f107207 */ /* 0x001fc60004000000 */
[----:B------:R-:W-:Y:S02]  /*4450*/  IMAD.X R40, R17, 0x1, R40, P2 ;  /* 0x0000000111287824 */ /* 0x000fe400010e0628 */
[----:B------:R-:W-:-:S07]  /*4460*/  IMAD.IADD R29, R29, 0x1, R16 ;  /* 0x000000011d1d7824 */ /* 0x000fce00078e0210 */
.L_x_460:
[----:B------:R-:W-:Y:S05]  /*4470*/  BSYNC.RECONVERGENT B0 ;  /* 0x0000000000007941 */ /* 0x000fea0003800200 */
.L_x_459:
[----:B-1----:R-:W-:Y:S01]  /*4480*/  SEL R16, R29, RZ, !P1 ;  /* 0x000000ff1d107207 */ /* 0x002fe20004800000 */
[----:B------:R-:W1:Y:S01]  /*4490*/  S2UR UR5, SR_CgaCtaId ;  /* 0x00000000000579c3 */ /* 0x000e620000008800 */
[CC--:B------:R-:W-:Y:S01]  /*44a0*/  ISETP.NE.AND P0, PT, R32.reuse, R34.reuse, PT ;  /* 0x000000222000720c */ /* 0x0c0fe20003f05270 */
[----:B------:R-:W-:Y:S01]  /*44b0*/  UMOV UR4, 0x400 ;  /* 0x0000040000047882 */ /* 0x000fe20000000000 */
[----:B------:R-:W-:Y:S01]  /*44c0*/  ISETP.NE.AND P3, PT, R32, R34, PT ;  /* 0x000000222000720c */ /* 0x000fe20003f65270 */
[----:B------:R-:W-:Y:S01]  /*44d0*/  IMAD.IADD R33, R33, 0x1, R16 ;  /* 0x0000000121217824 */ /* 0x000fe200078e0210 */
[----:B------:R-:W-:Y:S02]  /*44e0*/  ISETP.NE.AND P2, PT, R28, R32, PT ;  /* 0x000000201c00720c */ /* 0x000fe40003f45270 */
[----:B------:R-:W-:Y:S02]  /*44f0*/  IADD3 R46, P6, PT, R7, R46, RZ ;  /* 0x0000002e072e7210 */ /* 0x000fe40007fde0ff */
[----:B------:R-:W-:-:S02]  /*4500*/  SEL R16, R33, RZ, !P0 ;  /* 0x000000ff21107207 */ /* 0x000fc40004000000 */
[----:B------:R-:W-:Y:S01]  /*4510*/  ISETP.NE.AND P0, PT, R34, R26, PT ;  /* 0x0000001a2200720c */ /* 0x000fe20003f05270 */
[----:B------:R-:W-:Y:S01]  /*4520*/  IMAD.X R45, R40, 0x1, R45, P6 ;  /* 0x00000001282d7824 */ /* 0x000fe200030e062d */
[----:B------:R-:W-:Y:S01]  /*4530*/  IADD3 R44, P4, PT, R7, R44, RZ ;  /* 0x0000002c072c7210 */ /* 0x000fe20007f9e0ff */
[----:B------:R-:W-:-:S05]  /*4540*/  IMAD.IADD R35, R35, 0x1, R16 ;  /* 0x0000000123237824 */ /* 0x000fca00078e0210 */
[----:B------:R-:W-:Y:S02]  /*4550*/  SEL R16, R35, RZ, !P0 ;  /* 0x000000ff23107207 */ /* 0x000fe40004000000 */
[----:B------:R-:W-:-:S03]  /*4560*/  ISETP.NE.AND P0, PT, R26, R24, PT ;  /* 0x000000181a00720c */ /* 0x000fc60003f05270 */
[----:B------:R-:W-:Y:S01]  /*4570*/  IMAD.IADD R27, R27, 0x1, R16 ;  /* 0x000000011b1b7824 */ /* 0x000fe200078e0210 */
[----:B-1----:R-:W-:-:S04]  /*4580*/  ULEA UR4, UR5, UR4, 0x18 ;  /* 0x0000000405047291 */ /* 0x002fc8000f8ec0ff */
[----:B------:R-:W-:Y:S02]  /*4590*/  SEL R25, R27, RZ, !P0 ;  /* 0x000000ff1b197207 */ /* 0x000fe40004000000 */
[----:B------:R-:W-:-:S03]  /*45a0*/  ISETP.NE.AND P0, PT, R24, R22, PT ;  /* 0x000000161800720c */ /* 0x000fc60003f05270 */
[----:B------:R-:W-:Y:S01]  /*45b0*/  IMAD.IADD R25, R12, 0x1, R25 ;  /* 0x000000010c197824 */ /* 0x000fe200078e0219 */
[----:B------:R-:W1:Y:S04]  /*45c0*/  LDS.64 R16, [UR4+0xc8] ;  /* 0x0000c804ff107984 */ /* 0x000e680008000a00 */
[----:B------:R-:W-:Y:S02]  /*45d0*/  SEL R12, R25, RZ, !P0 ;  /* 0x000000ff190c7207 */ /* 0x000fe40004000000 */
[----:B------:R-:W-:-:S03]  /*45e0*/  ISETP.NE.AND P0, PT, R22, R20, PT ;  /* 0x000000141600720c */ /* 0x000fc60003f05270 */
[----:B------:R-:W-:Y:S01]  /*45f0*/  IMAD.IADD R23, R13, 0x1, R12 ;  /* 0x000000010d177824 */ /* 0x000fe200078e020c */
[----:B------:R-:W-:Y:S02]  /*4600*/  SEL R13, RZ, 0x1, !P3 ;  /* 0x00000001ff0d7807 */ /* 0x000fe40005800000 */
[----:B------:R-:W-:Y:S02]  /*4610*/  SEL R12, RZ, 0x1, !P2 ;  /* 0x00000001ff0c7807 */ /* 0x000fe40005000000 */
[----:B------:R-:W-:Y:S02]  /*4620*/  SEL R21, R23, RZ, !P0 ;  /* 0x000000ff17157207 */ /* 0x000fe40004000000 */
[----:B------:R-:W-:Y:S02]  /*4630*/  ISETP.NE.AND P0, PT, R20, R14, PT ;  /* 0x0000000e1400720c */ /* 0x000fe40003f05270 */
[----:B------:R-:W-:Y:S01]  /*4640*/  ISETP.NE.AND P3, PT, R34, R26, PT ;  /* 0x0000001a2200720c */ /* 0x000fe20003f65270 */
[----:B------:R-:W-:Y:S01]  /*4650*/  IMAD.IADD R21, R10, 0x1, R21 ;  /* 0x000000010a157824 */ /* 0x000fe200078e0215 */
[----:B------:R-:W-:-:S02]  /*4660*/  IADD3 R18, P2, PT, R13, R12, RZ ;  /* 0x0000000c0d127210 */ /* 0x000fc40007f5e0ff */
[----:B------:R-:W-:Y:S02]  /*4670*/  SEL R12, RZ, 0x1, !P1 ;  /* 0x00000001ff0c7807 */ /* 0x000fe40004800000 */
[----:B------:R-:W-:Y:S01]  /*4680*/  SEL R10, R21, RZ, !P0 ;  /* 0x000000ff150a7207 */ /* 0x000fe20004000000 */
[----:B------:R-:W-:Y:S01]  /*4690*/  IMAD.X R13, RZ, RZ, RZ, P2 ;  /* 0x000000ffff0d7224 */ /* 0x000fe200010e06ff */
[----:B------:R-:W-:Y:S02]  /*46a0*/  ISETP.NE.AND P0, PT, R14, R8, PT ;  /* 0x000000080e00720c */ /* 0x000fe40003f05270 */
[----:B------:R-:W-:Y:S01]  /*46b0*/  IADD3 R41, P2, PT, R7, R12, RZ ;  /* 0x0000000c07297210 */ /* 0x000fe20007f5e0ff */
[----:B0-----:R-:W-:Y:S01]  /*46c0*/  IMAD.IADD R15, R11, 0x1, R10 ;  /* 0x000000010b0f7824 */ /* 0x001fe200078e020a */
[----:B------:R-:W-:Y:S02]  /*46d0*/  SEL R11, RZ, 0x1, !P3 ;  /* 0x00000001ff0b7807 */ /* 0x000fe40005800000 */
[----:B------:R-:W-:Y:S01]  /*46e0*/  SEL R31, RZ, 0x1, !P0 ;  /* 0x00000001ff1f7807 */ /* 0x000fe20004000000 */
[----:B------:R-:W-:Y:S01]  /*46f0*/  IMAD.X R38, RZ, RZ, R40, P2 ;  /* 0x000000ffff267224 */ /* 0x000fe200010e0628 */
[----:B------:R-:W-:-:S02]  /*4700*/  SEL R10, R15, RZ, !P0 ;  /* 0x000000ff0f0a7207 */ /* 0x000fc40004000000 */
[----:B------:R-:W-:Y:S02]  /*4710*/  IADD3 R30, P3, PT, R18, R11, RZ ;  /* 0x0000000b121e7210 */ /* 0x000fe40007f7e0ff */
[----:B------:R-:W-:Y:S01]  /*4720*/  IADD3 R11, P0, PT, R7, R18, RZ ;  /* 0x00000012070b7210 */ /* 0x000fe20007f1e0ff */
[----:B------:R-:W-:Y:S01]  /*4730*/  IMAD.IADD R9, R9, 0x1, R10 ;  /* 0x0000000109097824 */ /* 0x000fe200078e020a */
[C---:B------:R-:W-:Y:S01]  /*4740*/  IADD3 R10, P1, PT, R7.reuse, R30, RZ ;  /* 0x0000001e070a7210 */ /* 0x040fe20007f3e0ff */
[--C-:B------:R-:W-:Y:S01]  /*4750*/  IMAD.X R19, RZ, RZ, R13.reuse, P3 ;  /* 0x000000ffff137224 */ /* 0x100fe200018e060d */
[C---:B------:R-:W-:Y:S01]  /*4760*/  IADD3 R18, P5, PT, R7.reuse, R4, RZ ;  /* 0x0000000407127210 */ /* 0x040fe20007fbe0ff */
[----:B------:R-:W-:Y:S01]  /*4770*/  IMAD.X R30, R40, 0x1, R13, P0 ;  /* 0x00000001281e7824 */ /* 0x000fe200000e060d */
[----:B-1----:R-:W-:Y:S01]  /*4780*/  ISETP.GE.U32.AND P0, PT, R16, 0x101, PT ;  /* 0x000001011000780c */ /* 0x002fe20003f06070 */
[C---:B------:R-:W-:Y:S01]  /*4790*/  IMAD.X R19, R40.reuse, 0x1, R19, P1 ;  /* 0x0000000128137824 */ /* 0x040fe200008e0613 */
[----:B------:R-:W-:Y:S01]  /*47a0*/  IADD3 R13, P3, PT, R7, R2, RZ ;  /* 0x00000002070d7210 */ /* 0x000fe20007f7e0ff */
[----:B------:R-:W-:Y:S01]  /*47b0*/  IMAD.X R36, R40, 0x1, R6, P5 ;  /* 0x0000000128247824 */ /* 0x000fe200028e0606 */
[----:B------:R-:W-:-:S02]  /*47c0*/  ISETP.GE.AND.EX P0, PT, R17, RZ, PT, P0 ;  /* 0x000000ff1100720c */ /* 0x000fc40003f06300 */
[----:B------:R-:W-:Y:S01]  /*47d0*/  IADD3 R12, P1, PT, R18, R31, RZ ;  /* 0x0000001f120c7210 */ /* 0x000fe20007f3e0ff */
[C---:B------:R-:W-:Y:S02]  /*47e0*/  IMAD.X R31, R40.reuse, 0x1, R3, P4 ;  /* 0x00000001281f7824 */ /* 0x040fe400020e0603 */
[----:B------:R-:W-:Y:S02]  /*47f0*/  IMAD.X R50, R40, 0x1, R5, P3 ;  /* 0x0000000128327824 */ /* 0x000fe400018e0605 */
[----:B------:R-:W-:-:S06]  /*4800*/  IMAD.X R37, RZ, RZ, R36, P1 ;  /* 0x000000ffff257224 */ /* 0x000fcc00008e0624 */
[----:B------:R-:W-:Y:S05]  /*4810*/  @!P0 BRA `(.L_x_461) ;  /* 0x0000000400a48947 */ /* 0x000fea0003800000 */
[----:B------:R-:W0:Y:S01]  /*4820*/  LDS.64 R2, [UR4+0xa8] ;  /* 0x0000a804ff027984 */ /* 0x000e220008000a00 */
[----:B------:R-:W-:Y:S01]  /*4830*/  BAR.SYNC.DEFER_BLOCKING 0x0 ;  /* 0x0000000000007b1d */ /* 0x000fe20000010000 */
[----:B------:R-:W-:Y:S02]  /*4840*/  ISETP.NE.AND P1, PT, R28, R32, PT ;  /* 0x000000201c00720c */ /* 0x000fe40003f25270 */
[----:B------:R-:W-:Y:S02]  /*4850*/  ISETP.NE.AND P2, PT, R32, R34, PT ;  /* 0x000000222000720c */ /* 0x000fe40003f45270 */
[----:B------:R-:W-:Y:S02]  /*4860*/  ISETP.NE.AND P0, PT, R34, R26, PT ;  /* 0x0000001a2200720c */ /* 0x000fe40003f05270 */
[----:B------:R-:W-:Y:S02]  /*4870*/  ISETP.NE.AND P6, PT, R26, R24, PT ;  /* 0x000000181a00720c */ /* 0x000fe40003fc5270 */
[----:B------:R-:W-:-:S02]  /*4880*/  ISETP.NE.AND P3, PT, R20, R14, PT ;  /* 0x0000000e1400720c */ /* 0x000fc40003f65270 */
[----:B------:R-:W-:Y:S02]  /*4890*/  ISETP.NE.AND P4, PT, R14, R8, PT ;  /* 0x000000080e00720c */ /* 0x000fe40003f85270 */
[----:B------:R-:W-:Y:S01]  /*48a0*/  ISETP.NE.AND P5, PT, R8, R0, PT ;  /* 0x000000000800720c */ /* 0x000fe20003fa5270 */
[--C-:B0-----:R-:W-:Y:S02]  /*48b0*/  @P1 IMAD.IADD R7, R7, 0x1, -R2.reuse ;  /* 0x0000000107071824 */ /* 0x101fe400078e0a02 */
[--C-:B------:R-:W-:Y:S02]  /*48c0*/  @P2 IMAD.IADD R41, R41, 0x1, -R2.reuse ;  /* 0x0000000129292824 */ /* 0x100fe400078e0a02 */
[--C-:B------:R-:W-:Y:S01]  /*48d0*/  @P0 IMAD.IADD R11, R11, 0x1, -R2.reuse ;  /* 0x000000010b0b0824 */ /* 0x100fe200078e0a02 */
[----:B------:R-:W-:Y:S01]  /*48e0*/  @P1 LEA R7, R7, UR4, 0x3 ;  /* 0x0000000407071c11 */ /* 0x000fe2000f8e18ff */
[--C-:B------:R-:W-:Y:S01]  /*48f0*/  @P6 IMAD.IADD R10, R10, 0x1, -R2.reuse ;  /* 0x000000010a0a6824 */ /* 0x100fe200078e0a02 */
[----:B------:R-:W-:Y:S01]  /*4900*/  @P2 LEA R41, R41, UR4, 0x3 ;  /* 0x0000000429292c11 */ /* 0x000fe2000f8e18ff */
[--C-:B------:R-:W-:Y:S01]  /*4910*/  @P3 IMAD.IADD R13, R13, 0x1, -R2.reuse ;  /* 0x000000010d0d3824 */ /* 0x100fe200078e0a02 */
[----:B------:R-:W-:Y:S01]  /*4920*/  @P0 LEA R11, R11, UR4, 0x3 ;  /* 0x000000040b0b0c11 */ /* 0x000fe2000f8e18ff */
[----:B------:R0:W-:Y:S01]  /*4930*/  @P1 STS.64 [R7], R28 ;  /* 0x0000001c07001388 */ /* 0x0001e20000000a00 */
[----:B------:R-:W-:Y:S01]  /*4940*/  ISETP.NE.AND P1, PT, R24, R22, PT ;  /* 0x000000161800720c */ /* 0x000fe20003f25270 */
[--C-:B------:R-:W-:Y:S01]  /*4950*/  @P4 IMAD.IADD R18, R18, 0x1, -R2.reuse ;  /* 0x0000000112124824 */ /* 0x100fe200078e0a02 */
[----:B------:R-:W-:Y:S01]  /*4960*/  @P6 LEA R10, R10, UR4, 0x3 ;  /* 0x000000040a0a6c11 */ /* 0x000fe2000f8e18ff */
[----:B------:R0:W-:Y:S01]  /*4970*/  @P2 STS.64 [R41], R32 ;  /* 0x0000002029002388 */ /* 0x0001e20000000a00 */
[----:B------:R-:W-:Y:S01]  /*4980*/  ISETP.NE.AND P2, PT, R22, R20, PT ;  /* 0x000000141600720c */ /* 0x000fe20003f45270 */
[----:B------:R-:W-:Y:S01]  /*4990*/  @P5 IMAD.IADD R12, R12, 0x1, -R2 ;  /* 0x000000010c0c5824 */ /* 0x000fe200078e0a02 */
[----:B------:R-:W-:Y:S01]  /*49a0*/  @P3 LEA R13, R13, UR4, 0x3 ;  /* 0x000000040d0d3c11 */ /* 0x000fe2000f8e18ff */
[----:B------:R0:W-:Y:S01]  /*49b0*/  @P0 STS.64 [R11], R34 ;  /* 0x000000220b000388 */ /* 0x0001e20000000a00 */
[----:B------:R-:W-:-:S02]  /*49c0*/  @P4 LEA R18, R18, UR4, 0x3 ;  /* 0x0000000412124c11 */ /* 0x000fc4000f8e18ff */
[----:B------:R-:W-:Y:S01]  /*49d0*/  @P5 LEA R12, R12, UR4, 0x3 ;  /* 0x000000040c0c5c11 */ /* 0x000fe2000f8e18ff */
[----:B------:R0:W-:Y:S01]  /*49e0*/  @P6 STS.64 [R10], R26 ;  /* 0x0000001a0a006388 */ /* 0x0001e20000000a00 */
[----:B------:R-:W-:Y:S01]  /*49f0*/  ISETP.GT.U32.AND P0, PT, R16, R39, PT ;  /* 0x000000271000720c */ /* 0x000fe20003f04070 */
[----:B------:R-:W-:-:S03]  /*4a00*/  @P1 IMAD.IADD R46, R46, 0x1, -R2 ;  /* 0x000000012e2e1824 */ /* 0x000fc600078e0a02 */
[----:B------:R-:W-:Y:S01]  /*4a10*/  ISETP.GT.U32.AND.EX P0, PT, R17, RZ, PT, P0 ;  /* 0x000000ff1100720c */ /* 0x000fe20003f04100 */
[----:B------:R-:W-:Y:S01]  /*4a20*/  @P2 IMAD.IADD R44, R44, 0x1, -R2 ;  /* 0x000000012c2c2824 */ /* 0x000fe200078e0a02 */
[----:B------:R-:W-:-:S04]  /*4a30*/  @P1 LEA R46, R46, UR4, 0x3 ;  /* 0x000000042e2e1c11 */ /* 0x000fc8000f8e18ff */
[----:B------:R-:W-:Y:S01]  /*4a40*/  @P2 LEA R44, R44, UR4, 0x3 ;  /* 0x000000042c2c2c11 */ /* 0x000fe2000f8e18ff */
[----:B------:R0:W-:Y:S04]  /*4a50*/  @P1 STS.64 [R46], R24 ;  /* 0x000000182e001388 */ /* 0x0001e80000000a00 */
[----:B------:R0:W-:Y:S04]  /*4a60*/  @P2 STS.64 [R44], R22 ;  /* 0x000000162c002388 */ /* 0x0001e80000000a00 */
[----:B------:R0:W-:Y:S04]  /*4a70*/  @P3 STS.64 [R13], R20 ;  /* 0x000000140d003388 */ /* 0x0001e80000000a00 */
[----:B------:R0:W-:Y:S04]  /*4a80*/  @P4 STS.64 [R18], R14 ;  /* 0x0000000e12004388 */ /* 0x0001e80000000a00 */
[----:B------:R0:W-:Y:S01]  /*4a90*/  @P5 STS.64 [R12], R8 ;  /* 0x000000080c005388 */ /* 0x0001e20000000a00 */
[----:B------:R-:W-:Y:S06]  /*4aa0*/  BAR.SYNC.DEFER_BLOCKING 0x0 ;  /* 0x0000000000007b1d */ /* 0x000fec0000010000 */
[----:B------:R-:W-:Y:S05]  /*4ab0*/  @!P0 EXIT ;  /* 0x000000000000894d */ /* 0x000fea0003800000 */
[----:B------:R-:W-:Y:S01]  /*4ac0*/  IMAD.MOV.U32 R19, RZ, RZ, R39 ;  /* 0x000000ffff137224 */ /* 0x000fe200078e0027 */
[----:B------:R-:W1:Y:S01]  /*4ad0*/  LDCU.64 UR10, c[0x0][0x3a0] ;  /* 0x00007400ff0a77ac */ /* 0x000e620008000a00 */
[----:B0-----:R-:W-:Y:S01]  /*4ae0*/  IMAD.MOV.U32 R21, RZ, RZ, RZ ;  /* 0x000000ffff157224 */ /* 0x001fe200078e00ff */
[----:B------:R-:W-:Y:S02]  /*4af0*/  BSSY.RECONVERGENT B0, `(.L_x_462) ;  /* 0x0000024000007945 */ /* 0x000fe40003800200 */
[----:B------:R-:W-:-:S04]  /*4b00*/  LOP3.LUT R5, RZ, R19, RZ, 0x33, !PT ;  /* 0x00000013ff057212 */ /* 0x000fc800078e33ff */
[----:B------:R-:W-:Y:S02]  /*4b10*/  IADD3 R8, P0, PT, R16, R5, RZ ;  /* 0x0000000510087210 */ /* 0x000fe40007f1e0ff */
[----:B------:R-:W-:Y:S02]  /*4b20*/  LOP3.LUT R5, RZ, R21, RZ, 0x33, !PT ;  /* 0x00000015ff057212 */ /* 0x000fe400078e33ff */
[----:B------:R-:W-:-:S03]  /*4b30*/  LOP3.LUT R0, R8, 0x300, RZ, 0xc0, !PT ;  /* 0x0000030008007812 */ /* 0x000fc600078ec0ff */
[----:B------:R-:W-:Y:S01]  /*4b40*/  IMAD.X R5, R17, 0x1, R5, P0 ;  /* 0x0000000111057824 */ /* 0x000fe200000e0605 */
[----:B------:R-:W-:Y:S02]  /*4b50*/  ISETP.NE.U32.AND P1, PT, R0, 0x300, PT ;  /* 0x000003000000780c */ /* 0x000fe40003f25070 */
[----:B------:R-:W-:Y:S02]  /*4b60*/  ISETP.GE.U32.AND P0, PT, R8, 0x300, PT ;  /* 0x000003000800780c */ /* 0x000fe40003f06070 */
[----:B------:R-:W-:Y:S02]  /*4b70*/  ISETP.NE.AND.EX P1, PT, RZ, RZ, PT, P1 ;  /* 0x000000ffff00720c */ /* 0x000fe40003f25310 */
[----:B------:R-:W-:-:S11]  /*4b80*/  ISETP.GE.U32.AND.EX P0, PT, R5, RZ, PT, P0 ;  /* 0x000000ff0500720c */ /* 0x000fd60003f06100 */
[----:B-1----:R-:W-:Y:S05]  /*4b90*/  @!P1 BRA `(.L_x_463) ;  /* 0x0000000000649947 */ /* 0x002fea0003800000 */
[----:B------:R-:W0:Y:S01]  /*4ba0*/  LDCU.64 UR6, c[0x0][0x3a0] ;  /* 0x00007400ff0677ac */ /* 0x000e220008000a00 */
[----:B------:R-:W-:Y:S01]  /*4bb0*/  SHF.R.U64 R8, R8, 0x8, R5 ;  /* 0x0000000808087819 */ /* 0x000fe20000001205 */
[----:B------:R-:W-:Y:S01]  /*4bc0*/  IMAD.MOV.U32 R11, RZ, RZ, RZ ;  /* 0x000000ffff0b7224 */ /* 0x000fe200078e00ff */
[----:B------:R-:W-:Y:S02]  /*4bd0*/  IADD3 R9, P1, PT, R2, R19, RZ ;  /* 0x0000001302097210 */ /* 0x000fe40007f3e0ff */
[----:B------:R-:W-:Y:S01]  /*4be0*/  LEA R4, R39, UR4, 0x3 ;  /* 0x0000000427047c11 */ /* 0x000fe2000f8e18ff */
[----:B------:R-:W-:Y:S02]  /*4bf0*/  VIADD R8, R8, 0x1 ;  /* 0x0000000108087836 */ /* 0x000fe40000000000 */
[----:B------:R-:W-:-:S03]  /*4c00*/  IMAD.X R0, R3, 0x1, R21, P1 ;  /* 0x0000000103007824 */ /* 0x000fc600008e0615 */
[----:B------:R-:W-:-:S04]  /*4c10*/  LOP3.LUT R8, R8, 0x3, RZ, 0xc0, !PT ;  /* 0x0000000308087812 */ /* 0x000fc800078ec0ff */
[C---:B------:R-:W-:Y:S02]  /*4c20*/  LEA R19, P2, R8.reuse, R19, 0x8 ;  /* 0x0000001308137211 */ /* 0x040fe400078440ff */
[C---:B0-----:R-:W-:Y:S02]  /*4c30*/  LEA R6, P1, R9.reuse, UR6, 0x2 ;  /* 0x0000000609067c11 */ /* 0x041fe4000f8210ff */
[----:B------:R-:W-:Y:S02]  /*4c40*/  LEA.HI.X R21, R8, R21, R11, 0x8, P2 ;  /* 0x0000001508157211 */ /* 0x000fe400010f440b */
[----:B------:R-:W-:Y:S01]  /*4c50*/  LEA.HI.X R9, R9, UR7, R0, 0x2, P1 ;  /* 0x0000000709097c11 */ /* 0x000fe200088f1400 */
[----:B------:R-:W-:-:S08]  /*4c60*/  VIADD R0, R4, 0x4 ;  /* 0x0000000404007836 */ /* 0x000fd00000000000 */
.L_x_464:
        /* <DEDUP_REMOVED lines=12> */
.L_x_463:
[----:B------:R-:W-:Y:S05]  /*4d30*/  BSYNC.RECONVERGENT B0 ;  /* 0x0000000000007941 */ /* 0x000fea0003800200 */
.L_x_462:
[----:B------:R-:W-:Y:S05]  /*4d40*/  @!P0 EXIT ;  /* 0x000000000000894d */ /* 0x000fea0003800000 */
.L_x_465:
[C---:B------:R-:W-:Y:S02]  /*4d50*/  LEA R0, R19.reuse, UR4, 0x3 ;  /* 0x0000000413007c11 */ /* 0x040fe4000f8e18ff */
[----:B0---4-:R-:W-:Y:S01]  /*4d60*/  IADD3 R5, P0, PT, R2, R19, RZ ;  /* 0x0000001302057210 */ /* 0x011fe20007f1e0ff */
[----:B------:R-:W-:Y:S02]  /*4d70*/  VIADD R19, R19, 0x400 ;  /* 0x0000040013137836 */ /* 0x000fe40000000000 */
[----:B------:R-:W0:Y:S01]  /*4d80*/  LDS R9, [R0+0x4] ;  /* 0x0000040000097984 */ /* 0x000e220000000800 */
[----:B------:R-:W-:Y:S01]  /*4d90*/  LEA R6, P1, R5, UR10, 0x2 ;  /* 0x0000000a05067c11 */ /* 0x000fe2000f8210ff */
[----:B------:R-:W-:Y:S02]  /*4da0*/  IMAD.X R8, R3, 0x1, R21, P0 ;  /* 0x0000000103087824 */ /* 0x000fe400000e0615 */
[----:B------:R-:W1:Y:S01]  /*4db0*/  LDS R11, [R0+0x804] ;  /* 0x00080400000b7984 */ /* 0x000e620000000800 */
[----:B------:R-:W-:Y:S01]  /*4dc0*/  IMAD.X R4, RZ, RZ, R3, P0 ;  /* 0x000000ffff047224 */ /* 0x000fe200000e0603 */
[----:B------:R-:W-:Y:S01]  /*4dd0*/  ISETP.GT.U32.AND P0, PT, R16, R19, PT ;  /* 0x000000131000720c */ /* 0x000fe20003f04070 */
[----:B------:R-:W-:Y:S01]  /*4de0*/  IMAD.MOV.U32 R21, RZ, RZ, RZ ;  /* 0x000000ffff157224 */ /* 0x000fe200078e00ff */
[----:B------:R-:W2:Y:S01]  /*4df0*/  LDS R13, [R0+0x1004] ;  /* 0x00100400000d7984 */ /* 0x000ea20000000800 */
[----:B------:R-:W-:-:S02]  /*4e00*/  LEA.HI.X R7, R5, UR11, R8, 0x2, P1 ;  /* 0x0000000b05077c11 */ /* 0x000fc400088f1408 */
[----:B------:R-:W-:Y:S01]  /*4e10*/  LEA.HI.X R5, R5, UR11, R4, 0x2, P1 ;  /* 0x0000000b05057c11 */ /* 0x000fe200088f1404 */
[----:B------:R-:W3:Y:S01]  /*4e20*/  LDS R15, [R0+0x1804] ;  /* 0x00180400000f7984 */ /* 0x000ee20000000800 */
[----:B------:R-:W-:Y:S01]  /*4e30*/  IMAD.MOV.U32 R4, RZ, RZ, R6 ;  /* 0x000000ffff047224 */ /* 0x000fe200078e0006 */
[----:B------:R-:W-:Y:S02]  /*4e40*/  ISETP.GT.U32.AND.EX P0, PT, R17, RZ, PT, P0 ;  /* 0x000000ff1100720c */ /* 0x000fe40003f04100 */
[----:B0-----:R4:W-:Y:S04]  /*4e50*/  STG.E desc[UR8][R6.64], R9 ;  /* 0x0000000906007986 */ /* 0x0019e8000c101908 */
[----:B-1----:R4:W-:Y:S04]  /*4e60*/  STG.E desc[UR8][R4.64+0x400], R11 ;  /* 0x0004000b04007986 */ /* 0x0029e8000c101908 */
[----:B--2---:R4:W-:Y:S04]  /*4e70*/  STG.E desc[UR8][R4.64+0x800], R13 ;  /* 0x0008000d04007986 */ /* 0x0049e8000c101908 */
[----:B---3--:R4:W-:Y:S01]  /*4e80*/  STG.E desc[UR8][R4.64+0xc00], R15 ;  /* 0x000c000f04007986 */ /* 0x0089e2000c101908 */
[----:B------:R-:W-:Y:S05]  /*4e90*/  @P0 BRA `(.L_x_465) ;  /* 0xfffffffc00ac0947 */ /* 0x000fea000383ffff */
[----:B------:R-:W-:Y:S05]  /*4ea0*/  EXIT ;  /* 0x000000000000794d */ /* 0x000fea0003800000 */
.L_x_461:
[----:B------:R-:W-:Y:S02]  /*4eb0*/  ISETP.NE.AND P1, PT, R28, R32, PT ;  /* 0x000000201c00720c */ /* 0x000fe40003f25270 */
[----:B------:R-:W-:Y:S02]  /*4ec0*/  ISETP.NE.AND P5, PT, R32, R34, PT ;  /* 0x000000222000720c */ /* 0x000fe40003fa5270 */
[----:B------:R-:W-:Y:S02]  /*4ed0*/  ISETP.NE.AND P4, PT, R34, R26, PT ;  /* 0x0000001a2200720c */ /* 0x000fe40003f85270 */
[----:B------:R-:W-:Y:S02]  /*4ee0*/  ISETP.NE.AND P0, PT, R26, R24, PT ;  /* 0x000000181a00720c */ /* 0x000fe40003f05270 */
[----:B------:R-:W-:-:S05]  /*4ef0*/  ISETP.NE.AND P3, PT, R24, R22, PT ;  /* 0x000000161800720c */ /* 0x000fca0003f65270 */
[----:B------:R-:W0:Y:S08]  /*4f00*/  @P1 LDC.64 R4, c[0x0][0x3a0] ;  /* 0x0000e800ff041b82 */ /* 0x000e300000000a00 */
[----:B------:R-:W1:Y:S08]  /*4f10*/  @P5 LDC.64 R2, c[0x0][0x3a0] ;  /* 0x0000e800ff025b82 */ /* 0x000e700000000a00 */
[----:B------:R-:W2:Y:S01]  /*4f20*/  @P0 LDC.64 R48, c[0x0][0x3a0] ;  /* 0x0000e800ff300b82 */ /* 0x000ea20000000a00 */
[----:B0-----:R-:W-:-:S07]  /*4f30*/  @P1 LEA R6, P2, R7, R4, 0x2 ;  /* 0x0000000407061211 */ /* 0x001fce00078410ff */
[----:B------:R-:W0:Y:S01]  /*4f40*/  @P3 LDC.64 R42, c[0x0][0x3a0] ;  /* 0x0000e800ff2a3b82 */ /* 0x000e220000000a00 */
[----:B------:R-:W-:Y:S02]  /*4f50*/  @P1 LEA.HI.X R7, R7, R5, R40, 0x2, P2 ;  /* 0x0000000507071211 */ /* 0x000fe400010f1428 */
[----:B------:R-:W-:Y:S02]  /*4f60*/  ISETP.NE.AND P2, PT, R22, R20, PT ;  /* 0x000000141600720c */ /* 0x000fe40003f45270 */
[----:B-1----:R-:W-:-:S03]  /*4f70*/  @P5 LEA R2, P6, R41, R2, 0x2 ;  /* 0x0000000229025211 */ /* 0x002fc600078c10ff */
[----:B------:R-:W1:Y:S01]  /*4f80*/  @P4 LDC.64 R4, c[0x0][0x3a0] ;  /* 0x0000e800ff044b82 */ /* 0x000e620000000a00 */
[----:B------:R3:W-:Y:S01]  /*4f90*/  @P1 STG.E desc[UR8][R6.64], R29 ;  /* 0x0000001d06001986 */ /* 0x0007e2000c101908 */
[----:B------:R-:W-:Y:S02]  /*4fa0*/  ISETP.NE.AND P1, PT, R20, R14, PT ;  /* 0x0000000e1400720c */ /* 0x000fe40003f25270 */
[----:B------:R-:W-:Y:S02]  /*4fb0*/  @P5 LEA.HI.X R3, R41, R3, R38, 0x2, P6 ;  /* 0x0000000329035211 */ /* 0x000fe400030f1426 */
[----:B------:R-:W-:-:S03]  /*4fc0*/  ISETP.NE.AND P6, PT, R14, R8, PT ;  /* 0x000000080e00720c */ /* 0x000fc60003fc5270 */
[----:B------:R3:W-:Y:S01]  /*4fd0*/  @P5 STG.E desc[UR8][R2.64], R33 ;  /* 0x0000002102005986 */ /* 0x0007e2000c101908 */
[----:B------:R-:W4:Y:S08]  /*4fe0*/  @P2 LDC.64 R40, c[0x0][0x3a0] ;  /* 0x0000e800ff282b82 */ /* 0x000f300000000a00 */
[----:B------:R-:W5:Y:S01]  /*4ff0*/  @P1 LDC.64 R38, c[0x0][0x3a0] ;  /* 0x0000e800ff261b82 */ /* 0x000f620000000a00 */
[----:B-1----:R-:W-:-:S07]  /*5000*/  @P4 LEA R4, P5, R11, R4, 0x2 ;  /* 0x000000040b044211 */ /* 0x002fce00078a10ff */
[----:B------:R-:W1:Y:S01]  /*5010*/  @P6 LDC.64 R16, c[0x0][0x3a0] ;  /* 0x0000e800ff106b82 */ /* 0x000e620000000a00 */
[----:B------:R-:W-:Y:S02]  /*5020*/  @P4 LEA.HI.X R5, R11, R5, R30, 0x2, P5 ;  /* 0x000000050b054211 */ /* 0x000fe400028f141e */
[----:B--2---:R-:W-:-:S03]  /*5030*/  @P0 LEA R48, P5, R10, R48, 0x2 ;  /* 0x000000300a300211 */ /* 0x004fc600078a10ff */
[----:B------:R3:W-:Y:S01]  /*5040*/  @P4 STG.E desc[UR8][R4.64], R35 ;  /* 0x0000002304004986 */ /* 0x0007e2000c101908 */
[----:B------:R-:W-:Y:S02]  /*5050*/  @P0 LEA.HI.X R49, R10, R49, R19, 0x2, P5 ;  /* 0x000000310a310211 */ /* 0x000fe400028f1413 */
[----:B0-----:R-:W-:-:S03]  /*5060*/  @P3 LEA R42, P4, R46, R42, 0x2 ;  /* 0x0000002a2e2a3211 */ /* 0x001fc600078810ff */
[----:B------:R3:W-:Y:S01]  /*5070*/  @P0 STG.E desc[UR8][R48.64], R27 ;  /* 0x0000001b30000986 */ /* 0x0007e2000c101908 */
[----:B----4-:R-:W-:Y:S02]  /*5080*/  @P2 LEA R40, P0, R44, R40, 0x2 ;  /* 0x000000282c282211 */ /* 0x010fe400078010ff */
[----:B------:R-:W-:Y:S02]  /*5090*/  @P3 LEA.HI.X R43, R46, R43, R45, 0x2, P4 ;  /* 0x0000002b2e2b3211 */ /* 0x000fe400020f142d */
[----:B------:R-:W-:Y:S02]  /*50a0*/  @P2 LEA.HI.X R41, R44, R41, R31, 0x2, P0 ;  /* 0x000000292c292211 */ /* 0x000fe400000f141f */
[----:B------:R-:W-:Y:S01]  /*50b0*/  ISETP.NE.AND P0, PT, R8, R0, PT ;  /* 0x000000000800720c */ /* 0x000fe20003f05270 */
[----:B------:R3:W-:Y:S01]  /*50c0*/  @P3 STG.E desc[UR8][R42.64], R25 ;  /* 0x000000192a003986 */ /* 0x0007e2000c101908 */
[C---:B-----5:R-:W-:Y:S02]  /*50d0*/  @P1 LEA R38, P5, R13.reuse, R38, 0x2 ;  /* 0x000000260d261211 */ /* 0x060fe400078a10ff */
[----:B-1----:R-:W-:Y:S01]  /*50e0*/  @P6 LEA R16, P4, R18, R16, 0x2 ;  /* 0x0000001012106211 */ /* 0x002fe200078810ff */
[----:B------:R3:W-:Y:S01]  /*50f0*/  @P2 STG.E desc[UR8][R40.64], R23 ;  /* 0x0000001728002986 */ /* 0x0007e2000c101908 */
[----:B------:R-:W-:-:S02]  /*5100*/  @P1 LEA.HI.X R39, R13, R39, R50, 0x2, P5 ;  /* 0x000000270d271211 */ /* 0x000fc400028f1432 */
[----:B------:R-:W-:-:S03]  /*5110*/  @P6 LEA.HI.X R17, R18, R17, R36, 0x2, P4 ;  /* 0x0000001112116211 */ /* 0x000fc600020f1424 */
[----:B------:R3:W-:Y:S04]  /*5120*/  @P1 STG.E desc[UR8][R38.64], R21 ;  /* 0x0000001526001986 */ /* 0x0007e8000c101908 */
[----:B------:R3:W-:Y:S01]  /*5130*/  @P6 STG.E desc[UR8][R16.64], R15 ;  /* 0x0000000f10006986 */ /* 0x0007e2000c101908 */
[----:B------:R-:W-:Y:S05]  /*5140*/  @!P0 EXIT ;  /* 0x000000000000894d */ /* 0x000fea0003800000 */
[----:B------:R-:W3:Y:S02]  /*5150*/  LDCU.64 UR4, c[0x0][0x3a0] ;  /* 0x00007400ff0477ac */ /* 0x000ee40008000a00 */
[----:B---3--:R-:W-:-:S04]  /*5160*/  LEA R2, P0, R12, UR4, 0x2 ;  /* 0x000000040c027c11 */ /* 0x008fc8000f8010ff */
[----:B------:R-:W-:-:S05]  /*5170*/  LEA.HI.X R3, R12, UR5, R37, 0x2, P0 ;  /* 0x000000050c037c11 */ /* 0x000fca00080f1425 */
[----:B------:R-:W-:Y:S01]  /*5180*/  STG.E desc[UR8][R2.64], R9 ;  /* 0x0000000902007986 */ /* 0x000fe2000c101908 */
[----:B------:R-:W-:Y:S05]  /*5190*/  EXIT ;  /* 0x000000000000794d */ /* 0x000fea0003800000 */
.L_x_418:
[----:B------:R-:W-:-:S04]  /*51a0*/  ISETP.GE.U32.AND P0, PT, R7, 0x1, PT ;  /* 0x000000010700780c */ /* 0x000fc80003f06070 */
[----:B------:R-:W-:-:S13]  /*51b0*/  ISETP.GE.AND.EX P0, PT, R6, RZ, PT, P0 ;  /* 0x000000ff0600720c */ /* 0x000fda0003f06300 */
[----:B------:R-:W-:Y:S05]  /*51c0*/  @!P0 EXIT ;  /* 0x000000000000894d */ /* 0x000fea0003800000 */
[----:B------:R-:W-:-:S13]  /*51d0*/  ISETP.NE.AND P0, PT, R47, RZ, PT ;  /* 0x000000ff2f00720c */ /* 0x000fda0003f05270 */
[----:B------:R-:W-:Y:S05]  /*51e0*/  @P0 BRA `(.L_x_466) ;  /* 0x0000002400240947 */ /* 0x000fea0003800000 */
[----:B------:R-:W0:Y:S08]  /*51f0*/  LDC.64 R2, c[0x0][0x380] ;  /* 0x0000e000ff027b82 */ /* 0x000e300000000a00 */
[----:B------:R-:W1:Y:S01]  /*5200*/  LDC.64 R4, c[0x0][0x388] ;  /* 0x0000e200ff047b82 */ /* 0x000e620000000a00 */
[----:B0-----:R-:W-:-:S05]  /*5210*/  IMAD.WIDE.U32 R2, RZ, 0x2400, R2 ;  /* 0x00002400ff027825 */ /* 0x001fca00078e0002 */
[----:B------:R0:W2:Y:S01]  /*5220*/  LDG.E.CONSTANT R8, desc[UR8][R2.64] ;  /* 0x0000000802087981 */ /* 0x0000a2000c1e9900 */
[----:B-1----:R-:W-:-:S05]  /*5230*/  IMAD.WIDE.U32 R4, RZ, 0x2400, R4 ;  /* 0x00002400ff047825 */ /* 0x002fca00078e0004 */
[----:B------:R1:W3:Y:S01]  /*5240*/  LDG.E.CONSTANT R17, desc[UR8][R4.64] ;  /* 0x0000000804117981 */ /* 0x0002e2000c1e9900 */
[----:B------:R-:W4:Y:S02]  /*5250*/  S2R R36, SR_TID.X ;  /* 0x0000000000247919 */ /* 0x000f240000002100 */
[C---:B----4-:R-:W-:Y:S02]  /*5260*/  LOP3.LUT R0, R36.reuse, 0x1f, RZ, 0xc0, !PT ;  /* 0x0000001f24007812 */ /* 0x050fe400078ec0ff */
[----:B------:R-:W-:-:S05]  /*5270*/  LOP3.LUT R9, R36, 0x3e0, RZ, 0xc0, !PT ;  /* 0x000003e024097812 */ /* 0x000fca00078ec0ff */
[----:B------:R-:W-:-:S04]  /*5280*/  IMAD R11, R9, 0x9, R0 ;  /* 0x00000009090b7824 */ /* 0x000fc800078e0200 */
[C---:B------:R-:W-:Y:S02]  /*5290*/  VIADD R0, R11.reuse, 0x20 ;  /* 0x000000200b007836 */ /* 0x040fe40000000000 */
[----:B------:R-:W-:-:S03]  /*52a0*/  VIADD R9, R11, 0x40 ;  /* 0x000000400b097836 */ /* 0x000fc60000000000 */
[----:B------:R-:W-:Y:S01]  /*52b0*/  ISETP.GE.AND P5, PT, R0, UR4, PT ;  /* 0x0000000400007c0c */ /* 0x000fe2000bfa6270 */
[----:B------:R-:W-:Y:S01]  /*52c0*/  VIADD R0, R11, 0x60 ;  /* 0x000000600b007836 */ /* 0x000fe20000000000 */
[----:B------:R-:W-:Y:S01]  /*52d0*/  ISETP.GE.AND P0, PT, R9, UR4, PT ;  /* 0x0000000409007c0c */ /* 0x000fe2000bf06270 */
[----:B------:R-:W-:-:S03]  /*52e0*/  IMAD.SHL.U32 R9, R11, 0x4, RZ ;  /* 0x000000040b097824 */ /* 0x000fc600078e00ff */
[----:B------:R-:W-:Y:S01]  /*52f0*/  ISETP.GE.AND P4, PT, R0, UR4, PT ;  /* 0x0000000400007c0c */ /* 0x000fe2000bf86270 */
[C---:B------:R-:W-:Y:S01]  /*5300*/  VIADD R0, R11.reuse, 0xa0 ;  /* 0x000000a00b007836 */ /* 0x040fe20000000000 */
[----:B0-----:R-:W-:Y:S02]  /*5310*/  IADD3 R2, P2, PT, R2, R9, RZ ;  /* 0x0000000902027210 */ /* 0x001fe40007f5e0ff */
[----:B------:R-:W-:Y:S02]  /*5320*/  ISETP.GE.AND P6, PT, R11, UR4, PT ;  /* 0x000000040b007c0c */ /* 0x000fe4000bfc6270 */
[----:B-1----:R-:W-:Y:S01]  /*5330*/  IADD3 R4, P1, PT, R9, R4, RZ ;  /* 0x0000000409047210 */ /* 0x002fe20007f3e0ff */
[C---:B------:R-:W-:Y:S02]  /*5340*/  VIADD R9, R11.reuse, 0xc0 ;  /* 0x000000c00b097836 */ /* 0x040fe40000000000 */
[----:B------:R-:W-:Y:S01]  /*5350*/  IMAD.X R3, RZ, RZ, R3, P2 ;  /* 0x000000ffff037224 */ /* 0x000fe200010e0603 */
[----:B------:R-:W-:Y:S01]  /*5360*/  ISETP.GE.AND P2, PT, R0, UR4, PT ;  /* 0x0000000400007c0c */ /* 0x000fe2000bf46270 */
[----:B------:R-:W-:-:S02]  /*5370*/  VIADD R10, R11, 0x80 ;  /* 0x000000800b0a7836 */ /* 0x000fc40000000000 */
[----:B------:R-:W-:Y:S01]  /*5380*/  IMAD.X R5, RZ, RZ, R5, P1 ;  /* 0x000000ffff057224 */ /* 0x000fe200008e0605 */
[----:B------:R-:W-:Y:S01]  /*5390*/  ISETP.GE.AND P1, PT, R9, UR4, PT ;  /* 0x0000000409007c0c */ /* 0x000fe2000bf26270 */
[C---:B------:R-:W-:Y:S01]  /*53a0*/  VIADD R12, R11.reuse, 0xe0 ;  /* 0x000000e00b0c7836 */ /* 0x040fe20000000000 */
[----:B------:R-:W-:Y:S01]  /*53b0*/  ISETP.GE.AND P3, PT, R10, UR4, PT ;  /* 0x000000040a007c0c */ /* 0x000fe2000bf66270 */
[----:B------:R-:W-:Y:S02]  /*53c0*/  VIADD R10, R11, 0x100 ;  /* 0x000001000b0a7836 */ /* 0x000fe40000000000 */
[----:B--2---:R-:W-:Y:S02]  /*53d0*/  IMAD.MOV.U32 R0, RZ, RZ, R8 ;  /* 0x000000ffff007224 */ /* 0x004fe400078e0008 */
[----:B------:R-:W2:Y:S02]  /*53e0*/  @!P6 LDG.E.CONSTANT R8, desc[UR8][R2.64] ;  /* 0x000000080208e981 */ /* 0x000ea4000c1e9900 */
[----:B------:R-:W-:-:S02]  /*53f0*/  IMAD.MOV.U32 R9, RZ, RZ, R0 ;  /* 0x000000ffff097224 */ /* 0x000fc400078e0000 */
[----:B---3--:R-:W-:Y:S02]  /*5400*/  IMAD.MOV.U32 R16, RZ, RZ, R17 ;  /* 0x000000ffff107224 */ /* 0x008fe400078e0011 */
[----:B------:R-:W3:Y:S02]  /*5410*/  @!P6 LDG.E.CONSTANT R17, desc[UR8][R4.64] ;  /* 0x000000080411e981 */ /* 0x000ee4000c1e9900 */
[----:B------:R-:W-:Y:S01]  /*5420*/  IMAD.MOV.U32 R19, RZ, RZ, R16 ;  /* 0x000000ffff137224 */ /* 0x000fe200078e0010 */
[----:B------:R-:W-:Y:S01]  /*5430*/  ISETP.GE.AND P6, PT, R12, UR4, PT ;  /* 0x000000040c007c0c */ /* 0x000fe2000bfc6270 */
[----:B------:R-:W4:Y:S04]  /*5440*/  @!P5 LDG.E.CONSTANT R9, desc[UR8][R2.64+0x80] ;  /* 0x000080080209d981 */ /* 0x000f28000c1e9900 */
[----:B------:R-:W5:Y:S01]  /*5450*/  @!P5 LDG.E.CONSTANT R19, desc[UR8][R4.64+0x80] ;  /* 0x000080080413d981 */ /* 0x000f62000c1e9900 */
[----:B------:R-:W-:Y:S01]  /*5460*/  ISETP.GE.AND P5, PT, R10, UR4, PT ;  /* 0x000000040a007c0c */ /* 0x000fe2000bfa6270 */
[----:B------:R-:W-:-:S02]  /*5470*/  IMAD.MOV.U32 R10, RZ, RZ, R0 ;  /* 0x000000ffff0a7224 */ /* 0x000fc400078e0000 */
[--C-:B------:R-:W-:Y:S02]  /*5480*/  IMAD.MOV.U32 R11, RZ, RZ, R0.reuse ;  /* 0x000000ffff0b7224 */ /* 0x100fe400078e0000 */
[--C-:B------:R-:W-:Y:S02]  /*5490*/  IMAD.MOV.U32 R12, RZ, RZ, R0.reuse ;  /* 0x000000ffff0c7224 */ /* 0x100fe400078e0000 */
[--C-:B------:R-:W-:Y:S01]  /*54a0*/  IMAD.MOV.U32 R13, RZ, RZ, R0.reuse ;  /* 0x000000ffff0d7224 */ /* 0x100fe200078e0000 */
[----:B------:R-:W3:Y:S01]  /*54b0*/  @!P0 LDG.E.CONSTANT R10, desc[UR8][R2.64+0x100] ;  /* 0x00010008020a8981 */ /* 0x000ee2000c1e9900 */
[--C-:B------:R-:W-:Y:S02]  /*54c0*/  IMAD.MOV.U32 R14, RZ, RZ, R0.reuse ;  /* 0x000000ffff0e7224 */ /* 0x100fe400078e0000 */
[----:B------:R-:W-:Y:S01]  /*54d0*/  IMAD.MOV.U32 R15, RZ, RZ, R0 ;  /* 0x000000ffff0f7224 */ /* 0x000fe200078e0000 */
[----:B------:R-:W5:Y:S04]  /*54e0*/  @!P4 LDG.E.CONSTANT R11, desc[UR8][R2.64+0x180] ;  /* 0x00018008020bc981 */ /* 0x000f68000c1e9900 */
[----:B------:R-:W5:Y:S04]  /*54f0*/  @!P3 LDG.E.CONSTANT R12, desc[UR8][R2.64+0x200] ;  /* 0x00020008020cb981 */ /* 0x000f68000c1e9900 */
[----:B------:R-:W5:Y:S04]  /*5500*/  @!P2 LDG.E.CONSTANT R13, desc[UR8][R2.64+0x280] ;  /* 0x00028008020da981 */ /* 0x000f68000c1e9900 */
[----:B------:R-:W5:Y:S04]  /*5510*/  @!P1 LDG.E.CONSTANT R14, desc[UR8][R2.64+0x300] ;  /* 0x00030008020e9981 */ /* 0x000f68000c1e9900 */
[----:B------:R-:W5:Y:S04]  /*5520*/  @!P6 LDG.E.CONSTANT R15, desc[UR8][R2.64+0x380] ;  /* 0x00038008020fe981 */ /* 0x000f68000c1e9900 */
[----:B------:R0:W5:Y:S01]  /*5530*/  @!P5 LDG.E.CONSTANT R0, desc[UR8][R2.64+0x400] ;  /* 0x000400080200d981 */ /* 0x000162000c1e9900 */
[----:B------:R-:W-:-:S02]  /*5540*/  IMAD.MOV.U32 R21, RZ, RZ, R16 ;  /* 0x000000ffff157224 */ /* 0x000fc400078e0010 */
[--C-:B------:R-:W-:Y:S02]  /*5550*/  IMAD.MOV.U32 R25, RZ, RZ, R16.reuse ;  /* 0x000000ffff197224 */ /* 0x100fe400078e0010 */
[--C-:B------:R-:W-:Y:S02]  /*5560*/  IMAD.MOV.U32 R27, RZ, RZ, R16.reuse ;  /* 0x000000ffff1b7224 */ /* 0x100fe400078e0010 */
[--C-:B------:R-:W-:Y:S01]  /*5570*/  IMAD.MOV.U32 R29, RZ, RZ, R16.reuse ;  /* 0x000000ffff1d7224 */ /* 0x100fe200078e0010 */
[----:B------:R-:W5:Y:S01]  /*5580*/  @!P0 LDG.E.CONSTANT R21, desc[UR8][R4.64+0x100] ;  /* 0x0001000804158981 */ /* 0x000f62000c1e9900 */
        /* <DEDUP_REMOVED lines=8> */
[----:B------:R-:W0:Y:S01]  /*5610*/  S2R R40, SR_LANEID ;  /* 0x0000000000287919 */ /* 0x000e220000000000 */
[----:B------:R-:W1:Y:S01]  /*5620*/  S2UR UR5, SR_CgaCtaId ;  /* 0x00000000000579c3 */ /* 0x000e620000008800 */
[----:B------:R-:W-:Y:S01]  /*5630*/  SHF.R.U32.HI R20, RZ, 0x5, R36 ;  /* 0x00000005ff147819 */ /* 0x000fe20000011624 */
[----:B------:R-:W-:-:S02]  /*5640*/  UMOV UR4, 0x400 ;  /* 0x0000040000047882 */ /* 0x000fc40000000000 */
[----:B-1----:R-:W-:Y:S02]  /*5650*/  ULEA UR4, UR5, UR4, 0x18 ;  /* 0x0000000405047291 */ /* 0x002fe4000f8ec0ff */
[----:B0-----:R-:W-:-:S05]  /*5660*/  IMAD R2, R20, 0x120, R40 ;  /* 0x0000012014027824 */ /* 0x001fca00078e0228 */
[----:B------:R-:W-:-:S05]  /*5670*/  LEA R2, R2, UR4, 0x2 ;  /* 0x0000000402027c11 */ /* 0x000fca000f8e10ff */
[----:B------:R-:W-:Y:S01]  /*5680*/  IMAD R3, R40, 0x20, R2 ;  /* 0x0000002028037824 */ /* 0x000fe200078e0202 */
[----:B------:R-:W-:Y:S01]  /*5690*/  ISETP.NE.AND P6, PT, R36, RZ, PT ;  /* 0x000000ff2400720c */ /* 0x000fe20003fc5270 */
[----:B--2---:R-:W-:Y:S04]  /*56a0*/  STS [R2], R8 ;  /* 0x0000000802007388 */ /* 0x004fe80000000800 */
[----:B----4-:R-:W-:Y:S04]  /*56b0*/  STS [R2+0x80], R9 ;  /* 0x0000800902007388 */ /* 0x010fe80000000800 */
[----:B---3--:R-:W-:Y:S04]  /*56c0*/  STS [R2+0x100], R10 ;  /* 0x0001000a02007388 */ /* 0x008fe80000000800 */
[----:B-----5:R-:W-:Y:S04]  /*56d0*/  STS [R2+0x180], R11 ;  /* 0x0001800b02007388 */ /* 0x020fe80000000800 */
[----:B------:R0:W-:Y:S04]  /*56e0*/  STS [R2+0x200], R12 ;  /* 0x0002000c02007388 */ /* 0x0001e80000000800 */
[----:B------:R-:W-:Y:S04]  /*56f0*/  STS [R2+0x280], R13 ;  /* 0x0002800d02007388 */ /* 0x000fe80000000800 */
[----:B------:R-:W-:Y:S04]  /*5700*/  STS [R2+0x300], R14 ;  /* 0x0003000e02007388 */ /* 0x000fe80000000800 */
[----:B------:R-:W-:Y:S04]  /*5710*/  STS [R2+0x380], R15 ;  /* 0x0003800f02007388 */ /* 0x000fe80000000800 */
[----:B------:R-:W-:Y:S01]  /*5720*/  STS [R2+0x400], R0 ;  /* 0x0004000002007388 */ /* 0x000fe20000000800 */
[----:B------:R-:W-:-:S03]  /*5730*/  NOP ;  /* 0x0000000000007918 */ /* 0x000fc60000000000 */
[----:B------:R-:W1:Y:S04]  /*5740*/  LDS R5, [R3+0x20] ;  /* 0x0000200003057984 */ /* 0x000e680000000800 */
[----:B------:R-:W-:Y:S04]  /*5750*/  LDS R20, [R3] ;  /* 0x0000000003147984 */ /* 0x000fe80000000800 */
[----:B------:R-:W-:Y:S04]  /*5760*/  LDS R22, [R3+0x4] ;  /* 0x0000040003167984 */ /* 0x000fe80000000800 */
[----:B------:R-:W-:Y:S04]  /*5770*/  LDS R24, [R3+0x8] ;  /* 0x0000080003187984 */ /* 0x000fe80000000800 */
[----:B------:R-:W-:Y:S04]  /*5780*/  LDS R26, [R3+0xc] ;  /* 0x00000c00031a7984 */ /* 0x000fe80000000800 */
[----:B------:R-:W-:Y:S04]  /*5790*/  LDS R28, [R3+0x10] ;  /* 0x00001000031c7984 */ /* 0x000fe80000000800 */
[----:B------:R-:W-:Y:S04]  /*57a0*/  LDS R30, [R3+0x14] ;  /* 0x00001400031e7984 */ /* 0x000fe80000000800 */
[----:B------:R-:W-:Y:S04]  /*57b0*/  LDS R32, [R3+0x18] ;  /* 0x0000180003207984 */ /* 0x000fe80000000800 */
[----:B------:R-:W-:Y:S01]  /*57c0*/  LDS R34, [R3+0x1c] ;  /* 0x00001c0003227984 */ /* 0x000fe20000000800 */
[----:B------:R-:W-:Y:S01]  /*57d0*/  BAR.SYNC.DEFER_BLOCKING 0x0 ;  /* 0x0000000000007b1d */ /* 0x000fe20000010000 */
[----:B0-----:R-:W-:-:S05]  /*57e0*/  LEA R12, R36, UR4, 0x2 ;  /* 0x00000004240c7c11 */ /* 0x001fca000f8e10ff */
[----:B------:R-:W-:Y:S04]  /*57f0*/  STS [R2], R17 ;  /* 0x0000001102007388 */ /* 0x000fe80000000800 */
        /* <DEDUP_REMOVED lines=17> */
[----:B------:R2:W-:Y:S01]  /*5910*/  LDS R0, [R3+0x20] ;  /* 0x0000200003007984 */ /* 0x0005e20000000800 */
[----:B------:R-:W-:Y:S06]  /*5920*/  BAR.SYNC.DEFER_BLOCKING 0x0 ;  /* 0x0000000000007b1d */ /* 0x000fec0000010000 */
[----:B-1----:R-:W-:Y:S02]  /*5930*/  STS [R12+0x4d8], R5 ;  /* 0x0004d8050c007388 */ /* 0x002fe40000000800 */
[----:B------:R-:W-:Y:S06]  /*5940*/  BAR.SYNC.DEFER_BLOCKING 0x0 ;  /* 0x0000000000007b1d */ /* 0x000fec0000010000 */
[----:B------:R-:W1:Y:S01]  /*5950*/  @P6 LDS R18, [R12+0x4d4] ;  /* 0x0004d4000c126984 */ /* 0x000e620000000800 */
[----:B0-----:R-:W-:-:S05]  /*5960*/  IMAD R2, R36, 0x9, RZ ;  /* 0x0000000924027824 */ /* 0x001fca00078e02ff */
[----:B------:R-:W-:Y:S01]  /*5970*/  ISETP.NE.U32.AND P0, PT, R7, R2, PT ;  /* 0x000000020700720c */ /* 0x000fe20003f05070 */
[----:B------:R-:W-:-:S03]  /*5980*/  VIADD R4, R2, 0x1 ;  /* 0x0000000102047836 */ /* 0x000fc60000000000 */
[----:B------:R-:W-:Y:S01]  /*5990*/  ISETP.NE.AND.EX P0, PT, R6, RZ, PT, P0 ;  /* 0x000000ff0600720c */ /* 0x000fe20003f05300 */
[----:B--2---:R-:W-:Y:S02]  /*59a0*/  IMAD.MOV.U32 R3, RZ, RZ, 0x1 ;  /* 0x00000001ff037424 */ /* 0x004fe400078e00ff */
[----:B------:R-:W-:Y:S01]  /*59b0*/  IMAD.MOV.U32 R21, RZ, RZ, RZ ;  /* 0x000000ffff157224 */ /* 0x000fe200078e00ff */
[----:B------:R-:W-:Y:S02]  /*59c0*/  SEL R38, RZ, 0x1, P0 ;  /* 0x00000001ff267807 */ /* 0x000fe40000000000 */
[----:B------:R-:W-:Y:S01]  /*59d0*/  ISETP.EQ.U32.AND P5, PT, R7, R4, PT ;  /* 0x000000040700720c */ /* 0x000fe20003fa2070 */
[C---:B------:R-:W-:Y:S01]  /*59e0*/  VIADD R4, R2.reuse, 0x4 ;  /* 0x0000000402047836 */ /* 0x040fe20000000000 */
[----:B------:R-:W-:Y:S01]  /*59f0*/  SEL R21, R21, RZ, P0 ;  /* 0x000000ff15157207 */ /* 0x000fe20000000000 */
[C---:B------:R-:W-:Y:S02]  /*5a00*/  VIADD R8, R2.reuse, 0x2 ;  /* 0x0000000202087836 */ /* 0x040fe40000000000 */
[C---:B------:R-:W-:Y:S01]  /*5a10*/  VIADD R10, R2.reuse, 0x3 ;  /* 0x00000003020a7836 */ /* 0x040fe20000000000 */
[----:B------:R-:W-:Y:S01]  /*5a20*/  ISETP.EQ.U32.AND P3, PT, R7, R4, PT ;  /* 0x000000040700720c */ /* 0x000fe20003f62070 */
[----:B------:R-:W-:Y:S01]  /*5a30*/  VIADD R4, R2, 0x5 ;  /* 0x0000000502047836 */ /* 0x000fe20000000000 */
[----:B------:R-:W-:-:S02]  /*5a40*/  SEL R21, R21, RZ, P6 ;  /* 0x000000ff15157207 */ /* 0x000fc40003000000 */
[----:B------:R-:W-:Y:S02]  /*5a50*/  ISETP.EQ.U32.AND P1, PT, R7, R8, PT ;  /* 0x000000080700720c */ /* 0x000fe40003f22070 */
[----:B-1----:R-:W-:-:S04]  /*5a60*/  @P6 ISETP.NE.AND P2, PT, R18, R20, PT ;  /* 0x000000141200620c */ /* 0x002fc80003f45270 */
[----:B------:R-:W-:-:S04]  /*5a70*/  @P6 SEL R3, RZ, 0x1, !P2 ;  /* 0x00000001ff036807 */ /* 0x000fc80005000000 */
[----:B------:R-:W-:Y:S02]  /*5a80*/  @P6 SEL R38, R38, R3, !P0 ;  /* 0x0000000326266207 */ /* 0x000fe40004000000 */
[----:B------:R-:W-:Y:S02]  /*5a90*/  ISETP.NE.AND P0, PT, R20, R22, PT ;  /* 0x000000161400720c */ /* 0x000fe40003f05270 */
[----:B------:R-:W-:Y:S02]  /*5aa0*/  ISETP.NE.AND P6, PT, R22, R24, PT ;  /* 0x000000181600720c */ /* 0x000fe40003fc5270 */
[----:B------:R-:W-:Y:S02]  /*5ab0*/  ISETP.EQ.OR.EX P5, PT, R6, RZ, P0, P5 ;  /* 0x000000ff0600720c */ /* 0x000fe400007a2750 */
[----:B------:R-:W-:Y:S02]  /*5ac0*/  ISETP.EQ.U32.AND P4, PT, R7, R10, PT ;  /* 0x0000000a0700720c */ /* 0x000fe40003f82070 */
[----:B------:R-:W-:-:S02]  /*5ad0*/  ISETP.NE.AND P0, PT, R24, R26, PT ;  /* 0x0000001a1800720c */ /* 0x000fc40003f05270 */
[----:B------:R-:W-:Y:S02]  /*5ae0*/  P2R R8, PR, RZ, 0x20 ;  /* 0x00000020ff087803 */ /* 0x000fe40000000000 */
[----:B------:R-:W-:Y:S01]  /*5af0*/  ISETP.EQ.U32.AND P2, PT, R7, R4, PT ;  /* 0x000000040700720c */ /* 0x000fe20003f42070 */
[----:B------:R-:W-:Y:S01]  /*5b00*/  VIADD R4, R2, 0x6 ;  /* 0x0000000602047836 */ /* 0x000fe20000000000 */
[----:B------:R-:W-:Y:S02]  /*5b10*/  ISETP.EQ.OR.EX P5, PT, R6, RZ, P6, P1 ;  /* 0x000000ff0600720c */ /* 0x000fe400037a2710 */
[----:B------:R-:W-:Y:S02]  /*5b20*/  ISETP.NE.AND P1, PT, R26, R28, PT ;  /* 0x0000001c1a00720c */ /* 0x000fe40003f25270 */
[----:B------:R-:W-:Y:S02]  /*5b30*/  ISETP.EQ.OR.EX P4, PT, R6, RZ, P0, P4 ;  /* 0x000000ff0600720c */ /* 0x000fe40000782740 */
[----:B------:R-:W-:-:S02]  /*5b40*/  ISETP.NE.AND P0, PT, R28, R30, PT ;  /* 0x0000001e1c00720c */ /* 0x000fc40003f05270 */
[----:B------:R-:W-:Y:S02]  /*5b50*/  ISETP.EQ.OR.EX P3, PT, R6, RZ, P1, P3 ;  /* 0x000000ff0600720c */ /* 0x000fe40000f62730 */
[----:B------:R-:W-:Y:S01]  /*5b60*/  ISETP.EQ.U32.AND P1, PT, R7, R4, PT ;  /* 0x000000040700720c */ /* 0x000fe20003f22070 */
[----:B------:R-:W-:Y:S01]  /*5b70*/  VIADD R4, R2, 0x7 ;  /* 0x0000000702047836 */ /* 0x000fe20000000000 */
[----:B------:R-:W-:Y:S02]  /*5b80*/  ISETP.EQ.OR.EX P2, PT, R6, RZ, P0, P2 ;  /* 0x000000ff0600720c */ /* 0x000fe40000742720 */
[----:B------:R-:W-:Y:S01]  /*5b90*/  ISETP.NE.AND P0, PT, R30, R32, PT ;  /* 0x000000201e00720c */ /* 0x000fe20003f05270 */
[----:B------:R-:W-:Y:S01]  /*5ba0*/  VIADD R2, R2, 0x8 ;  /* 0x0000000802027836 */ /* 0x000fe20000000000 */
[----:B------:R-:W-:Y:S02]  /*5bb0*/  ISETP.NE.AND P6, PT, R32, R34, PT ;  /* 0x000000222000720c */ /* 0x000fe40003fc5270 */
[----:B------:R-:W-:-:S02]  /*5bc0*/  ISETP.EQ.OR.EX P1, PT, R6, RZ, P0, P1 ;  /* 0x000000ff0600720c */ /* 0x000fc40000722710 */
[C---:B------:R-:W-:Y:S02]  /*5bd0*/  ISETP.EQ.U32.AND P0, PT, R7.reuse, R4, PT ;  /* 0x000000040700720c */ /* 0x040fe40003f02070 */
[----:B------:R-:W-:Y:S02]  /*5be0*/  P2R R3, PR, RZ, 0x20 ;  /* 0x00000020ff037803 */ /* 0x000fe40000000000 */
[----:B------:R-:W-:Y:S02]  /*5bf0*/  ISETP.EQ.OR.EX P0, PT, R6, RZ, P6, P0 ;  /* 0x000000ff0600720c */ /* 0x000fe40003702700 */
[----:B------:R-:W-:Y:S02]  /*5c00*/  ISETP.EQ.U32.AND P6, PT, R7, R2, PT ;  /* 0x000000020700720c */ /* 0x000fe40003fc2070 */
[----:B------:R-:W-:-:S04]  /*5c10*/  ISETP.NE.AND P5, PT, R34, R5, PT ;  /* 0x000000052200720c */ /* 0x000fc80003fa5270 */
[----:B------:R-:W-:Y:S02]  /*5c20*/  ISETP.EQ.OR.EX P6, PT, R6, RZ, P5, P6 ;  /* 0x000000ff0600720c */ /* 0x000fe40002fc2760 */
[----:B------:R-:W-:-:S04]  /*5c30*/  ISETP.NE.AND P5, PT, R8, RZ, PT ;  /* 0x000000ff0800720c */ /* 0x000fc80003fa5270 */
[----:B------:R-:W-:Y:S02]  /*5c40*/  SEL R5, RZ, 0x1, !P5 ;  /* 0x00000001ff057807 */ /* 0x000fe40006800000 */
[----:B------:R-:W-:Y:S02]  /*5c50*/  SEL R10, R39, RZ, !P5 ;  /* 0x000000ff270a7207 */ /* 0x000fe40006800000 */
[----:B------:R-:W-:Y:S02]  /*5c60*/  P2R R4, PR, RZ, 0x40 ;  /* 0x00000040ff047803 */ /* 0x000fe40000000000 */
[----:B------:R-:W-:Y:S01]  /*5c70*/  IADD3 R42, P6, PT, R5, R38, RZ ;  /* 0x00000026052a7210 */ /* 0x000fe20007fde0ff */
[----:B------:R-:W-:Y:S01]  /*5c80*/  IMAD.IADD R10, R23, 0x1, R10 ;  /* 0x00000001170a7824 */ /* 0x000fe200078e020a */
[----:B------:R-:W-:Y:S02]  /*5c90*/  P2R R9, PR, RZ, 0x20 ;  /* 0x00000020ff097803 */ /* 0x000fe40000000000 */
[C---:B------:R-:W-:Y:S01]  /*5ca0*/  ISETP.NE.AND P5, PT, R3.reuse, RZ, PT ;  /* 0x000000ff0300720c */ /* 0x040fe20003fa5270 */
[----:B------:R-:W-:Y:S01]  /*5cb0*/  IMAD.X R19, RZ, RZ, R21, P6 ;  /* 0x000000ffff137224 */ /* 0x000fe200030e0615 */
[----:B------:R-:W-:-:S02]  /*5cc0*/  ISETP.NE.AND P6, PT, R3, RZ, PT ;  /* 0x000000ff0300720c */ /* 0x000fc40003fc5270 */
[----:B------:R-:W-:Y:S02]  /*5cd0*/  SEL R10, R10, RZ, !P5 ;  /* 0x000000ff0a0a7207 */ /* 0x000fe40006800000 */
[----:B------:R-:W-:-:S03]  /*5ce0*/  SEL R17, RZ, 0x1, !P6 ;  /* 0x00000001ff117807 */ /* 0x000fc60007000000 */
[----:B------:R-:W-:Y:S01]  /*5cf0*/  IMAD.IADD R10, R25, 0x1, R10 ;  /* 0x00000001190a7824 */ /* 0x000fe200078e020a */
[----:B------:R-:W-:Y:S02]  /*5d00*/  IADD3 R17, P6, PT, R42, R17, RZ ;  /* 0x000000112a117210 */ /* 0x000fe40007fde0ff */
[----:B------:R-:W-:Y:S02]  /*5d10*/  SEL R2, RZ, 0x1, !P4 ;  /* 0x00000001ff027807 */ /* 0x000fe40006000000 */
[----:B------:R-:W-:Y:S01]  /*5d20*/  SEL R10, R10, RZ, !P4 ;  /* 0x000000ff0a0a7207 */ /* 0x000fe20006000000 */
[----:B------:R-:W-:Y:S01]  /*5d30*/  IMAD.X R16, RZ, RZ, R19, P6 ;  /* 0x000000ffff107224 */ /* 0x000fe200030e0613 */
[----:B------:R-:W-:Y:S02]  /*5d40*/  IADD3 R51, P6, PT, R17, R2, RZ ;  /* 0x0000000211337210 */ /* 0x000fe40007fde0ff */
[----:B------:R-:W-:Y:S01]  /*5d50*/  SEL R2, RZ, 0x1, !P3 ;  /* 0x00000001ff027807 */ /* 0x000fe20005800000 */
[----:B------:R-:W-:-:S02]  /*5d60*/  IMAD.IADD R10, R27, 0x1, R10 ;  /* 0x000000011b0a7824 */ /* 0x000fc400078e020a */
[----:B------:R-:W-:Y:S01]  /*5d70*/  IMAD.X R50, RZ, RZ, R16, P6 ;  /* 0x000000ffff327224 */ /* 0x000fe200030e0610 */
        /* <DEDUP_REMOVED lines=9> */
[----:B------:R-:W-:Y:S02]  /*5e10*/  SEL R10, R10, RZ, !P2 ;  /* 0x000000ff0a0a7207 */ /* 0x000fe40005000000 */
[----:B------:R-:W-:Y:S01]  /*5e20*/  SEL R2, RZ, 0x1, !P0 ;  /* 0x00000001ff027807 */ /* 0x000fe20004000000 */
[----:B------:R-:W-:Y:S02]  /*5e30*/  IMAD.X R44, RZ, RZ, R46, P6 ;  /* 0x000000ffff2c7224 */ /* 0x000fe400030e062e */
[----:B------:R-:W-:Y:S01]  /*5e40*/  IMAD.IADD R10, R31, 0x1, R10 ;  /* 0x000000011f0a7824 */ /* 0x000fe200078e020a */
[----:B------:R-:W-:-:S04]  /*5e50*/  IADD3 R43, P6, PT, R45, R2, RZ ;  /* 0x000000022d2b7210 */ /* 0x000fc80007fde0ff */
[----:B------:R-:W-:Y:S01]  /*5e60*/  SEL R10, R10, RZ, !P1 ;  /* 0x000000ff0a0a7207 */ /* 0x000fe20004800000 */
[----:B------:R-:W-:Y:S01]  /*5e70*/  IMAD.X R5, RZ, RZ, R44, P6 ;  /* 0x000000ffff057224 */ /* 0x000fe200030e062c */
[----:B------:R-:W-:-:S03]  /*5e80*/  ISETP.NE.AND P6, PT, R4, RZ, PT ;  /* 0x000000ff0400720c */ /* 0x000fc60003fc5270 */
[----:B------:R-:W-:Y:S01]  /*5e90*/  IMAD.IADD R10, R33, 0x1, R10 ;  /* 0x00000001210a7824 */ /* 0x000fe200078e020a */
[----:B------:R-:W-:-:S04]  /*5ea0*/  SEL R2, RZ, 0x1, !P6 ;  /* 0x00000001ff027807 */ /* 0x000fc80007000000 */
[----:B------:R-:W-:Y:S02]  /*5eb0*/  IADD3 R2, P6, PT, R43, R2, RZ ;  /* 0x000000022b027210 */ /* 0x000fe40007fde0ff */
[----:B------:R-:W-:-:S03]  /*5ec0*/  SEL R10, R10, RZ, !P0 ;  /* 0x000000ff0a0a7207 */ /* 0x000fc60004000000 */
[----:B------:R-:W-:Y:S01]  /*5ed0*/  IMAD.X R8, RZ, RZ, R5, P6 ;  /* 0x000000ffff087224 */ /* 0x000fe200030e0605 */
[----:B------:R-:W-:Y:S01]  /*5ee0*/  ISETP.NE.AND P6, PT, R4, RZ, PT ;  /* 0x000000ff0400720c */ /* 0x000fe20003fc5270 */
[----:B------:R-:W-:Y:S01]  /*5ef0*/  IMAD.IADD R10, R35, 0x1, R10 ;  /* 0x00000001230a7824 */ /* 0x000fe200078e020a */
[----:B------:R0:W-:Y:S04]  /*5f00*/  STL [R1], R9 ;  /* 0x0000000901007387 */ /* 0x0001e80000100800 */
[----:B0-----:R-:W-:-:S05]  /*5f10*/  SEL R9, R10, RZ, !P6 ;  /* 0x000000ff0a097207 */ /* 0x001fca0007000000 */
[----:B------:R-:W-:-:S05]  /*5f20*/  IMAD.IADD R0, R0, 0x1, R9 ;  /* 0x0000000100007824 */ /* 0x000fca00078e0209 */
[----:B------:R-:W0:Y:S01]  /*5f30*/  SHFL.UP PT, R9, R0, 0x1, RZ ;  /* 0x0420000000097989 */ /* 0x000e2200000e00ff */
[----:B------:R-:W-:-:S04]  /*5f40*/  ISETP.NE.U32.AND P6, PT, R2, RZ, PT ;  /* 0x000000ff0200720c */ /* 0x000fc80003fc5070 */
[----:B------:R-:W-:Y:S01]  /*5f50*/  ISETP.NE.AND.EX P6, PT, R8, RZ, PT, P6 ;  /* 0x000000ff0800720c */ /* 0x000fe20003fc5360 */
[----:B------:R-:W1:Y:S03]  /*5f60*/  SHFL.UP PT, R10, R8, 0x1, RZ ;  /* 0x04200000080a7989 */ /* 0x000e6600000e00ff */
[----:B0-----:R-:W-:Y:S02]  /*5f70*/  SEL R11, R9, RZ, !P6 ;  /* 0x000000ff090b7207 */ /* 0x001fe40007000000 */
[----:B------:R-:W0:Y:S01]  /*5f80*/  SHFL.UP PT, R9, R2, 0x1, RZ ;  /* 0x0420000002097989 */ /* 0x000e2200000e00ff */
[----:B------:R-:W-:-:S04]  /*5f90*/  ISETP.GE.AND P6, PT, R40, 0x1, PT ;  /* 0x000000012800780c */ /* 0x000fc80003fc6270 */
[----:B------:R-:W-:-:S05]  /*5fa0*/  SEL R11, R11, RZ, P6 ;  /* 0x000000ff0b0b7207 */ /* 0x000fca0003000000 */
[----:B------:R-:W-:-:S05]  /*5fb0*/  IMAD.IADD R11, R0, 0x1, R11 ;  /* 0x00000001000b7824 */ /* 0x000fca00078e020b */
[----:B------:R-:W2:Y:S01]  /*5fc0*/  SHFL.UP PT, R0, R11, 0x2, RZ ;  /* 0x044000000b007989 */ /* 0x000ea200000e00ff */
[----:B-1----:R-:W-:Y:S02]  /*5fd0*/  SEL R15, R10, RZ, P6 ;  /* 0x000000ff0a0f7207 */ /* 0x002fe40003000000 */
[----:B0-----:R-:W-:-:S04]  /*5fe0*/  SEL R9, R9, RZ, P6 ;  /* 0x000000ff09097207 */ /* 0x001fc80003000000 */
[----:B------:R-:W-:-:S05]  /*5ff0*/  IADD3 R9, P6, PT, R9, R2, RZ ;  /* 0x0000000209097210 */ /* 0x000fca0007fde0ff */
[----:B------:R-:W-:Y:S01]  /*6000*/  IMAD.X R15, R15, 0x1, R8, P6 ;  /* 0x000000010f0f7824 */ /* 0x000fe200030e0608 */
[----:B------:R-:W-:-:S04]  /*6010*/  ISETP.NE.U32.AND P6, PT, R9, RZ, PT ;  /* 0x000000ff0900720c */ /* 0x000fc80003fc5070 */
[----:B------:R-:W-:-:S04]  /*6020*/  ISETP.NE.AND.EX P6, PT, R15, RZ, PT, P6 ;  /* 0x000000ff0f00720c */ /* 0x000fc80003fc5360 */
[----:B--2---:R-:W-:Y:S02]  /*6030*/  SEL R8, R0, RZ, !P6 ;  /* 0x000000ff00087207 */ /* 0x004fe40007000000 */
[----:B------:R-:W0:Y:S04]  /*6040*/  SHFL.UP PT, R0, R9, 0x2, RZ ;  /* 0x0440000009007989 */ /* 0x000e2800000e00ff */
[----:B------:R-:W1:Y:S01]  /*6050*/  SHFL.UP PT, R2, R15, 0x2, RZ ;  /* 0x044000000f027989 */ /* 0x000e6200000e00ff */
[----:B------:R-:W-:-:S04]  /*6060*/  ISETP.GE.AND P6, PT, R40, 0x2, PT ;  /* 0x000000022800780c */ /* 0x000fc80003fc6270 */
[----:B------:R-:W-:-:S05]  /*6070*/  SEL R8, R8, RZ, P6 ;  /* 0x000000ff08087207 */ /* 0x000fca0003000000 */
[----:B------:R-:W-:Y:S01]  /*6080*/  IMAD.IADD R8, R11, 0x1, R8 ;  /* 0x000000010b087824 */ /* 0x000fe200078e0208 */
[----:B0-----:R-:W-:Y:S02]  /*6090*/  SEL R0, R0, RZ, P6 ;  /* 0x000000ff00007207 */ /* 0x001fe40003000000 */
[----:B-1----:R-:W-:Y:S02]  /*60a0*/  SEL R2, R2, RZ, P6 ;  /* 0x000000ff02027207 */ /* 0x002fe40003000000 */
        /* <DEDUP_REMOVED lines=34> */
[----:B------:R-:W-:Y:S02]  /*62d0*/  P2R R61, PR, RZ, 0x4 ;  /* 0x00000004ff3d7803 */ /* 0x000fe40000000000 */
[----:B------:R-:W-:-:S04]  /*62e0*/  ISETP.GE.AND P2, PT, R40, 0x10, PT ;  /* 0x000000102800780c */ /* 0x000fc80003f46270 */
[----:B-1----:R-:W-:Y:S02]  /*62f0*/  SEL R2, R2, RZ, P2 ;  /* 0x000000ff02027207 */ /* 0x002fe40001000000 */
[----:B0-----:R-:W-:-:S04]  /*6300*/  SEL R0, R0, RZ, P2 ;  /* 0x000000ff00007207 */ /* 0x001fc80001000000 */
[----:B------:R-:W-:-:S05]  /*6310*/  IADD3 R14, P6, PT, R0, R11, RZ ;  /* 0x0000000b000e7210 */ /* 0x000fca0007fde0ff */
[----:B------:R-:W-:Y:S01]  /*6320*/  IMAD.X R15, R2, 0x1, R13, P6 ;  /* 0x00000001020f7824 */ /* 0x000fe200030e060d */
[----:B------:R-:W-:Y:S02]  /*6330*/  ISETP.NE.AND P6, PT, R40, 0x1f, PT ;  /* 0x0000001f2800780c */ /* 0x000fe40003fc5270 */
[----:B------:R-:W-:Y:S02]  /*6340*/  SEL R9, R9, RZ, P2 ;  /* 0x000000ff09097207 */ /* 0x000fe40001000000 */
[----:B------:R-:W-:-:S03]  /*6350*/  SHF.R.U32.HI R40, RZ, 0x5, R36 ;  /* 0x00000005ff287819 */ /* 0x000fc60000011624 */
[----:B------:R-:W-:-:S06]  /*6360*/  IMAD.IADD R52, R8, 0x1, R9 ;  /* 0x0000000108347824 */ /* 0x000fcc00078e0209 */
        /* <DEDUP_REMOVED lines=15> */
[----:B--2---:R-:W-:-:S05]  /*6460*/  IADD3 R41, P6, PT, R12, R55, RZ ;  /* 0x000000370c297210 */ /* 0x004fca0007fde0ff */
[----:B------:R-:W-:Y:S02]  /*6470*/  IMAD.X R37, R13, 0x1, R56, P6 ;  /* 0x000000010d257824 */ /* 0x000fe400030e0638 */
[----:B---3--:R-:W-:Y:S01]  /*6480*/  IMAD.IADD R0, R57, 0x1, R0 ;  /* 0x0000000139007824 */ /* 0x008fe200078e0200 */
[----:B0-----:R-:W-:-:S05]  /*6490*/  IADD3 R36, P6, PT, R10, R41, RZ ;  /* 0x000000290a247210 */ /* 0x001fca0007fde0ff */
[----:B------:R-:W-:Y:S01]  /*64a0*/  IMAD.X R2, R11, 0x1, R37, P6 ;  /* 0x000000010b027824 */ /* 0x000fe200030e0625 */
[----:B------:R-:W-:-:S04]  /*64b0*/  ISETP.NE.AND P6, PT, R40, 0x2, PT ;  /* 0x000000022800780c */ /* 0x000fc80003fc5270 */
[----:B------:R-:W-:Y:S02]  /*64c0*/  SEL R55, R55, R8, !P6 ;  /* 0x0000000837377207 */ /* 0x000fe40007000000 */
[----:B------:R-:W-:Y:S02]  /*64d0*/  SEL R56, R56, R9, !P6 ;  /* 0x0000000938387207 */ /* 0x000fe40007000000 */
[----:B------:R-:W0:Y:S01]  /*64e0*/  LDS.64 R8, [UR4+0x40] ;  /* 0x00004004ff087984 */ /* 0x000e220008000a00 */
[----:B------:R-:W-:Y:S02]  /*64f0*/  SEL R54, R0, R54, !P6 ;  /* 0x0000003600367207 */ /* 0x000fe40007000000 */
[----:B------:R-:W-:Y:S02]  /*6500*/  ISETP.NE.U32.AND P6, PT, R12, RZ, PT ;  /* 0x000000ff0c00720c */ /* 0x000fe40003fc5070 */
[----:B------:R-:W1:Y:S02]  /*6510*/  LDS R12, [UR4+0x28] ;  /* 0x00002804ff0c7984 */ /* 0x000e640008000800 */
[----:B------:R-:W-:-:S04]  /*6520*/  ISETP.NE.AND.EX P6, PT, R13, RZ, PT, P6 ;  /* 0x000000ff0d00720c */ /* 0x000fc80003fc5360 */
[----:B------:R-:W-:Y:S02]  /*6530*/  SEL R57, R0, RZ, !P6 ;  /* 0x000000ff00397207 */ /* 0x000fe40007000000 */
[----:B0-----:R-:W-:-:S05]  /*6540*/  IADD3 R0, P6, PT, R8, R36, RZ ;  /* 0x0000002408007210 */ /* 0x001fca0007fde0ff */
[----:B------:R-:W-:Y:S01]  /*6550*/  IMAD.X R58, R9, 0x1, R2, P6 ;  /* 0x00000001093a7824 */ /* 0x000fe200030e0602 */
[----:B------:R-:W-:Y:S01]  /*6560*/  ISETP.NE.AND P6, PT, R40, 0x3, PT ;  /* 0x000000032800780c */ /* 0x000fe20003fc5270 */
[----:B-1----:R-:W-:-:S03]  /*6570*/  IMAD.IADD R57, R12, 0x1, R57 ;  /* 0x000000010c397824 */ /* 0x002fc600078e0239 */
[----:B------:R-:W-:Y:S02]  /*6580*/  SEL R13, R41, R55, !P6 ;  /* 0x00000037290d7207 */ /* 0x000fe40007000000 */
[----:B------:R-:W-:Y:S02]  /*6590*/  SEL R12, R37, R56, !P6 ;  /* 0x00000038250c7207 */ /* 0x000fe40007000000 */
[----:B------:R-:W-:Y:S01]  /*65a0*/  SEL R54, R57, R54, !P6 ;  /* 0x0000003639367207 */ /* 0x000fe20007000000 */
[----:B------:R-:W-:Y:S01]  /*65b0*/  LDS R37, [UR4+0x38] ;  /* 0x00003804ff257984 */ /* 0x000fe20008000800 */
[----:B------:R-:W-:-:S04]  /*65c0*/  ISETP.NE.U32.AND P6, PT, R10, RZ, PT ;  /* 0x000000ff0a00720c */ /* 0x000fc80003fc5070 */
[----:B------:R-:W-:Y:S02]  /*65d0*/  ISETP.NE.AND.EX P6, PT, R11, RZ, PT, P6 ;  /* 0x000000ff0b00720c */ /* 0x000fe40003fc5360 */
[----:B------:R-:W0:Y:S02]  /*65e0*/  LDS.64 R10, [UR4+0x50] ;  /* 0x00005004ff0a7984 */ /* 0x000e240008000a00 */
[----:B------:R-:W-:Y:S02]  /*65f0*/  SEL R55, R57, RZ, !P6 ;  /* 0x000000ff39377207 */ /* 0x000fe40007000000 */
[----:B0-----:R-:W-:-:S05]  /*6600*/  IADD3 R59, P6, PT, R10, R0, RZ ;  /* 0x000000000a3b7210 */ /* 0x001fca0007fde0ff */
[----:B------:R-:W-:Y:S01]  /*6610*/  IMAD.X R41, R11, 0x1, R58, P6 ;  /* 0x000000010b297824 */ /* 0x000fe200030e063a */
[----:B------:R-:W-:-:S04]  /*6620*/  ISETP.NE.AND P6, PT, R40, 0x4, PT ;  /* 0x000000042800780c */ /* 0x000fc80003fc5270 */
[----:B------:R-:W-:Y:S02]  /*6630*/  SEL R36, R36, R13, !P6 ;  /* 0x0000000d24247207 */ /* 0x000fe40007000000 */
[----:B------:R-:W-:Y:S02]  /*6640*/  SEL R2, R2, R12, !P6 ;  /* 0x0000000c02027207 */ /* 0x000fe40007000000 */
[----:B------:R-:W0:Y:S01]  /*6650*/  LDS.64 R12, [UR4+0x60] ;  /* 0x00006004ff0c7984 */ /* 0x000e220008000a00 */
[----:B------:R-:W-:Y:S01]  /*6660*/  IMAD.IADD R55, R37, 0x1, R55 ;  /* 0x0000000125377824 */ /* 0x000fe200078e0237 */
[----:B------:R-:W-:Y:S02]  /*6670*/  P2R R60, PR, RZ, 0x8 ;  /* 0x00000008ff3c7803 */ /* 0x000fe40000000000 */
[----:B------:R-:W-:Y:S02]  /*6680*/  ISETP.NE.AND P3, PT, R40, 0x5, PT ;  /* 0x000000052800780c */ /* 0x000fe40003f65270 */
[----:B------:R-:W-:-:S02]  /*6690*/  SEL R54, R55, R54, !P6 ;  /* 0x0000003637367207 */ /* 0x000fc40007000000 */
[----:B------:R-:W-:Y:S02]  /*66a0*/  P2R R53, PR, RZ, 0x10 ;  /* 0x00000010ff357803 */ /* 0x000fe40000000000 */
[----:B------:R-:W-:Y:S02]  /*66b0*/  SEL R58, R58, R2, !P3 ;  /* 0x000000023a3a7207 */ /* 0x000fe40005800000 */
[----:B------:R-:W-:-:S04]  /*66c0*/  ISETP.NE.AND P4, PT, R40, 0x6, PT ;  /* 0x000000062800780c */ /* 0x000fc80003f85270 */
[----:B------:R-:W-:Y:S02]  /*66d0*/  SEL R58, R41, R58, !P4 ;  /* 0x0000003a293a7207 */ /* 0x000fe40006000000 */
[----:B0-----:R-:W-:-:S05]  /*66e0*/  IADD3 R56, P6, PT, R12, R59, RZ ;  /* 0x0000003b0c387210 */ /* 0x001fca0007fde0ff */
[----:B------:R-:W-:Y:S02]  /*66f0*/  IMAD.X R57, R13, 0x1, R41, P6 ;  /* 0x000000010d397824 */ /* 0x000fe400030e0629 */
[----:B------:R-:W2:Y:S01]  /*6700*/  LDL.LU R41, [R1] ;  /* 0x0000000001297983 */ /* 0x000ea20000300800 */
[----:B------:R-:W-:-:S03]  /*6710*/  SEL R0, R0, R36, !P3 ;  /* 0x0000002400007207 */ /* 0x000fc60005800000 */
[----:B------:R-:W0:Y:S01]  /*6720*/  LDS.64 R36, [UR4+0x70] ;  /* 0x00007004ff247984 */ /* 0x000e220008000a00 */
[----:B------:R-:W-:-:S03]  /*6730*/  SEL R59, R59, R0, !P4 ;  /* 0x000000003b3b7207 */ /* 0x000fc60006000000 */
[----:B------:R-:W1:Y:S04]  /*6740*/  SHFL.UP PT, R14, R14, 0x1, RZ ;  /* 0x042000000e0e7989 */ /* 0x000e6800000e00ff */
[----:B------:R-:W3:Y:S01]  /*6750*/  SHFL.UP PT, R15, R15, 0x1, RZ ;  /* 0x042000000f0f7989 */ /* 0x000ee200000e00ff */
[----:B0-----:R-:W-:-:S05]  /*6760*/  IADD3 R2, P6, PT, R36, R56, RZ ;  /* 0x0000003824027210 */ /* 0x001fca0007fde0ff */
[----:B------:R-:W-:Y:S01]  /*6770*/  IMAD.X R0, R37, 0x1, R57, P6 ;  /* 0x0000000125007824 */ /* 0x000fe200030e0639 */
[----:B------:R-:W-:Y:S02]  /*6780*/  ISETP.NE.AND P6, PT, R40, 0x7, PT ;  /* 0x000000072800780c */ /* 0x000fe40003fc5270 */
[----:B------:R-:W0:Y:S02]  /*6790*/  S2R R40, SR_LANEID ;  /* 0x0000000000287919 */ /* 0x000e240000000000 */
[----:B------:R-:W-:Y:S02]  /*67a0*/  SEL R58, R57, R58, !P6 ;  /* 0x0000003a393a7207 */ /* 0x000fe40007000000 */
[----:B------:R-:W4:Y:S01]  /*67b0*/  S2R R57, SR_TID.X ;  /* 0x0000000000397919 */ /* 0x000f220000002100 */
[----:B------:R-:W-:Y:S02]  /*67c0*/  SEL R59, R56, R59, !P6 ;  /* 0x0000003b383b7207 */ /* 0x000fe40007000000 */
[----:B0-----:R-:W-:-:S02]  /*67d0*/  ISETP.NE.AND P5, PT, R40, RZ, PT ;  /* 0x000000ff2800720c */ /* 0x001fc40003fa5270 */
[----:B----4-:R-:W-:-:S04]  /*67e0*/  ISETP.GE.U32.AND P2, PT, R57, 0x20, PT ;  /* 0x000000203900780c */ /* 0x010fc80003f46070 */
[----:B------:R-:W-:Y:S02]  /*67f0*/  SEL R59, R59, RZ, P2 ;  /* 0x000000ff3b3b7207 */ /* 0x000fe40001000000 */
[----:B------:R-:W-:Y:S01]  /*6800*/  SEL R40, R58, RZ, P2 ;  /* 0x000000ff3a287207 */ /* 0x000fe20001000000 */
[----:B--2---:R-:W-:Y:S01]  /*6810*/  IMAD.MOV.U32 R56, RZ, RZ, R41 ;  /* 0x000000ffff387224 */ /* 0x004fe200078e0029 */
[----:B-1----:R-:W-:-:S03]  /*6820*/  SEL R41, R14, RZ, P5 ;  /* 0x000000ff0e297207 */ /* 0x002fc60002800000 */
[----:B------:R-:W-:Y:S01]  /*6830*/  IMAD.MOV.U32 R58, RZ, RZ, R56 ;  /* 0x000000ffff3a7224 */ /* 0x000fe200078e0038 */
[----:B---3--:R-:W-:Y:S02]  /*6840*/  SEL R56, R15, RZ, P5 ;  /* 0x000000ff0f387207 */ /* 0x008fe40002800000 */
[----:B------:R-:W-:-:S05]  /*6850*/  IADD3 R41, P2, PT, R41, R59, RZ ;  /* 0x0000003b29297210 */ /* 0x000fca0007f5e0ff */
[----:B------:R-:W-:Y:S01]  /*6860*/  IMAD.X R40, R56, 0x1, R40, P2 ;  /* 0x0000000138287824 */ /* 0x000fe200010e0628 */
[----:B------:R-:W-:Y:S02]  /*6870*/  ISETP.NE.U32.AND P2, PT, R8, RZ, PT ;  /* 0x000000ff0800720c */ /* 0x000fe40003f45070 */
[----:B------:R-:W0:Y:S02]  /*6880*/  LDS R8, [UR4+0x48] ;  /* 0x00004804ff087984 */ /* 0x000e240008000800 */
[----:B------:R-:W-:-:S04]  /*6890*/  ISETP.NE.AND.EX P2, PT, R9, RZ, PT, P2 ;  /* 0x000000ff0900720c */ /* 0x000fc80003f45320 */
[----:B------:R-:W-:-:S05]  /*68a0*/  SEL R55, R55, RZ, !P2 ;  /* 0x000000ff37377207 */ /* 0x000fca0005000000 */
[----:B0-----:R-:W-:Y:S02]  /*68b0*/  IMAD.IADD R55, R8, 0x1, R55 ;  /* 0x0000000108377824 */ /* 0x001fe400078e0237 */
[----:B------:R-:W0:Y:S03]  /*68c0*/  LDS R8, [UR4+0x58] ;  /* 0x00005804ff087984 */ /* 0x000e260008000800 */
[----:B------:R-:W-:Y:S02]  /*68d0*/  SEL R54, R55, R54, !P3 ;  /* 0x0000003637367207 */ /* 0x000fe40005800000 */
[----:B------:R-:W-:-:S04]  /*68e0*/  ISETP.NE.U32.AND P3, PT, R10, RZ, PT ;  /* 0x000000ff0a00720c */ /* 0x000fc80003f65070 */
[----:B------:R-:W-:-:S04]  /*68f0*/  ISETP.NE.AND.EX P3, PT, R11, RZ, PT, P3 ;  /* 0x000000ff0b00720c */ /* 0x000fc80003f65330 */
[----:B------:R-:W-:-:S05]  /*6900*/  SEL R55, R55, RZ, !P3 ;  /* 0x000000ff37377207 */ /* 0x000fca0005800000 */
[----:B0-----:R-:W-:-:S05]  /*6910*/  IMAD.IADD R55, R8, 0x1, R55 ;  /* 0x0000000108377824 */ /* 0x001fca00078e0237 */
[----:B------:R-:W-:Y:S02]  /*6920*/  SEL R9, R55, R54, !P4 ;  /* 0x0000003637097207 */ /* 0x000fe40006000000 */
[----:B------:R-:W0:Y:S01]  /*6930*/  LDS R54, [UR4+0x68] ;  /* 0x00006804ff367984 */ /* 0x000e220008000800 */
[----:B------:R-:W-:-:S04]  /*6940*/  ISETP.NE.U32.AND P4, PT, R12, RZ, PT ;  /* 0x000000ff0c00720c */ /* 0x000fc80003f85070 */
[----:B------:R-:W-:-:S04]  /*6950*/  ISETP.NE.AND.EX P4, PT, R13, RZ, PT, P4 ;  /* 0x000000ff0d00720c */ /* 0x000fc80003f85340 */
[----:B------:R-:W-:Y:S02]  /*6960*/  SEL R55, R55, RZ, !P4 ;  /* 0x000000ff37377207 */ /* 0x000fe40006000000 */
[----:B------:R-:W-:-:S03]  /*6970*/  ISETP.NE.AND P4, PT, R53, RZ, PT ;  /* 0x000000ff3500720c */ /* 0x000fc60003f85270 */
[----:B0-----:R-:W-:-:S05]  /*6980*/  IMAD.IADD R54, R54, 0x1, R55 ;  /* 0x0000000136367824 */ /* 0x001fca00078e0237 */
[----:B------:R-:W-:Y:S02]  /*6990*/  SEL R9, R54, R9, !P6 ;  /* 0x0000000936097207 */ /* 0x000fe40007000000 */
[----:B------:R-:W-:-:S05]  /*69a0*/  IADD3 R42, P6, PT, R41, R42, RZ ;  /* 0x0000002a292a7210 */ /* 0x000fca0007fde0ff */
[----:B------:R-:W-:Y:S01]  /*69b0*/  IMAD.X R53, R40, 0x1, R19, P6 ;  /* 0x0000000128357824 */ /* 0x000fe200030e0613 */
[----:B------:R-:W-:-:S04]  /*69c0*/  ISETP.GE.U32.AND P6, PT, R57, 0x20, PT ;  /* 0x000000203900780c */ /* 0x000fc80003fc6070 */
[----:B------:R-:W-:Y:S02]  /*69d0*/  SEL R19, R9, RZ, P6 ;  /* 0x000000ff09137207 */ /* 0x000fe40003000000 */
[----:B------:R-:W-:-:S04]  /*69e0*/  ISETP.NE.U32.AND P6, PT, R14, RZ, PT ;  /* 0x000000ff0e00720c */ /* 0x000fc80003fc5070 */
[----:B------:R-:W-:-:S04]  /*69f0*/  ISETP.NE.AND.EX P6, PT, R15, RZ, PT, P6 ;  /* 0x000000ff0f00720c */ /* 0x000fc80003fc5360 */
[----:B------:R-:W-:Y:S02]  /*6a00*/  SEL R8, R19, RZ, !P6 ;  /* 0x000000ff13087207 */ /* 0x000fe40007000000 */
[C---:B------:R-:W-:Y:S01]  /*6a10*/  IADD3 R17, P6, PT, R41.reuse, R17, RZ ;  /* 0x0000001129117210 */ /* 0x040fe20007fde0ff */
[----:B------:R0:W1:Y:S04]  /*6a20*/  SHFL.UP PT, R9, R52, 0x1, RZ ;  /* 0x0420000034097989 */ /* 0x00006800000e00ff */
[----:B0-----:R-:W-:Y:S01]  /*6a30*/  IMAD.X R52, R40, 0x1, R16, P6 ;  /* 0x0000000128347824 */ /* 0x001fe200030e0610 */
[----:B------:R-:W-:-:S05]  /*6a40*/  IADD3 R16, P6, PT, R41, R51, RZ ;  /* 0x0000003329107210 */ /* 0x000fca0007fde0ff */
[----:B------:R-:W-:Y:S01]  /*6a50*/  IMAD.X R15, R40, 0x1, R50, P6 ;  /* 0x00000001280f7824 */ /* 0x000fe200030e0632 */
[----:B------:R-:W-:-:S05]  /*6a60*/  IADD3 R14, P6, PT, R41, R49, RZ ;  /* 0x00000031290e7210 */ /* 0x000fca0007fde0ff */
[----:B------:R-:W-:Y:S01]  /*6a70*/  IMAD.X R13, R40, 0x1, R48, P6 ;  /* 0x00000001280d7824 */ /* 0x000fe200030e0630 */
[----:B------:R-:W-:-:S05]  /*6a80*/  IADD3 R12, P6, PT, R41, R47, RZ ;  /* 0x0000002f290c7210 */ /* 0x000fca0007fde0ff */
[----:B------:R-:W-:Y:S01]  /*6a90*/  IMAD.X R11, R40, 0x1, R46, P6 ;  /* 0x00000001280b7824 */ /* 0x000fe200030e062e */
[----:B------:R-:W-:Y:S01]  /*6aa0*/  IADD3 R10, P6, PT, R41, R45, RZ ;  /* 0x0000002d290a7210 */ /* 0x000fe20007fde0ff */
[----:B-1----:R-:W-:-:S04]  /*6ab0*/  @P5 IMAD.IADD R19, R9, 0x1, R8 ;  /* 0x0000000109135824 */ /* 0x002fc800078e0208 */
[----:B------:R-:W-:Y:S01]  /*6ac0*/  IMAD.X R9, R40, 0x1, R44, P6 ;  /* 0x0000000128097824 */ /* 0x000fe200030e062c */
[----:B------:R-:W-:-:S05]  /*6ad0*/  IADD3 R8, P6, PT, R41, R43, RZ ;  /* 0x0000002b29087210 */ /* 0x000fca0007fde0ff */
[----:B------:R-:W-:Y:S01]  /*6ae0*/  IMAD.X R5, R40, 0x1, R5, P6 ;  /* 0x0000000128057824 */ /* 0x000fe200030e0605 */
[----:B------:R-:W-:-:S05]  /*6af0*/  IADD3 R44, P6, PT, R41, R38, RZ ;  /* 0x00000026292c7210 */ /* 0x000fca0007fde0ff */
[----:B------:R-:W-:Y:S01]  /*6b00*/  IMAD.X R45, R40, 0x1, R21, P6 ;  /* 0x00000001282d7824 */ /* 0x000fe200030e0615 */
[----:B------:R-:W-:-:S04]  /*6b10*/  ISETP.NE.U32.AND P6, PT, R36, RZ, PT ;  /* 0x000000ff2400720c */ /* 0x000fc80003fc5070 */
[----:B------:R-:W-:-:S04]  /*6b20*/  ISETP.NE.AND.EX P6, PT, R37, RZ, PT, P6 ;  /* 0x000000ff2500720c */ /* 0x000fc80003fc5360 */
[----:B------:R-:W-:Y:S02]  /*6b30*/  SEL R43, R54, RZ, !P6 ;  /* 0x000000ff362b7207 */ /* 0x000fe40007000000 */
[----:B------:R-:W-:-:S04]  /*6b40*/  ISETP.NE.U32.AND P6, PT, R38, RZ, PT ;  /* 0x000000ff2600720c */ /* 0x000fc80003fc5070 */
[----:B------:R-:W-:-:S04]  /*6b50*/  ISETP.NE.AND.EX P5, PT, R21, RZ, PT, P6 ;  /* 0x000000ff1500720c */ /* 0x000fc80003fa5360 */
[----:B------:R-:W-:Y:S02]  /*6b60*/  SEL R36, R19, RZ, !P5 ;  /* 0x000000ff13247207 */ /* 0x000fe40006800000 */
[----:B------:R-:W-:Y:S02]  /*6b70*/  P2R R37, PR, RZ, 0x20 ;  /* 0x00000020ff257803 */ /* 0x000fe40000000000 */
[----:B------:R-:W-:Y:S01]  /*6b80*/  ISETP.NE.AND P5, PT, R58, RZ, PT ;  /* 0x000000ff3a00720c */ /* 0x000fe20003fa5270 */
[----:B------:R-:W-:-:S05]  /*6b90*/  IMAD.IADD R21, R39, 0x1, R36 ;  /* 0x0000000127157824 */ /* 0x000fca00078e0224 */
[----:B------:R-:W-:Y:S02]  /*6ba0*/  SEL R36, R21, RZ, !P5 ;  /* 0x000000ff15247207 */ /* 0x000fe40006800000 */
[----:B------:R-:W-:-:S03]  /*6bb0*/  ISETP.NE.AND P6, PT, R3, RZ, PT ;  /* 0x000000ff0300720c */ /* 0x000fc60003fc5270 */
[----:B------:R-:W-:-:S05]  /*6bc0*/  IMAD.IADD R23, R23, 0x1, R36 ;  /* 0x0000000117177824 */ /* 0x000fca00078e0224 */
[----:B------:R-:W-:-:S05]  /*6bd0*/  SEL R36, R23, RZ, !P6 ;  /* 0x000000ff17247207 */ /* 0x000fca0007000000 */
[----:B------:R-:W-:Y:S01]  /*6be0*/  IMAD.IADD R25, R25, 0x1, R36 ;  /* 0x0000000119197824 */ /* 0x000fe200078e0224 */
[----:B------:R-:W-:Y:S01]  /*6bf0*/  ISETP.NE.AND P3, PT, R60, RZ, PT ;  /* 0x000000ff3c00720c */ /* 0x000fe20003f65270 */
[----:B------:R-:W0:Y:S03]  /*6c00*/  LDS R36, [UR4+0x78] ;  /* 0x00007804ff247984 */ /* 0x000e260008000800 */
[----:B------:R-:W-:-:S05]  /*6c10*/  SEL R38, R25, RZ, !P4 ;  /* 0x000000ff19267207 */ /* 0x000fca0006000000 */
[----:B------:R-:W-:-:S05]  /*6c20*/  IMAD.IADD R27, R27, 0x1, R38 ;  /* 0x000000011b1b7824 */ /* 0x000fca00078e0226 */
[----:B------:R-:W-:Y:S02]  /*6c30*/  SEL R38, R27, RZ, !P3 ;  /* 0x000000ff1b267207 */ /* 0x000fe40005800000 */
[----:B------:R-:W-:-:S03]  /*6c40*/  ISETP.NE.AND P2, PT, R61, RZ, PT ;  /* 0x000000ff3d00720c */ /* 0x000fc60003f45270 */
[----:B------:R-:W-:-:S05]  /*6c50*/  IMAD.IADD R29, R29, 0x1, R38 ;  /* 0x000000011d1d7824 */ /* 0x000fca00078e0226 */
[----:B------:R-:W-:Y:S02]  /*6c60*/  SEL R38, R29, RZ, !P2 ;  /* 0x000000ff1d267207 */ /* 0x000fe40005000000 */
[----:B------:R-:W-:-:S03]  /*6c70*/  ISETP.GE.U32.AND P6, PT, R2, 0x101, PT ;  /* 0x000001010200780c */ /* 0x000fc60003fc6070 */
[----:B------:R-:W-:Y:S01]  /*6c80*/  IMAD.IADD R31, R31, 0x1, R38 ;  /* 0x000000011f1f7824 */ /* 0x000fe200078e0226 */
[----:B------:R-:W-:-:S04]  /*6c90*/  ISETP.GE.AND.EX P6, PT, R0, RZ, PT, P6 ;  /* 0x000000ff0000720c */ /* 0x000fc80003fc6360 */
[----:B------:R-:W-:-:S05]  /*6ca0*/  SEL R38, R31, RZ, !P1 ;  /* 0x000000ff1f267207 */ /* 0x000fca0004800000 */
[----:B------:R-:W-:-:S05]  /*6cb0*/  IMAD.IADD R33, R33, 0x1, R38 ;  /* 0x0000000121217824 */ /* 0x000fca00078e0226 */
[----:B------:R-:W-:Y:S01]  /*6cc0*/  SEL R38, R33, RZ, !P0 ;  /* 0x000000ff21267207 */ /* 0x000fe20004000000 */
[----:B0-----:R-:W-:-:S04]  /*6cd0*/  IMAD.IADD R43, R36, 0x1, R43 ;  /* 0x00000001242b7824 */ /* 0x001fc800078e022b */
[----:B------:R-:W-:Y:S01]  /*6ce0*/  IMAD.IADD R35, R35, 0x1, R38 ;  /* 0x0000000123237824 */ /* 0x000fe200078e0226 */
[----:B------:R-:W-:Y:S06]  /*6cf0*/  @!P6 BRA `(.L_x_467) ;  /* 0x000000040070e947 */ /* 0x000fec0003800000 */
[----:B------:R-:W-:Y:S01]  /*6d00*/  BAR.SYNC.DEFER_BLOCKING 0x0 ;  /* 0x0000000000007b1d */ /* 0x000fe20000010000 */
[----:B------:R-:W-:Y:S02]  /*6d10*/  P2R R5, PR, RZ, 0x1 ;  /* 0x00000001ff057803 */ /* 0x000fe40000000000 */
[----:B------:R-:W-:Y:S02]  /*6d20*/  ISETP.NE.AND P0, PT, R37, RZ, PT ;  /* 0x000000ff2500720c */ /* 0x000fe40003f05270 */
[----:B------:R-:W-:Y:S01]  /*6d30*/  @P5 LEA R44, R44, UR4, 0x3 ;  /* 0x000000042c2c5c11 */ /* 0x000fe2000f8e18ff */
[----:B------:R-:W0:Y:S01]  /*6d40*/  LDCU.64 UR10, c[0x0][0x3a0] ;  /* 0x00007400ff0a77ac */ /* 0x000e220008000a00 */
[----:B------:R-:W-:Y:S01]  /*6d50*/  @P4 LEA R17, R17, UR4, 0x3 ;  /* 0x0000000411114c11 */ /* 0x000fe2000f8e18ff */
[----:B------:R-:W-:Y:S01]  /*6d60*/  BSSY.RECONVERGENT B0, `(.L_x_468) ;  /* 0x0000054000007945 */ /* 0x000fe20003800200 */
[----:B------:R-:W-:Y:S02]  /*6d70*/  @P3 LEA R16, R16, UR4, 0x3 ;  /* 0x0000000410103c11 */ /* 0x000fe4000f8e18ff */
[----:B------:R-:W-:-:S02]  /*6d80*/  @P2 LEA R14, R14, UR4, 0x3 ;  /* 0x000000040e0e2c11 */ /* 0x000fc4000f8e18ff */
[----:B------:R-:W-:Y:S02]  /*6d90*/  @P1 LEA R12, R12, UR4, 0x3 ;  /* 0x000000040c0c1c11 */ /* 0x000fe4000f8e18ff */
[----:B------:R-:W-:Y:S02]  /*6da0*/  ISETP.NE.AND P6, PT, R4, RZ, PT ;  /* 0x000000ff0400720c */ /* 0x000fe40003fc5270 */
[----:B------:R-:W-:-:S05]  /*6db0*/  @P0 LEA R41, R41, UR4, 0x3 ;  /* 0x0000000429290c11 */ /* 0x000fca000f8e18ff */
[----:B------:R1:W-:Y:S01]  /*6dc0*/  @P0 STS.64 [R41], R18 ;  /* 0x0000001229000388 */ /* 0x0003e20000000a00 */
[----:B------:R-:W-:-:S03]  /*6dd0*/  ISETP.NE.AND P0, PT, R5, RZ, PT ;  /* 0x000000ff0500720c */ /* 0x000fc60003f05270 */
[----:B------:R1:W-:Y:S01]  /*6de0*/  @P5 STS.64 [R44], R20 ;  /* 0x000000142c005388 */ /* 0x0003e20000000a00 */
[----:B------:R-:W-:Y:S02]  /*6df0*/  ISETP.NE.AND P5, PT, R3, RZ, PT ;  /* 0x000000ff0300720c */ /* 0x000fe40003fa5270 */
[----:B------:R-:W-:-:S07]  /*6e00*/  @P6 LEA R8, R8, UR4, 0x3 ;  /* 0x0000000408086c11 */ /* 0x000fce000f8e18ff */
[----:B------:R-:W-:-:S04]  /*6e10*/  @P0 LEA R10, R10, UR4, 0x3 ;  /* 0x000000040a0a0c11 */ /* 0x000fc8000f8e18ff */
[----:B------:R-:W-:-:S05]  /*6e20*/  @P5 LEA R42, R42, UR4, 0x3 ;  /* 0x000000042a2a5c11 */ /* 0x000fca000f8e18ff */
[----:B------:R1:W-:Y:S04]  /*6e30*/  @P5 STS.64 [R42], R22 ;  /* 0x000000162a005388 */ /* 0x0003e80000000a00 */
[----:B------:R1:W-:Y:S04]  /*6e40*/  @P4 STS.64 [R17], R24 ;  /* 0x0000001811004388 */ /* 0x0003e80000000a00 */
[----:B------:R1:W-:Y:S04]  /*6e50*/  @P3 STS.64 [R16], R26 ;  /* 0x0000001a10003388 */ /* 0x0003e80000000a00 */
[----:B------:R1:W-:Y:S04]  /*6e60*/  @P2 STS.64 [R14], R28 ;  /* 0x0000001c0e002388 */ /* 0x0003e80000000a00 */
[----:B------:R1:W-:Y:S04]  /*6e70*/  @P1 STS.64 [R12], R30 ;  /* 0x0000001e0c001388 */ /* 0x0003e80000000a00 */
[----:B------:R1:W-:Y:S01]  /*6e80*/  @P0 STS.64 [R10], R32 ;  /* 0x000000200a000388 */ /* 0x0003e20000000a00 */
[----:B------:R-:W-:-:S03]  /*6e90*/  ISETP.GT.U32.AND P0, PT, R2, R57, PT ;  /* 0x000000390200720c */ /* 0x000fc60003f04070 */
[----:B------:R1:W-:Y:S01]  /*6ea0*/  @P6 STS.64 [R8], R34 ;  /* 0x0000002208006388 */ /* 0x0003e20000000a00 */
[----:B------:R-:W-:Y:S01]  /*6eb0*/  BAR.SYNC.DEFER_BLOCKING 0x0 ;  /* 0x0000000000007b1d */ /* 0x000fe20000010000 */
[----:B------:R-:W-:-:S13]  /*6ec0*/  ISETP.GT.U32.AND.EX P0, PT, R0, RZ, PT, P0 ;  /* 0x000000ff0000720c */ /* 0x000fda0003f04100 */
[----:B01----:R-:W-:Y:S05]  /*6ed0*/  @!P0 BRA `(.L_x_469) ;  /* 0x0000000000f08947 */ /* 0x003fea0003800000 */
[----:B------:R-:W-:Y:S01]  /*6ee0*/  IMAD.MOV.U32 R19, RZ, RZ, R57 ;  /* 0x000000ffff137224 */ /* 0x000fe200078e0039 */
[----:B------:R-:W-:Y:S01]  /*6ef0*/  BSSY.RECONVERGENT B1, `(.L_x_470) ;  /* 0x0000023000017945 */ /* 0x000fe20003800200 */
[----:B------:R-:W-:-:S03]  /*6f00*/  IMAD.MOV.U32 R12, RZ, RZ, RZ ;  /* 0x000000ffff0c7224 */ /* 0x000fc600078e00ff */
        /* <DEDUP_REMOVED lines=9> */
[----:B------:R-:W-:Y:S05]  /*6fa0*/  @!P1 BRA `(.L_x_471) ;  /* 0x00000000005c9947 */ /* 0x000fea0003800000 */
        /* <DEDUP_REMOVED lines=11> */
.L_x_472:
        /* <DEDUP_REMOVED lines=12> */
.L_x_471:
[----:B------:R-:W-:Y:S05]  /*7120*/  BSYNC.RECONVERGENT B1 ;  /* 0x0000000000017941 */ /* 0x000fea0003800200 */
.L_x_470:
[----:B------:R-:W-:Y:S05]  /*7130*/  @!P0 BRA `(.L_x_469) ;  /* 0x0000000000588947 */ /* 0x000fea0003800000 */
.L_x_473:
        /* <DEDUP_REMOVED lines=22> */
.L_x_469:
[----:B------:R-:W-:Y:S05]  /*72a0*/  BSYNC.RECONVERGENT B0 ;  /* 0x0000000000007941 */ /* 0x000fea0003800200 */
.L_x_468:
[----:B------:R-:W-:Y:S05]  /*72b0*/  BRA `(.L_x_474) ;  /* 0x0000000000b07947 */ /* 0x000fea0003800000 */
.L_x_467:
[----:B------:R-:W-:Y:S02]  /*72c0*/  P2R R20, PR, RZ, 0x1 ;  /* 0x00000001ff147803 */ /* 0x000fe40000000000 */
[----:B------:R-:W-:Y:S02]  /*72d0*/  ISETP.NE.AND P0, PT, R37, RZ, PT ;  /* 0x000000ff2500720c */ /* 0x000fe40003f05270 */
[----:B------:R-:W0:Y:S01]  /*72e0*/  @P5 LDC.64 R36, c[0x0][0x3a0] ;  /* 0x0000e800ff245b82 */ /* 0x000e220000000a00 */
[----:B------:R-:W-:Y:S02]  /*72f0*/  P2R R18, PR, RZ, 0x2 ;  /* 0x00000002ff127803 */ /* 0x000fe40000000000 */
[----:B------:R-:W-:-:S08]  /*7300*/  ISETP.NE.AND P1, PT, R3, RZ, PT ;  /* 0x000000ff0300720c */ /* 0x000fd00003f25270 */
[----:B------:R-:W1:Y:S01]  /*7310*/  @P0 LDC.64 R38, c[0x0][0x3a0] ;  /* 0x0000e800ff260b82 */ /* 0x000e620000000a00 */
[----:B0-----:R-:W-:-:S04]  /*7320*/  @P5 LEA R36, P6, R44, R36, 0x2 ;  /* 0x000000242c245211 */ /* 0x001fc800078c10ff */
[----:B------:R-:W-:Y:S02]  /*7330*/  @P5 LEA.HI.X R37, R44, R37, R45, 0x2, P6 ;  /* 0x000000252c255211 */ /* 0x000fe400030f142d */
[----:B-1----:R-:W-:-:S04]  /*7340*/  @P0 LEA R38, P6, R41, R38, 0x2 ;  /* 0x0000002629260211 */ /* 0x002fc800078c10ff */
[----:B------:R-:W-:Y:S02]  /*7350*/  @P0 LEA.HI.X R39, R41, R39, R40, 0x2, P6 ;  /* 0x0000002729270211 */ /* 0x000fe400030f1428 */
[----:B------:R-:W0:Y:S03]  /*7360*/  @P1 LDC.64 R40, c[0x0][0x3a0] ;  /* 0x0000e800ff281b82 */ /* 0x000e260000000a00 */
[----:B------:R-:W-:Y:S01]  /*7370*/  @P0 STG.E desc[UR8][R38.64], R19 ;  /* 0x0000001326000986 */ /* 0x000fe2000c101908 */
[----:B------:R-:W-:-:S03]  /*7380*/  ISETP.NE.AND P0, PT, R20, RZ, PT ;  /* 0x000000ff1400720c */ /* 0x000fc60003f05270 */
[----:B------:R1:W-:Y:S01]  /*7390*/  @P5 STG.E desc[UR8][R36.64], R21 ;  /* 0x0000001524005986 */ /* 0x0003e2000c101908 */
[----:B------:R-:W-:-:S09]  /*73a0*/  ISETP.NE.AND P5, PT, R3, RZ, PT ;  /* 0x000000ff0300720c */ /* 0x000fd20003fa5270 */
[----:B------:R-:W2:Y:S01]  /*73b0*/  @P0 LDC.64 R44, c[0x0][0x3a0] ;  /* 0x0000e800ff2c0b82 */ /* 0x000ea20000000a00 */
[----:B0-----:R-:W-:-:S07]  /*73c0*/  @P1 LEA R40, P6, R42, R40, 0x2 ;  /* 0x000000282a281211 */ /* 0x001fce00078c10ff */
[----:B-1----:R-:W0:Y:S01]  /*73d0*/  @P3 LDC.64 R20, c[0x0][0x3a0] ;  /* 0x0000e800ff143b82 */ /* 0x002e220000000a00 */
[----:B------:R-:W-:Y:S02]  /*73e0*/  @P1 LEA.HI.X R41, R42, R41, R53, 0x2, P6 ;  /* 0x000000292a291211 */ /* 0x000fe400030f1435 */
[----:B------:R-:W-:Y:S02]  /*73f0*/  ISETP.NE.AND P1, PT, R18, RZ, PT ;  /* 0x000000ff1200720c */ /* 0x000fe40003f25270 */
[----:B------:R-:W-:-:S03]  /*7400*/  ISETP.NE.AND P6, PT, R4, RZ, PT ;  /* 0x000000ff0400720c */ /* 0x000fc60003fc5270 */
[----:B------:R-:W1:Y:S01]  /*7410*/  @P4 LDC.64 R18, c[0x0][0x3a0] ;  /* 0x0000e800ff124b82 */ /* 0x000e620000000a00 */
[----:B------:R3:W-:Y:S07]  /*7420*/  @P5 STG.E desc[UR8][R40.64], R23 ;  /* 0x0000001728005986 */ /* 0x0007ee000c101908 */
[----:B------:R-:W4:Y:S08]  /*7430*/  @P2 LDC.64 R36, c[0x0][0x3a0] ;  /* 0x0000e800ff242b82 */ /* 0x000f300000000a00 */
[----:B------:R-:W5:Y:S08]  /*7440*/  @P1 LDC.64 R38, c[0x0][0x3a0] ;  /* 0x0000e800ff261b82 */ /* 0x000f700000000a00 */
[----:B------:R-:W3:Y:S01]  /*7450*/  @P6 LDC.64 R46, c[0x0][0x3a0] ;  /* 0x0000e800ff2e6b82 */ /* 0x000ee20000000a00 */
[----:B-1----:R-:W-:-:S04]  /*7460*/  @P4 LEA R18, P5, R17, R18, 0x2 ;  /* 0x0000001211124211 */ /* 0x002fc800078a10ff */
[----:B------:R-:W-:Y:S02]  /*7470*/  @P4 LEA.HI.X R19, R17, R19, R52, 0x2, P5 ;  /* 0x0000001311134211 */ /* 0x000fe400028f1434 */
[----:B0-----:R-:W-:-:S03]  /*7480*/  @P3 LEA R48, P5, R16, R20, 0x2 ;  /* 0x0000001410303211 */ /* 0x001fc600078a10ff */
[----:B------:R1:W-:Y:S01]  /*7490*/  @P4 STG.E desc[UR8][R18.64], R25 ;  /* 0x0000001912004986 */ /* 0x0003e2000c101908 */
[----:B------:R-:W-:Y:S02]  /*74a0*/  @P3 LEA.HI.X R49, R16, R21, R15, 0x2, P5 ;  /* 0x0000001510313211 */ /* 0x000fe400028f140f */
[----:B----4-:R-:W-:-:S03]  /*74b0*/  @P2 LEA R36, P4, R14, R36, 0x2 ;  /* 0x000000240e242211 */ /* 0x010fc600078810ff */
[----:B------:R1:W-:Y:S01]  /*74c0*/  @P3 STG.E desc[UR8][R48.64], R27 ;  /* 0x0000001b30003986 */ /* 0x0003e2000c101908 */
[----:B------:R-:W-:Y:S02]  /*74d0*/  @P2 LEA.HI.X R37, R14, R37, R13, 0x2, P4 ;  /* 0x000000250e252211 */ /* 0x000fe400020f140d */
[----:B-----5:R-:W-:Y:S02]  /*74e0*/  @P1 LEA R38, P3, R12, R38, 0x2 ;  /* 0x000000260c261211 */ /* 0x020fe400078610ff */
[----:B--2---:R-:W-:Y:S01]  /*74f0*/  @P0 LEA R44, P4, R10, R44, 0x2 ;  /* 0x0000002c0a2c0211 */ /* 0x004fe200078810ff */
[----:B------:R1:W-:Y:S01]  /*7500*/  @P2 STG.E desc[UR8][R36.64], R29 ;  /* 0x0000001d24002986 */ /* 0x0003e2000c101908 */
[----:B------:R-:W-:Y:S02]  /*7510*/  @P1 LEA.HI.X R39, R12, R39, R11, 0x2, P3 ;  /* 0x000000270c271211 */ /* 0x000fe400018f140b */
[----:B---3--:R-:W-:Y:S02]  /*7520*/  @P6 LEA R46, P5, R8, R46, 0x2 ;  /* 0x0000002e082e6211 */ /* 0x008fe400078a10ff */
[----:B------:R-:W-:Y:S01]  /*7530*/  @P0 LEA.HI.X R45, R10, R45, R9, 0x2, P4 ;  /* 0x0000002d0a2d0211 */ /* 0x000fe200020f1409 */
[----:B------:R1:W-:Y:S01]  /*7540*/  @P1 STG.E desc[UR8][R38.64], R31 ;  /* 0x0000001f26001986 */ /* 0x0003e2000c101908 */
[----:B------:R-:W-:-:S03]  /*7550*/  @P6 LEA.HI.X R47, R8, R47, R5, 0x2, P5 ;  /* 0x0000002f082f6211 */ /* 0x000fc600028f1405 */
[----:B------:R1:W-:Y:S04]  /*7560*/  @P0 STG.E desc[UR8][R44.64], R33 ;  /* 0x000000212c000986 */ /* 0x0003e8000c101908 */
[----:B------:R1:W-:Y:S02]  /*7570*/  @P6 STG.E desc[UR8][R46.64], R35 ;  /* 0x000000232e006986 */ /* 0x0003e4000c101908 */
.L_x_474:
[----:B------:R-:W2:Y:S02]  /*7580*/  S2R R3, SR_TID.X ;  /* 0x0000000000037919 */ /* 0x000ea40000002100 */
[----:B--2---:R-:W-:-:S13]  /*7590*/  ISETP.NE.AND P0, PT, R3, 0xff, PT ;  /* 0x000000ff0300780c */ /* 0x004fda0003f05270 */
[----:B------:R-:W-:Y:S05]  /*75a0*/  @P0 EXIT ;  /* 0x000000000000094d */ /* 0x000fea0003800000 */
[----:B0---4-:R-:W0:Y:S01]  /*75b0*/  LDC.64 R4, c[0x0][0x3a8] ;  /* 0x0000ea00ff047b82 */ /* 0x011e220000000a00 */
[----:B------:R-:W-:-:S04]  /*75c0*/  ISETP.NE.U32.AND P0, PT, R7, 0x900, PT ;  /* 0x000009000700780c */ /* 0x000fc80003f05070 */
[----:B------:R-:W-:-:S13]  /*75d0*/  ISETP.NE.AND.EX P0, PT, R6, RZ, PT, P0 ;  /* 0x000000ff0600720c */ /* 0x000fda0003f05300 */
[----:B------:R-:W-:Y:S05]  /*75e0*/  @P0 BRA `(.L_x_475) ;  /* 0x0000000000180947 */ /* 0x000fea0003800000 */
[----:B------:R-:W2:Y:S02]  /*75f0*/  LDC.64 R6, c[0x0][0x3a0] ;  /* 0x0000e800ff067b82 */ /* 0x000ea40000000a00 */
[----:B--2---:R-:W-:-:S04]  /*7600*/  LEA R6, P0, R2, R6, 0x2 ;  /* 0x0000000602067211 */ /* 0x004fc800078010ff */
[C---:B------:R-:W-:Y:S02]  /*7610*/  LEA.HI.X R7, R2.reuse, R7, R0, 0x2, P0 ;  /* 0x0000000702077211 */ /* 0x040fe400000f1400 */
[----:B------:R-:W-:-:S03]  /*7620*/  IADD3 R2, P0, PT, R2, 0x1, RZ ;  /* 0x0000000102027810 */ /* 0x000fc60007f1e0ff */
[----:B------:R2:W-:Y:S02]  /*7630*/  STG.E desc[UR8][R6.64], R43 ;  /* 0x0000002b06007986 */ /* 0x0005e4000c101908 */
[----:B------:R-:W-:-:S08]  /*7640*/  IMAD.X R0, RZ, RZ, R0, P0 ;  /* 0x000000ffff007224 */ /* 0x000fd000000e0600 */
.L_x_475:
[----:B------:R-:W-:-:S05]  /*7650*/  IMAD.MOV.U32 R3, RZ, RZ, R0 ;  /* 0x000000ffff037224 */ /* 0x000fca00078e0000 */
[----:B0-----:R-:W-:Y:S01]  /*7660*/  STG.E.64 desc[UR8][R4.64], R2 ;  /* 0x0000000204007986 */ /* 0x001fe2000c101b08 */
[----:B------:R-:W-:Y:S05]  /*7670*/  EXIT ;  /* 0x000000000000794d */ /* 0x000fea0003800000 */
.L_x_466:
[----:B------:R-:W0:Y:S08]  /*7680*/  LDC.64 R2, c[0x0][0x380] ;  /* 0x0000e000ff027b82 */ /* 0x000e300000000a00 */
[----:B------:R-:W1:Y:S01]  /*7690*/  LDC.64 R8, c[0x0][0x388] ;  /* 0x0000e200ff087b82 */ /* 0x000e620000000a00 */
[----:B0-----:R-:W-:-:S05]  /*76a0*/  IMAD.WIDE.U32 R2, R47, 0x2400, R2 ;  /* 0x000024002f027825 */ /* 0x001fca00078e0002 */
[----:B------:R-:W2:Y:S01]  /*76b0*/  LDG.E.CONSTANT R12, desc[UR8][R2.64] ;  /* 0x00000008020c7981 */ /* 0x000ea2000c1e9900 */
[----:B-1----:R-:W-:-:S05]  /*76c0*/  IMAD.WIDE.U32 R8, R47, 0x2400, R8 ;  /* 0x000024002f087825 */ /* 0x002fca00078e0008 */
[----:B------:R0:W3:Y:S01]  /*76d0*/  LDG.E.CONSTANT R21, desc[UR8][R8.64] ;  /* 0x0000000808157981 */ /* 0x0000e2000c1e9900 */
[----:B------:R-:W1:Y:S02]  /*76e0*/  S2R R16, SR_TID.X ;  /* 0x0000000000107919 */ /* 0x000e640000002100 */
[C---:B-1----:R-:W-:Y:S02]  /*76f0*/  LOP3.LUT R0, R16.reuse, 0x1f, RZ, 0xc0, !PT ;  /* 0x0000001f10007812 */ /* 0x042fe400078ec0ff */
[----:B------:R-:W-:-:S05]  /*7700*/  LOP3.LUT R5, R16, 0x3e0, RZ, 0xc0, !PT ;  /* 0x000003e010057812 */ /* 0x000fca00078ec0ff */
[----:B------:R-:W-:-:S04]  /*7710*/  IMAD R14, R5, 0x9, R0 ;  /* 0x00000009050e7824 */ /* 0x000fc800078e0200 */
[C---:B------:R-:W-:Y:S02]  /*7720*/  VIADD R0, R14.reuse, 0x20 ;  /* 0x000000200e007836 */ /* 0x040fe40000000000 */
[C---:B------:R-:W-:Y:S02]  /*7730*/  VIADD R4, R14.reuse, 0x40 ;  /* 0x000000400e047836 */ /* 0x040fe40000000000 */
[----:B------:R-:W-:Y:S01]  /*7740*/  IMAD.SHL.U32 R11, R14, 0x4, RZ ;  /* 0x000000040e0b7824 */ /* 0x000fe200078e00ff */
[-C--:B------:R-:W-:Y:S01]  /*7750*/  ISETP.GE.U32.AND P5, PT, R0, R7.reuse, PT ;  /* 0x000000070000720c */ /* 0x080fe20003fa6070 */
[----:B------:R-:W-:Y:S01]  /*7760*/  VIADD R0, R14, 0x60 ;  /* 0x000000600e007836 */ /* 0x000fe20000000000 */
[----:B------:R-:W-:Y:S01]  /*7770*/  ISETP.GE.U32.AND P0, PT, R4, R7, PT ;  /* 0x000000070400720c */ /* 0x000fe20003f06070 */
[----:B------:R-:W-:Y:S01]  /*7780*/  VIADD R10, R14, 0x80 ;  /* 0x000000800e0a7836 */ /* 0x000fe20000000000 */
[----:B------:R-:W-:Y:S02]  /*7790*/  IADD3 R4, P2, PT, R2, R11, RZ ;  /* 0x0000000b02047210 */ /* 0x000fe40007f5e0ff */
[-C--:B------:R-:W-:Y:S01]  /*77a0*/  ISETP.GE.U32.AND P4, PT, R0, R7.reuse, PT ;  /* 0x000000070000720c */ /* 0x080fe20003f86070 */
[----:B------:R-:W-:Y:S01]  /*77b0*/  VIADD R0, R14, 0xa0 ;  /* 0x000000a00e007836 */ /* 0x000fe20000000000 */
[-C--:B------:R-:W-:Y:S01]  /*77c0*/  ISETP.GE.U32.AND P3, PT, R10, R7.reuse, PT ;  /* 0x000000070a00720c */ /* 0x080fe20003f66070 */
[----:B------:R-:W-:Y:S01]  /*77d0*/  IMAD.X R5, RZ, RZ, R3, P2 ;  /* 0x000000ffff057224 */ /* 0x000fe200010e0603 */
[----:B------:R-:W-:-:S02]  /*77e0*/  ISETP.GE.U32.AND P6, PT, R14, R7, PT ;  /* 0x000000070e00720c */ /* 0x000fc40003fc6070 */
[----:B------:R-:W-:Y:S01]  /*77f0*/  IADD3 R10, P1, PT, R11, R8, RZ ;  /* 0x000000080b0a7210 */ /* 0x000fe20007f3e0ff */
[----:B0-----:R-:W-:Y:S01]  /*7800*/  VIADD R8, R14, 0xc0 ;  /* 0x000000c00e087836 */ /* 0x001fe20000000000 */
[----:B------:R-:W-:-:S03]  /*7810*/  ISETP.GE.U32.AND P2, PT, R0, R7, PT ;  /* 0x000000070000720c */ /* 0x000fc60003f46070 */
[----:B------:R-:W-:Y:S01]  /*7820*/  IMAD.X R11, RZ, RZ, R9, P1 ;  /* 0x000000ffff0b7224 */ /* 0x000fe200008e0609 */
[----:B------:R-:W-:Y:S01]  /*7830*/  ISETP.GE.U32.AND P1, PT, R8, R7, PT ;  /* 0x000000070800720c */ /* 0x000fe20003f26070 */
[C---:B------:R-:W-:Y:S02]  /*7840*/  VIADD R8, R14.reuse, 0xe0 ;  /* 0x000000e00e087836 */ /* 0x040fe40000000000 */
[----:B------:R-:W-:Y:S02]  /*7850*/  VIADD R14, R14, 0x100 ;  /* 0x000001000e0e7836 */ /* 0x000fe40000000000 */
[----:B--2---:R-:W-:Y:S02]  /*7860*/  IMAD.MOV.U32 R0, RZ, RZ, R12 ;  /* 0x000000ffff007224 */ /* 0x004fe400078e000c */
[----:B------:R-:W2:Y:S02]  /*7870*/  @!P6 LDG.E.CONSTANT R12, desc[UR8][R4.64] ;  /* 0x00000008040ce981 */ /* 0x000ea4000c1e9900 */
[----:B------:R-:W-:-:S02]  /*7880*/  IMAD.MOV.U32 R9, RZ, RZ, R0 ;  /* 0x000000ffff097224 */ /* 0x000fc400078e0000 */
[----:B---3--:R-:W-:Y:S02]  /*7890*/  IMAD.MOV.U32 R37, RZ, RZ, R21 ;  /* 0x000000ffff257224 */ /* 0x008fe400078e0015 */
[----:B------:R-:W3:Y:S02]  /*78a0*/  @!P6 LDG.E.CONSTANT R21, desc[UR8][R10.64] ;  /* 0x000000080a15e981 */ /* 0x000ee4000c1e9900 */
[----:B------:R-:W-:Y:S01]  /*78b0*/  IMAD.MOV.U32 R23, RZ, RZ, R37 ;  /* 0x000000ffff177224 */ /* 0x000fe200078e0025 */
[-C--:B------:R-:W-:Y:S01]  /*78c0*/  ISETP.GE.U32.AND P6, PT, R8, R7.reuse, PT ;  /* 0x000000070800720c */ /* 0x080fe20003fc6070 */
[----:B------:R-:W4:Y:S04]  /*78d0*/  @!P5 LDG.E.CONSTANT R9, desc[UR8][R4.64+0x80] ;  /* 0x000080080409d981 */ /* 0x000f28000c1e9900 */
[----:B------:R-:W5:Y:S01]  /*78e0*/  @!P5 LDG.E.CONSTANT R23, desc[UR8][R10.64+0x80] ;  /* 0x000080080a17d981 */ /* 0x000f62000c1e9900 */
[----:B------:R-:W-:Y:S01]  /*78f0*/  ISETP.GE.U32.AND P5, PT, R14, R7, PT ;  /* 0x000000070e00720c */ /* 0x000fe20003fa6070 */
        /* <DEDUP_REMOVED lines=25> */
[----:B------:R-:W5:Y:S01]  /*7a90*/  @!P5 LDG.E.CONSTANT R37, desc[UR8][R10.64+0x400] ;  /* 0x000400080a25d981 */ /* 0x000f62000c1e9900 */
[----:B------:R-:W-:Y:S01]  /*7aa0*/  ISETP.NE.AND P0, PT, R16, RZ, PT ;  /* 0x000000ff1000720c */ /* 0x000fe20003f05270 */
[----:B------:R-:W-:-:S12]  /*7ab0*/  IMAD.MOV.U32 R8, RZ, RZ, RZ ;  /* 0x000000ffff087224 */ /* 0x000fd800078e00ff */
[----:B------:R1:W5:Y:S01]  /*7ac0*/  @!P0 LDG.E.CONSTANT R8, desc[UR8][R2.64+-0x4] ;  /* 0xfffffc0802088981 */ /* 0x000362000c1e9900 */
[----:B------:R-:W0:Y:S01]  /*7ad0*/  S2R R35, SR_LANEID ;  /* 0x0000000000237919 */ /* 0x000e220000000000 */
[----:B------:R-:W1:Y:S01]  /*7ae0*/  S2UR UR5, SR_CgaCtaId ;  /* 0x00000000000579c3 */ /* 0x000e620000008800 */
[----:B------:R-:W-:Y:S01]  /*7af0*/  SHF.R.U32.HI R36, RZ, 0x5, R16 ;  /* 0x00000005ff247819 */ /* 0x000fe20000011610 */
[----:B------:R-:W-:Y:S02]  /*7b00*/  UMOV UR4, 0x400 ;  /* 0x0000040000047882 */ /* 0x000fe40000000000 */
        /* <DEDUP_REMOVED lines=9> */
[----:B------:R-:W-:Y:S04]  /*7ba0*/  STS [R4+0x200], R15 ;  /* 0x0002000f04007388 */ /* 0x000fe80000000800 */
[----:B------:R-:W-:Y:S04]  /*7bb0*/  STS [R4+0x280], R17 ;  /* 0x0002801104007388 */ /* 0x000fe80000000800 */
[----:B------:R-:W-:Y:S04]  /*7bc0*/  STS [R4+0x300], R18 ;  /* 0x0003001204007388 */ /* 0x000fe80000000800 */
[----:B------:R-:W-:Y:S04]  /*7bd0*/  STS [R4+0x380], R19 ;  /* 0x0003801304007388 */ /* 0x000fe80000000800 */
[----:B------:R0:W-:Y:S01]  /*7be0*/  STS [R4+0x400], R0 ;  /* 0x0004000004007388 */ /* 0x0001e20000000800 */
[----:B------:R-:W-:-:S03]  /*7bf0*/  NOP ;  /* 0x0000000000007918 */ /* 0x000fc60000000000 */
[----:B------:R-:W1:Y:S04]  /*7c00*/  LDS R5, [R2+0x20] ;  /* 0x0000200002057984 */ /* 0x000e680000000800 */
[----:B------:R-:W-:Y:S04]  /*7c10*/  LDS R20, [R2] ;  /* 0x0000000002147984 */ /* 0x000fe80000000800 */
[----:B------:R-:W2:Y:S04]  /*7c20*/  LDS R22, [R2+0x4] ;  /* 0x0000040002167984 */ /* 0x000ea80000000800 */
[----:B------:R-:W3:Y:S04]  /*7c30*/  LDS R24, [R2+0x8] ;  /* 0x0000080002187984 */ /* 0x000ee80000000800 */
        /* <DEDUP_REMOVED lines=27> */
[----:B-1----:R-:W-:Y:S02]  /*7df0*/  STS [R0+0x4d8], R5 ;  /* 0x0004d80500007388 */ /* 0x002fe40000000800 */
[----:B------:R-:W-:Y:S06]  /*7e00*/  BAR.SYNC.DEFER_BLOCKING 0x0 ;  /* 0x0000000000007b1d */ /* 0x000fec0000010000 */
[----:B------:R0:W1:Y:S01]  /*7e10*/  @P0 LDS R8, [R0+0x4d4] ;  /* 0x0004d40000080984 */ /* 0x0000620000000800 */
[----:B------:R-:W-:-:S04]  /*7e20*/  IMAD R12, R16, 0x9, RZ ;  /* 0x00000009100c7824 */ /* 0x000fc800078e02ff */
[C---:B------:R-:W-:Y:S02]  /*7e30*/  VIADD R10, R12.reuse, 0x1 ;  /* 0x000000010c0a7836 */ /* 0x040fe40000000000 */
[----:B------:R-:W-:Y:S01]  /*7e40*/  VIADD R14, R12, 0x2 ;  /* 0x000000020c0e7836 */ /* 0x000fe20000000000 */
[C---:B------:R-:W-:Y:S02]  /*7e50*/  ISETP.EQ.U32.AND P2, PT, R7.reuse, R12, PT ;  /* 0x0000000c0700720c */ /* 0x040fe40003f42070 */
[C---:B------:R-:W-:Y:S02]  /*7e60*/  ISETP.EQ.U32.AND P5, PT, R7.reuse, R10, PT ;  /* 0x0000000a0700720c */ /* 0x040fe40003fa2070 */
[----:B------:R-:W-:Y:S02]  /*7e70*/  ISETP.EQ.U32.AND P1, PT, R7, R14, PT ;  /* 0x0000000e0700720c */ /* 0x000fe40003f22070 */
[----:B--2---:R-:W-:Y:S02]  /*7e80*/  ISETP.NE.AND P0, PT, R20, R22, PT ;  /* 0x000000161400720c */ /* 0x004fe40003f05270 */
[----:B---3--:R-:W-:-:S02]  /*7e90*/  ISETP.NE.AND P4, PT, R22, R24, PT ;  /* 0x000000181600720c */ /* 0x008fc40003f85270 */
[C---:B------:R-:W-:Y:S02]  /*7ea0*/  ISETP.EQ.OR.EX P0, PT, R6.reuse, RZ, P0, P5 ;  /* 0x000000ff0600720c */ /* 0x040fe40000702750 */
[----:B------:R-:W-:Y:S02]  /*7eb0*/  ISETP.EQ.OR.EX P1, PT, R6, RZ, P4, P1 ;  /* 0x000000ff0600720c */ /* 0x000fe40002722710 */
[----:B------:R-:W-:Y:S02]  /*7ec0*/  SEL R9, RZ, 0x1, !P0 ;  /* 0x00000001ff097807 */ /* 0x000fe40004000000 */
[----:B0-----:R-:W-:Y:S01]  /*7ed0*/  SEL R0, RZ, 0x1, !P1 ;  /* 0x00000001ff007807 */ /* 0x001fe20004800000 */
[----:B------:R-:W-:Y:S01]  /*7ee0*/  VIADD R10, R12, 0x3 ;  /* 0x000000030c0a7836 */ /* 0x000fe20000000000 */
[----:B-1----:R-:W-:-:S04]  /*7ef0*/  ISETP.NE.AND P3, PT, R8, R20, PT ;  /* 0x000000140800720c */ /* 0x002fc80003f65270 */
[----:B------:R-:W-:-:S04]  /*7f00*/  ISETP.EQ.OR.EX P6, PT, R6, RZ, P3, P2 ;  /* 0x000000ff0600720c */ /* 0x000fc80001fc2720 */
[----:B------:R-:W-:-:S04]  /*7f10*/  SEL R2, RZ, 0x1, !P6 ;  /* 0x00000001ff027807 */ /* 0x000fc80007000000 */
[----:B------:R-:W-:Y:S01]  /*7f20*/  IADD3 R0, P2, P4, R0, R9, R2 ;  /* 0x0000000900007210 */ /* 0x000fe20007c5e002 */
[----:B------:R-:W-:Y:S01]  /*7f30*/  VIADD R2, R12, 0x4 ;  /* 0x000000040c027836 */ /* 0x000fe20000000000 */
[C---:B------:R-:W-:Y:S02]  /*7f40*/  ISETP.EQ.U32.AND P3, PT, R7.reuse, R10, PT ;  /* 0x0000000a0700720c */ /* 0x040fe40003f62070 */
[----:B------:R-:W-:Y:S02]  /*7f50*/  IADD3.X R9, PT, PT, RZ, RZ, RZ, P2, P4 ;  /* 0x000000ffff097210 */ /* 0x000fe400017e84ff */
[----:B------:R-:W-:Y:S01]  /*7f60*/  ISETP.NE.AND P4, PT, R24, R26, PT ;  /* 0x0000001a1800720c */ /* 0x000fe20003f85270 */
[----:B------:R-:W-:Y:S01]  /*7f70*/  VIADD R10, R12, 0x5 ;  /* 0x000000050c0a7836 */ /* 0x000fe20000000000 */
[----:B------:R-:W-:Y:S02]  /*7f80*/  ISETP.EQ.U32.AND P2, PT, R7, R2, PT ;  /* 0x000000020700720c */ /* 0x000fe40003f42070 */
[----:B------:R-:W-:-:S02]  /*7f90*/  ISETP.EQ.OR.EX P5, PT, R6, RZ, P4, P3 ;  /* 0x000000ff0600720c */ /* 0x000fc400027a2730 */
[----:B------:R-:W-:Y:S02]  /*7fa0*/  ISETP.NE.AND P3, PT, R26, R28, PT ;  /* 0x0000001c1a00720c */ /* 0x000fe40003f65270 */
[----:B------:R-:W-:Y:S02]  /*7fb0*/  ISETP.NE.AND P4, PT, R28, R30, PT ;  /* 0x0000001e1c00720c */ /* 0x000fe40003f85270 */
[C---:B------:R-:W-:Y:S02]  /*7fc0*/  ISETP.EQ.OR.EX P2, PT, R6.reuse, RZ, P3, P2 ;  /* 0x000000ff0600720c */ /* 0x040fe40001f42720 */
[----:B------:R-:W-:Y:S02]  /*7fd0*/  ISETP.EQ.U32.AND P3, PT, R7, R10, PT ;  /* 0x0000000a0700720c */ /* 0x000fe40003f62070 */
[----:B------:R-:W-:Y:S02]  /*7fe0*/  SEL R11, RZ, 0x1, !P5 ;  /* 0x00000001ff0b7807 */ /* 0x000fe40006800000 */
[----:B------:R-:W-:-:S02]  /*7ff0*/  ISETP.EQ.OR.EX P3, PT, R6, RZ, P4, P3 ;  /* 0x000000ff0600720c */ /* 0x000fc40002762730 */
[----:B------:R-:W-:Y:S02]  /*8000*/  IADD3 R11, P4, PT, R0, R11, RZ ;  /* 0x0000000b000b7210 */ /* 0x000fe40007f9e0ff */
[----:B------:R-:W-:-:S03]  /*8010*/  SEL R0, RZ, 0x1, !P2 ;  /* 0x00000001ff007807 */ /* 0x000fc60005000000 */
[----:B------:R-:W-:Y:S01]  /*8020*/  IMAD.X R17, RZ, RZ, R9, P4 ;  /* 0x000000ffff117224 */ /* 0x000fe200020e0609 */
[----:B------:R-:W-:Y:S02]  /*8030*/  SEL R9, RZ, 0x1, !P3 ;  /* 0x00000001ff097807 */ /* 0x000fe40005800000 */
[----:B------:R-:W-:Y:S02]  /*8040*/  P2R R2, PR, RZ, 0x20 ;  /* 0x00000020ff027803 */ /* 0x000fe40000000000 */
[----:B------:R-:W-:Y:S01]  /*8050*/  IADD3 R9, P4, P5, R9, R11, R0 ;  /* 0x0000000b09097210 */ /* 0x000fe20007d9e000 */
[----:B------:R-:W-:-:S03]  /*8060*/  VIADD R0, R12, 0x6 ;  /* 0x000000060c007836 */ /* 0x000fc60000000000 */
[----:B------:R-:W-:Y:S02]  /*8070*/  IADD3.X R17, PT, PT, RZ, R17, RZ, P4, P5 ;  /* 0x00000011ff117210 */ /* 0x000fe400027ea4ff */
[C---:B------:R-:W-:Y:S01]  /*8080*/  ISETP.EQ.U32.AND P4, PT, R7.reuse, R0, PT ;  /* 0x000000000700720c */ /* 0x040fe20003f82070 */
[----:B------:R-:W-:Y:S01]  /*8090*/  VIADD R0, R12, 0x7 ;  /* 0x000000070c007836 */ /* 0x000fe20000000000 */
[----:B------:R-:W-:Y:S02]  /*80a0*/  ISETP.NE.AND P5, PT, R30, R32, PT ;  /* 0x000000201e00720c */ /* 0x000fe40003fa5270 */
[----:B------:R-:W-:Y:S02]  /*80b0*/  P2R R3, PR, RZ, 0x40 ;  /* 0x00000040ff037803 */ /* 0x000fe40000000000 */
[----:B------:R-:W-:Y:S02]  /*80c0*/  ISETP.EQ.OR.EX P4, PT, R6, RZ, P5, P4 ;  /* 0x000000ff0600720c */ /* 0x000fe40002f82740 */
[----:B------:R-:W-:-:S02]  /*80d0*/  ISETP.EQ.U32.AND P5, PT, R7, R0, PT ;  /* 0x000000000700720c */ /* 0x000fc40003fa2070 */
[----:B------:R-:W-:-:S04]  /*80e0*/  ISETP.NE.AND P6, PT, R32, R34, PT ;  /* 0x000000222000720c */ /* 0x000fc80003fc5270 */
[----:B------:R-:W-:Y:S02]  /*80f0*/  ISETP.EQ.OR.EX P5, PT, R6, RZ, P6, P5 ;  /* 0x000000ff0600720c */ /* 0x000fe400037a2750 */
[----:B------:R-:W-:Y:S02]  /*8100*/  SEL R11, RZ, 0x1, !P4 ;  /* 0x00000001ff0b7807 */ /* 0x000fe40006000000 */
[----:B------:R-:W-:Y:S02]  /*8110*/  SEL R10, RZ, 0x1, !P5 ;  /* 0x00000001ff0a7807 */ /* 0x000fe40006800000 */
[----:B------:R-:W-:Y:S02]  /*8120*/  P2R R0, PR, RZ, 0x20 ;  /* 0x00000020ff007803 */ /* 0x000fe40000000000 */
[----:B------:R-:W-:Y:S02]  /*8130*/  IADD3 R9, P5, P6, R10, R9, R11 ;  /* 0x000000090a097210 */ /* 0x000fe40007ebe00b */
[----:B------:R-:W-:-:S05]  /*8140*/  SEL R10, R21, RZ, !P0 ;  /* 0x000000ff150a7207 */ /* 0x000fca0004000000 */
[----:B------:R-:W-:-:S05]  /*8150*/  IMAD.IADD R10, R23, 0x1, R10 ;  /* 0x00000001170a7824 */ /* 0x000fca00078e020a */
[----:B------:R-:W-:Y:S02]  /*8160*/  SEL R10, R10, RZ, !P1 ;  /* 0x000000ff0a0a7207 */ /* 0x000fe40004800000 */
[----:B------:R-:W-:Y:S02]  /*8170*/  P2R R13, PR, RZ, 0x4 ;  /* 0x00000004ff0d7803 */ /* 0x000fe40000000000 */
[----:B------:R-:W-:Y:S01]  /*8180*/  ISETP.NE.AND P2, PT, R2, RZ, PT ;  /* 0x000000ff0200720c */ /* 0x000fe20003f45270 */
[----:B------:R-:W-:-:S05]  /*8190*/  IMAD.IADD R10, R25, 0x1, R10 ;  /* 0x00000001190a7824 */ /* 0x000fca00078e020a */
[----:B------:R-:W-:Y:S02]  /*81a0*/  SEL R10, R10, RZ, !P2 ;  /* 0x000000ff0a0a7207 */ /* 0x000fe40005000000 */
[----:B------:R-:W-:-:S03]  /*81b0*/  ISETP.NE.AND P2, PT, R13, RZ, PT ;  /* 0x000000ff0d00720c */ /* 0x000fc60003f45270 */
[----:B------:R-:W-:Y:S02]  /*81c0*/  IMAD.IADD R10, R27, 0x1, R10 ;  /* 0x000000011b0a7824 */ /* 0x000fe400078e020a */
[----:B------:R-:W-:-:S03]  /*81d0*/  VIADD R12, R12, 0x8 ;  /* 0x000000080c0c7836 */ /* 0x000fc60000000000 */
[----:B------:R-:W-:Y:S02]  /*81e0*/  SEL R10, R10, RZ, !P2 ;  /* 0x000000ff0a0a7207 */ /* 0x000fe40005000000 */
[----:B------:R-:W-:-:S03]  /*81f0*/  IADD3.X R17, PT, PT, RZ, R17, RZ, P5, P6 ;  /* 0x00000011ff117210 */ /* 0x000fc60002fec4ff */
[----:B------:R-:W-:Y:S01]  /*8200*/  IMAD.IADD R10, R29, 0x1, R10 ;  /* 0x000000011d0a7824 */ /* 0x000fe200078e020a */
[----:B------:R-:W-:Y:S02]  /*8210*/  ISETP.EQ.U32.AND P5, PT, R7, R12, PT ;  /* 0x0000000c0700720c */ /* 0x000fe40003fa2070 */
[----:B------:R-:W-:Y:S02]  /*8220*/  ISETP.NE.AND P6, PT, R34, R5, PT ;  /* 0x000000052200720c */ /* 0x000fe40003fc5270 */
[----:B------:R-:W-:Y:S02]  /*8230*/  SEL R10, R10, RZ, !P3 ;  /* 0x000000ff0a0a7207 */ /* 0x000fe40005800000 */
[----:B------:R-:W-:-:S03]  /*8240*/  ISETP.EQ.OR.EX P6, PT, R6, RZ, P6, P5 ;  /* 0x000000ff0600720c */ /* 0x000fc600037c2750 */
[----:B------:R-:W-:Y:S01]  /*8250*/  IMAD.IADD R10, R31, 0x1, R10 ;  /* 0x000000011f0a7824 */ /* 0x000fe200078e020a */
[----:B------:R-:W-:-:S04]  /*8260*/  SEL R14, RZ, 0x1, !P6 ;  /* 0x00000001ff0e7807 */ /* 0x000fc80007000000 */
[----:B------:R-:W-:Y:S02]  /*8270*/  IADD3 R14, P5, PT, R9, R14, RZ ;  /* 0x0000000e090e7210 */ /* 0x000fe40007fbe0ff */
[----:B------:R-:W-:-:S03]  /*8280*/  SEL R10, R10, RZ, !P4 ;  /* 0x000000ff0a0a7207 */ /* 0x000fc60006000000 */
[----:B------:R-:W-:Y:S01]  /*8290*/  IMAD.X R18, RZ, RZ, R17, P5 ;  /* 0x000000ffff127224 */ /* 0x000fe200028e0611 */
[----:B------:R-:W-:Y:S01]  /*82a0*/  ISETP.NE.AND P5, PT, R0, RZ, PT ;  /* 0x000000ff0000720c */ /* 0x000fe20003fa5270 */
[----:B------:R-:W-:-:S05]  /*82b0*/  IMAD.IADD R10, R33, 0x1, R10 ;  /* 0x00000001210a7824 */ /* 0x000fca00078e020a */
[----:B------:R-:W-:-:S05]  /*82c0*/  SEL R5, R10, RZ, !P5 ;  /* 0x000000ff0a057207 */ /* 0x000fca0006800000 */
[----:B------:R-:W-:-:S05]  /*82d0*/  IMAD.IADD R5, R42, 0x1, R5 ;  /* 0x000000012a057824 */ /* 0x000fca00078e0205 */
[----:B------:R-:W-:-:S05]  /*82e0*/  SEL R5, R5, RZ, !P6 ;  /* 0x000000ff05057207 */ /* 0x000fca0007000000 */
[----:B------:R-:W-:-:S05]  /*82f0*/  IMAD.IADD R4, R4, 0x1, R5 ;  /* 0x0000000104047824 */ /* 0x000fca00078e0205 */
[----:B------:R-:W0:Y:S01]  /*8300*/  SHFL.UP PT, R5, R4, 0x1, RZ ;  /* 0x0420000004057989 */ /* 0x000e2200000e00ff */
[----:B------:R-:W-:-:S04]  /*8310*/  ISETP.NE.U32.AND P5, PT, R14, RZ, PT ;  /* 0x000000ff0e00720c */ /* 0x000fc80003fa5070 */
[----:B------:R-:W-:-:S04]  /*8320*/  ISETP.NE.AND.EX P5, PT, R18, RZ, PT, P5 ;  /* 0x000000ff1200720c */ /* 0x000fc80003fa5350 */
[----:B0-----:R-:W-:Y:S02]  /*8330*/  SEL R10, R5, RZ, !P5 ;  /* 0x000000ff050a7207 */ /* 0x001fe40006800000 */
[----:B------:R-:W0:Y:S01]  /*8340*/  SHFL.UP PT, R5, R14, 0x1, RZ ;  /* 0x042000000e057989 */ /* 0x000e2200000e00ff */
[----:B------:R-:W-:-:S03]  /*8350*/  ISETP.GE.AND P5, PT, R35, 0x1, PT ;  /* 0x000000012300780c */ /* 0x000fc60003fa6270 */
[----:B------:R-:W1:Y:S01]  /*8360*/  SHFL.UP PT, R9, R18, 0x1, RZ ;  /* 0x0420000012097989 */ /* 0x000e6200000e00ff */
[----:B0-----:R-:W-:Y:S02]  /*8370*/  SEL R11, R5, RZ, P5 ;  /* 0x000000ff050b7207 */ /* 0x001fe40002800000 */
[----:B------:R-:W-:-:S05]  /*8380*/  SEL R5, R10, RZ, P5 ;  /* 0x000000ff0a057207 */ /* 0x000fca0002800000 */
[----:B------:R-:W-:-:S05]  /*8390*/  IMAD.IADD R5, R4, 0x1, R5 ;  /* 0x0000000104057824 */ /* 0x000fca00078e0205 */
[----:B------:R-:W0:Y:S01]  /*83a0*/  SHFL.UP PT, R4, R5, 0x2, RZ ;  /* 0x0440000005047989 */ /* 0x000e2200000e00ff */
[----:B-1----:R-:W-:Y:S02]  /*83b0*/  SEL R9, R9, RZ, P5 ;  /* 0x000000ff09097207 */ /* 0x002fe40002800000 */
[----:B------:R-:W-:-:S05]  /*83c0*/  IADD3 R11, P5, PT, R11, R14, RZ ;  /* 0x0000000e0b0b7210 */ /* 0x000fca0007fbe0ff */
[----:B------:R-:W-:Y:S01]  /*83d0*/  IMAD.X R12, R9, 0x1, R18, P5 ;  /* 0x00000001090c7824 */ /* 0x000fe200028e0612 */
[----:B------:R-:W-:-:S04]  /*83e0*/  ISETP.NE.U32.AND P5, PT, R11, RZ, PT ;  /* 0x000000ff0b00720c */ /* 0x000fc80003fa5070 */
[----:B------:R-:W-:Y:S01]  /*83f0*/  ISETP.NE.AND.EX P5, PT, R12, RZ, PT, P5 ;  /* 0x000000ff0c00720c */ /* 0x000fe20003fa5350 */
[----:B------:R-:W1:Y:S03]  /*8400*/  SHFL.UP PT, R9, R12, 0x2, RZ ;  /* 0x044000000c097989 */ /* 0x000e6600000e00ff */
[----:B0-----:R-:W-:Y:S02]  /*8410*/  SEL R10, R4, RZ, !P5 ;  /* 0x000000ff040a7207 */ /* 0x001fe40006800000 */
[----:B------:R-:W0:Y:S01]  /*8420*/  SHFL.UP PT, R4, R11, 0x2, RZ ;  /* 0x044000000b047989 */ /* 0x000e2200000e00ff */
[----:B------:R-:W-:-:S04]  /*8430*/  ISETP.GE.AND P5, PT, R35, 0x2, PT ;  /* 0x000000022300780c */ /* 0x000fc80003fa6270 */
[----:B------:R-:W-:-:S05]  /*8440*/  SEL R10, R10, RZ, P5 ;  /* 0x000000ff0a0a7207 */ /* 0x000fca0002800000 */
[----:B------:R-:W-:Y:S01]  /*8450*/  IMAD.IADD R10, R5, 0x1, R10 ;  /* 0x00000001050a7824 */ /* 0x000fe200078e020a */
[----:B-1----:R-:W-:Y:S02]  /*8460*/  SEL R9, R9, RZ, P5 ;  /* 0x000000ff09097207 */ /* 0x002fe40002800000 */
        /* <DEDUP_REMOVED lines=42> */
[----:B------:R-:W-:-:S05]  /*8710*/  SEL R12, R12, RZ, P6 ;  /* 0x000000ff0c0c7207 */ /* 0x000fca0003000000 */
        /* <DEDUP_REMOVED lines=8> */
[----:B------:R-:W-:Y:S04]  /*87a0*/  LDS.64 R14, [UR4+0x30] ;  /* 0x00003004ff0e7984 */ /* 0x000fe80008000a00 */
[----:B------:R-:W2:Y:S04]  /*87b0*/  LDS R38, [UR4+0x18] ;  /* 0x00001804ff267984 */ /* 0x000ea80008000800 */
[----:B------:R-:W-:Y:S01]  /*87c0*/  LDS R44, [UR4+0x38] ;  /* 0x00003804ff2c7984 */ /* 0x000fe20008000800 */
[----:B0-----:R-:W-:-:S05]  /*87d0*/  IADD3 R45, P5, PT, R4, R12, RZ ;  /* 0x0000000c042d7210 */ /* 0x001fca0007fbe0ff */
[----:B------:R-:W-:Y:S01]  /*87e0*/  IMAD.X R49, R5, 0x1, R13, P5 ;  /* 0x0000000105317824 */ /* 0x000fe200028e060d */
[----:B------:R-:W-:-:S04]  /*87f0*/  ISETP.NE.U32.AND P5, PT, R12, RZ, PT ;  /* 0x000000ff0c00720c */ /* 0x000fc80003fa5070 */
[----:B------:R-:W-:Y:S02]  /*8800*/  ISETP.NE.AND.EX P5, PT, R13, RZ, PT, P5 ;  /* 0x000000ff0d00720c */ /* 0x000fe40003fa5350 */
[----:B------:R-:W0:Y:S02]  /*8810*/  LDS.64 R12, [UR4+0x20] ;  /* 0x00002004ff0c7984 */ /* 0x000e240008000a00 */
[----:B-1----:R-:W-:-:S05]  /*8820*/  SEL R39, R18, RZ, !P5 ;  /* 0x000000ff12277207 */ /* 0x002fca0006800000 */
[----:B--2---:R-:W-:Y:S02]  /*8830*/  IMAD.IADD R39, R38, 0x1, R39 ;  /* 0x0000000126277824 */ /* 0x004fe400078e0227 */
[----:B------:R-:W1:Y:S01]  /*8840*/  LDS R38, [UR4+0x28] ;  /* 0x00002804ff267984 */ /* 0x000e620008000800 */
[----:B0-----:R-:W-:-:S05]  /*8850*/  IADD3 R55, P5, PT, R12, R45, RZ ;  /* 0x0000002d0c377210 */ /* 0x001fca0007fbe0ff */
[----:B------:R-:W-:Y:S01]  /*8860*/  IMAD.X R19, R13, 0x1, R49, P5 ;  /* 0x000000010d137824 */ /* 0x000fe200028e0631 */
[----:B------:R-:W-:-:S05]  /*8870*/  IADD3 R37, P5, PT, R14, R55, RZ ;  /* 0x000000370e257210 */ /* 0x000fca0007fbe0ff */
[----:B------:R-:W-:Y:S01]  /*8880*/  IMAD.X R41, R15, 0x1, R19, P5 ;  /* 0x000000010f297824 */ /* 0x000fe200028e0613 */
[----:B------:R-:W-:-:S04]  /*8890*/  ISETP.NE.AND P5, PT, R36, 0x2, PT ;  /* 0x000000022400780c */ /* 0x000fc80003fa5270 */
[----:B------:R-:W-:Y:S02]  /*88a0*/  SEL R46, R45, R4, !P5 ;  /* 0x000000042d2e7207 */ /* 0x000fe40006800000 */
[----:B------:R-:W-:Y:S02]  /*88b0*/  SEL R48, R49, R5, !P5 ;  /* 0x0000000531307207 */ /* 0x000fe40006800000 */
[----:B------:R-:W-:Y:S01]  /*88c0*/  SEL R18, R39, R18, !P5 ;  /* 0x0000001227127207 */ /* 0x000fe20006800000 */
[----:B------:R-:W0:Y:S01]  /*88d0*/  LDS.64 R4, [UR4+0x40] ;  /* 0x00004004ff047984 */ /* 0x000e220008000a00 */
[----:B------:R-:W-:-:S04]  /*88e0*/  ISETP.NE.U32.AND P5, PT, R12, RZ, PT ;  /* 0x000000ff0c00720c */ /* 0x000fc80003fa5070 */
[----:B------:R-:W-:Y:S02]  /*88f0*/  ISETP.NE.AND.EX P5, PT, R13, RZ, PT, P5 ;  /* 0x000000ff0d00720c */ /* 0x000fe40003fa5350 */
[----:B------:R-:W2:Y:S02]  /*8900*/  LDS.64 R12, [UR4+0x50] ;  /* 0x00005004ff0c7984 */ /* 0x000ea40008000a00 */
[----:B------:R-:W-:-:S05]  /*8910*/  SEL R39, R39, RZ, !P5 ;  /* 0x000000ff27277207 */ /* 0x000fca0006800000 */
[----:B-1----:R-:W-:Y:S01]  /*8920*/  IMAD.IADD R39, R38, 0x1, R39 ;  /* 0x0000000126277824 */ /* 0x002fe200078e0227 */
[----:B0-----:R-:W-:-:S05]  /*8930*/  IADD3 R53, P5, PT, R4, R37, RZ ;  /* 0x0000002504357210 */ /* 0x001fca0007fbe0ff */
[----:B------:R-:W-:Y:S01]  /*8940*/  IMAD.X R51, R5, 0x1, R41, P5 ;  /* 0x0000000105337824 */ /* 0x000fe200028e0629 */
[----:B--2---:R-:W-:-:S05]  /*8950*/  IADD3 R49, P5, PT, R12, R53, RZ ;  /* 0x000000350c317210 */ /* 0x004fca0007fbe0ff */
[----:B------:R-:W-:Y:S01]  /*8960*/  IMAD.X R45, R13, 0x1, R51, P5 ;  /* 0x000000010d2d7824 */ /* 0x000fe200028e0633 */
[----:B------:R-:W-:-:S04]  /*8970*/  ISETP.NE.AND P5, PT, R36, 0x3, PT ;  /* 0x000000032400780c */ /* 0x000fc80003fa5270 */
[----:B------:R-:W-:Y:S02]  /*8980*/  SEL R46, R55, R46, !P5 ;  /* 0x0000002e372e7207 */ /* 0x000fe40006800000 */
[----:B------:R-:W-:Y:S02]  /*8990*/  SEL R48, R19, R48, !P5 ;  /* 0x0000003013307207 */ /* 0x000fe40006800000 */
[----:B------:R-:W-:Y:S02]  /*89a0*/  SEL R38, R39, R18, !P5 ;  /* 0x0000001227267207 */ /* 0x000fe40006800000 */
[----:B------:R-:W-:Y:S01]  /*89b0*/  ISETP.NE.U32.AND P5, PT, R14, RZ, PT ;  /* 0x000000ff0e00720c */ /* 0x000fe20003fa5070 */
[----:B------:R-:W-:Y:S03]  /*89c0*/  LDS.64 R18, [UR4+0x70] ;  /* 0x00007004ff127984 */ /* 0x000fe60008000a00 */
[----:B------:R-:W-:-:S02]  /*89d0*/  ISETP.NE.AND.EX P5, PT, R15, RZ, PT, P5 ;  /* 0x000000ff0f00720c */ /* 0x000fc40003fa5350 */
[----:B------:R-:W0:Y:S02]  /*89e0*/  LDS.64 R14, [UR4+0x60] ;  /* 0x00006004ff0e7984 */ /* 0x000e240008000a00 */
[----:B------:R-:W-:-:S05]  /*89f0*/  SEL R59, R39, RZ, !P5 ;  /* 0x000000ff273b7207 */ /* 0x000fca0006800000 */
[----:B------:R-:W-:Y:S01]  /*8a00*/  IMAD.IADD R59, R44, 0x1, R59 ;  /* 0x000000012c3b7824 */ /* 0x000fe200078e023b */
[----:B0-----:R-:W-:-:S05]  /*8a10*/  IADD3 R57, P5, PT, R14, R49, RZ ;  /* 0x000000310e397210 */ /* 0x001fca0007fbe0ff */
[----:B------:R-:W-:Y:S01]  /*8a20*/  IMAD.X R55, R15, 0x1, R45, P5 ;  /* 0x000000010f377824 */ /* 0x000fe200028e062d */
[----:B------:R-:W-:-:S05]  /*8a30*/  IADD3 R40, P5, PT, R18, R57, RZ ;  /* 0x0000003912287210 */ /* 0x000fca0007fbe0ff */
[----:B------:R-:W-:Y:S01]  /*8a40*/  IMAD.X R39, R19, 0x1, R55, P5 ;  /* 0x0000000113277824 */ /* 0x000fe200028e0637 */
[----:B------:R-:W-:-:S04]  /*8a50*/  ISETP.NE.AND P5, PT, R36, 0x4, PT ;  /* 0x000000042400780c */ /* 0x000fc80003fa5270 */
[----:B------:R-:W-:Y:S02]  /*8a60*/  SEL R44, R37, R46, !P5 ;  /* 0x0000002e252c7207 */ /* 0x000fe40006800000 */
[----:B------:R-:W-:Y:S02]  /*8a70*/  SEL R46, R41, R48, !P5 ;  /* 0x00000030292e7207 */ /* 0x000fe40006800000 */
[----:B------:R-:W-:Y:S02]  /*8a80*/  SEL R38, R59, R38, !P5 ;  /* 0x000000263b267207 */ /* 0x000fe40006800000 */
[----:B------:R-:W-:Y:S02]  /*8a90*/  ISETP.NE.U32.AND P5, PT, R4, RZ, PT ;  /* 0x000000ff0400720c */ /* 0x000fe40003fa5070 */
[----:B------:R-:W0:Y:S02]  /*8aa0*/  LDS R4, [UR4+0x48] ;  /* 0x00004804ff047984 */ /* 0x000e240008000800 */
[----:B------:R-:W-:-:S04]  /*8ab0*/  ISETP.NE.AND.EX P5, PT, R5, RZ, PT, P5 ;  /* 0x000000ff0500720c */ /* 0x000fc80003fa5350 */
[----:B------:R-:W-:Y:S02]  /*8ac0*/  SEL R59, R59, RZ, !P5 ;  /* 0x000000ff3b3b7207 */ /* 0x000fe40006800000 */
[----:B------:R-:W-:-:S04]  /*8ad0*/  ISETP.NE.AND P5, PT, R36, 0x5, PT ;  /* 0x000000052400780c */ /* 0x000fc80003fa5270 */
[----:B------:R-:W-:Y:S01]  /*8ae0*/  SEL R44, R53, R44, !P5 ;  /* 0x0000002c352c7207 */ /* 0x000fe20006800000 */
[----:B0-----:R-:W-:Y:S02]  /*8af0*/  IMAD.IADD R59, R4, 0x1, R59 ;  /* 0x00000001043b7824 */ /* 0x001fe400078e023b */
[----:B------:R-:W0:Y:S01]  /*8b00*/  LDS R4, [UR4+0x58] ;  /* 0x00005804ff047984 */ /* 0x000e220008000800 */
[----:B------:R-:W-:Y:S02]  /*8b10*/  SEL R46, R51, R46, !P5 ;  /* 0x0000002e332e7207 */ /* 0x000fe40006800000 */
[----:B------:R-:W-:Y:S02]  /*8b20*/  SEL R38, R59, R38, !P5 ;  /* 0x000000263b267207 */ /* 0x000fe40006800000 */
[----:B------:R-:W-:-:S04]  /*8b30*/  ISETP.NE.U32.AND P5, PT, R12, RZ, PT ;  /* 0x000000ff0c00720c */ /* 0x000fc80003fa5070 */
[----:B------:R-:W-:-:S04]  /*8b40*/  ISETP.NE.AND.EX P5, PT, R13, RZ, PT, P5 ;  /* 0x000000ff0d00720c */ /* 0x000fc80003fa5350 */
[----:B------:R-:W-:Y:S02]  /*8b50*/  SEL R59, R59, RZ, !P5 ;  /* 0x000000ff3b3b7207 */ /* 0x000fe40006800000 */
[----:B------:R-:W-:-:S04]  /*8b60*/  ISETP.NE.AND P5, PT, R36, 0x6, PT ;  /* 0x000000062400780c */ /* 0x000fc80003fa5270 */
[----:B------:R-:W-:Y:S02]  /*8b70*/  SEL R12, R49, R44, !P5 ;  /* 0x0000002c310c7207 */ /* 0x000fe40006800000 */
[----:B------:R-:W-:Y:S01]  /*8b80*/  SEL R44, R45, R46, !P5 ;  /* 0x0000002e2d2c7207 */ /* 0x000fe20006800000 */
[----:B0-----:R-:W-:Y:S02]  /*8b90*/  IMAD.IADD R59, R4, 0x1, R59 ;  /* 0x00000001043b7824 */ /* 0x001fe400078e023b */
[----:B------:R-:W0:Y:S03]  /*8ba0*/  LDS R4, [UR4+0x68] ;  /* 0x00006804ff047984 */ /* 0x000e260008000800 */
[----:B------:R-:W-:Y:S02]  /*8bb0*/  SEL R38, R59, R38, !P5 ;  /* 0x000000263b267207 */ /* 0x000fe40006800000 */
[----:B------:R-:W-:-:S04]  /*8bc0*/  ISETP.NE.U32.AND P5, PT, R14, RZ, PT ;  /* 0x000000ff0e00720c */ /* 0x000fc80003fa5070 */
[----:B------:R-:W-:-:S04]  /*8bd0*/  ISETP.NE.AND.EX P5, PT, R15, RZ, PT, P5 ;  /* 0x000000ff0f00720c */ /* 0x000fc80003fa5350 */
[----:B------:R-:W-:Y:S02]  /*8be0*/  SEL R59, R59, RZ, !P5 ;  /* 0x000000ff3b3b7207 */ /* 0x000fe40006800000 */
[----:B------:R-:W-:-:S04]  /*8bf0*/  ISETP.NE.AND P5, PT, R36, 0x7, PT ;  /* 0x000000072400780c */ /* 0x000fc80003fa5270 */
[----:B------:R-:W-:Y:S02]  /*8c00*/  SEL R55, R55, R44, !P5 ;  /* 0x0000002c37377207 */ /* 0x000fe40006800000 */
[----:B------:R-:W1:Y:S01]  /*8c10*/  LDS R44, [UR4+0x78] ;  /* 0x00007804ff2c7984 */ /* 0x000e620008000800 */
[----:B------:R-:W-:Y:S01]  /*8c20*/  SEL R12, R57, R12, !P5 ;  /* 0x0000000c390c7207 */ /* 0x000fe20006800000 */
[----:B0-----:R-:W-:-:S05]  /*8c30*/  IMAD.IADD R59, R4, 0x1, R59 ;  /* 0x00000001043b7824 */ /* 0x001fca00078e023b */
[----:B------:R-:W-:Y:S02]  /*8c40*/  SEL R38, R59, R38, !P5 ;  /* 0x000000263b267207 */ /* 0x000fe40006800000 */
[----:B------:R-:W-:-:S04]  /*8c50*/  ISETP.NE.U32.AND P5, PT, R18, RZ, PT ;  /* 0x000000ff1200720c */ /* 0x000fc80003fa5070 */
[----:B------:R-:W-:-:S04]  /*8c60*/  ISETP.NE.AND.EX P5, PT, R19, RZ, PT, P5 ;  /* 0x000000ff1300720c */ /* 0x000fc80003fa5350 */
[----:B------:R-:W-:Y:S02]  /*8c70*/  SEL R59, R59, RZ, !P5 ;  /* 0x000000ff3b3b7207 */ /* 0x000fe40006800000 */
[----:B------:R-:W-:Y:S01]  /*8c80*/  ISETP.GE.U32.AND P5, PT, R16, 0x20, PT ;  /* 0x000000201000780c */ /* 0x000fe20003fa6070 */
[----:B------:R0:W2:Y:S04]  /*8c90*/  SHFL.UP PT, R5, R10, 0x1, RZ ;  /* 0x042000000a057989 */ /* 0x0000a800000e00ff */
[----:B------:R0:W3:Y:S01]  /*8ca0*/  SHFL.UP PT, R4, R11, 0x1, RZ ;  /* 0x042000000b047989 */ /* 0x0000e200000e00ff */
[----:B-1----:R-:W-:-:S03]  /*8cb0*/  IMAD.IADD R44, R44, 0x1, R59 ;  /* 0x000000012c2c7824 */ /* 0x002fc600078e023b */
[----:B------:R-:W1:Y:S04]  /*8cc0*/  SHFL.UP PT, R9, R9, 0x1, RZ ;  /* 0x0420000009097989 */ /* 0x000e6800000e00ff */
[----:B0-----:R-:W-:Y:S05]  /*8cd0*/  @!P5 BRA `(.L_x_476) ;  /* 0x00000000002cd947 */ /* 0x001fea0003800000 */
[----:B--2---:R-:W-:-:S04]  /*8ce0*/  ISETP.NE.U32.AND P5, PT, R5, RZ, PT ;  /* 0x000000ff0500720c */ /* 0x004fc80003fa5070 */
[----:B---3--:R-:W-:-:S04]  /*8cf0*/  ISETP.NE.AND.EX P5, PT, R4, RZ, PT, P5 ;  /* 0x000000ff0400720c */ /* 0x008fc80003fa5350 */
[----:B------:R-:W-:Y:S02]  /*8d00*/  SEL R10, R38, RZ, !P5 ;  /* 0x000000ff260a7207 */ /* 0x000fe40006800000 */
[----:B------:R-:W-:-:S04]  /*8d10*/  ISETP.NE.AND P5, PT, R35, RZ, PT ;  /* 0x000000ff2300720c */ /* 0x000fc80003fa5270 */
[----:B------:R-:W-:Y:S02]  /*8d20*/  SEL R5, R5, RZ, P5 ;  /* 0x000000ff05057207 */ /* 0x000fe40002800000 */
[----:B------:R-:W-:-:S07]  /*8d30*/  SEL R4, R4, RZ, P5 ;  /* 0x000000ff04047207 */ /* 0x000fce0002800000 */
[----:B-1----:R-:W-:Y:S01]  /*8d40*/  @P5 IMAD.IADD R38, R9, 0x1, R10 ;  /* 0x0000000109265824 */ /* 0x002fe200078e020a */
[----:B------:R-:W-:-:S03]  /*8d50*/  IADD3 R5, P5, PT, R5, R12, RZ ;  /* 0x0000000c05057210 */ /* 0x000fc60007fbe0ff */
[----:B------:R-:W-:Y:S02]  /*8d60*/  IMAD.MOV.U32 R9, RZ, RZ, R38 ;  /* 0x000000ffff097224 */ /* 0x000fe400078e0026 */
[----:B------:R-:W-:Y:S01]  /*8d70*/  IMAD.X R4, R4, 0x1, R55, P5 ;  /* 0x0000000104047824 */ /* 0x000fe200028e0637 */
[----:B------:R-:W-:Y:S07]  /*8d80*/  BRA `(.L_x_477) ;  /* 0x0000001000387947 */ /* 0x000fee0003800000 */
.L_x_476:
[----:B------:R-:W0:Y:S01]  /*8d90*/  LDC.64 R10, c[0x0][0x3b0] ;  /* 0x0000ec00ff0a7b82 */ /* 0x000e220000000a00 */
[----:B------:R-:W-:Y:S01]  /*8da0*/  ISETP.NE.AND P5, PT, R16, RZ, PT ;  /* 0x000000ff1000720c */ /* 0x000fe20003fa5270 */
[----:B------:R-:W4:Y:S01]  /*8db0*/  LDCU UR5, c[0x0][0x370] ;  /* 0x00006e00ff0577ac */ /* 0x000f220008000800 */
[----:B------:R-:W-:-:S11]  /*8dc0*/  LOP3.LUT R52, RZ, R16, RZ, 0x33, !PT ;  /* 0x00000010ff347212 */ /* 0x000fd600078e33ff */
[----:B------:R-:W-:Y:S01]  /*8dd0*/  @!P5 IMAD.MOV.U32 R14, RZ, RZ, R40 ;  /* 0x000000ffff0ed224 */ /* 0x000fe200078e0028 */
[----:B------:R0:W-:Y:S01]  /*8de0*/  @!P5 STS [UR4+0xd0], R44 ;  /* 0x0000d02cff00d988 */ /* 0x0001e20008000804 */
[----:B------:R-:W-:Y:S02]  /*8df0*/  @!P5 IMAD.MOV.U32 R15, RZ, RZ, R39 ;  /* 0x000000ffff0fd224 */ /* 0x000fe400078e0027 */
[----:B------:R-:W-:Y:S02]  /*8e00*/  @!P5 IMAD.MOV.U32 R12, RZ, RZ, R44 ;  /* 0x000000ffff0cd224 */ /* 0x000fe400078e002c */
[----:B------:R-:W-:Y:S01]  /*8e10*/  @!P5 IMAD.MOV.U32 R13, RZ, RZ, 0x64 ;  /* 0x00000064ff0dd424 */ /* 0x000fe200078e00ff */
[----:B------:R0:W-:Y:S01]  /*8e20*/  @!P5 STS.64 [UR4+0xc8], R14 ;  /* 0x0000c80eff00d988 */ /* 0x0001e20008000a04 */
[----:B----4-:R-:W-:Y:S01]  /*8e30*/  UISETP.GT.U32.AND UP0, UPT, UR5, 0x1f3, UPT ;  /* 0x000001f30500788c */ /* 0x010fe2000bf04070 */
[----:B0-----:R-:W-:-:S05]  /*8e40*/  IMAD.WIDE.U32 R10, R47, 0x10, R10 ;  /* 0x000000102f0a7825 */ /* 0x001fca00078e000a */
[----:B------:R0:W-:Y:S03]  /*8e50*/  @!P5 ST.E.128.STRONG.GPU desc[UR8][R10.64+0x200], R12 ;  /* 0x0002000c0a00d985 */ /* 0x0001e6000c10fd08 */
[----:B------:R-:W-:Y:S05]  /*8e60*/  BRA.U UP0, `(.L_x_478) ;  /* 0x0000000100087547 */ /* 0x000fea000b800000 */
[----:B------:R4:W-:Y:S06]  /*8e70*/  MEMBAR.SC.CTA ;  /* 0x0000000000007992 */ /* 0x0009ec0000000000 */
[----:B----4-:R-:W-:Y:S05]  /*8e80*/  BRA `(.L_x_479) ;  /* 0x0000000000087947 */ /* 0x010fea0003800000 */
.L_x_478:
[----:B------:R-:W-:Y:S05]  /*8e90*/  NANOSLEEP 0x1c2 ;  /* 0x000001c20000795d */ /* 0x000fea0003800000 */
[----:B------:R-:W-:Y:S01]  /*8ea0*/  NOP ;  /* 0x0000000000007918 */ /* 0x000fe20000000000 */
.L_x_479:
[----:B------:R-:W-:-:S07]  /*8eb0*/  IMAD.WIDE R18, R52, 0x10, R10 ;  /* 0x0000001034127825 */ /* 0x000fce00078e020a */
.L_x_481:
[----:B0-----:R-:W4:Y:S01]  /*8ec0*/  LD.E.128.STRONG.GPU R12, desc[UR8][R18.64+0x200] ;  /* 0x00020008120c7980 */ /* 0x001f22000c10fd00 */
[----:B------:R-:W-:Y:S05]  /*8ed0*/  YIELD ;  /* 0x0000000000007946 */ /* 0x000fea0003800000 */
[----:B------:R-:W-:Y:S01]  /*8ee0*/  UMOV UR5, 0xffffffff ;  /* 0xffffffff00057882 */ /* 0x000fe20000000000 */
[----:B----4-:R-:W-:Y:S02]  /*8ef0*/  ISETP.NE.AND P5, PT, R13, 0x63, PT ;  /* 0x000000630d00780c */ /* 0x010fe40003fa5270 */
[----:B------:R-:W-:Y:S11]  /*8f00*/  BRA.DIV UR5, `(.L_x_480) ;  /* 0x0000003205fc7947 */ /* 0x000ff6000b800000 */
[----:B------:R-:W-:-:S13]  /*8f10*/  VOTE.ANY P5, !P5 ;  /* 0x0000000000ff7806 */ /* 0x000fda00068a0100 */
.L_x_617:
[----:B------:R-:W-:Y:S05]  /*8f20*/  @P5 BRA `(.L_x_481) ;  /* 0xfffffffc00e45947 */ /* 0x000fea000383ffff */
[----:B------:R-:W-:Y:S01]  /*8f30*/  UMOV UR5, 0xffffffff ;  /* 0xffffffff00057882 */ /* 0x000fe20000000000 */
[----:B------:R-:W-:Y:S01]  /*8f40*/  IMAD.MOV.U32 R46, RZ, RZ, R14 ;  /* 0x000000ffff2e7224 */ /* 0x000fe200078e000e */
[----:B------:R-:W-:Y:S01]  /*8f50*/  ISETP.NE.AND P5, PT, R13, 0x65, PT ;  /* 0x000000650d00780c */ /* 0x000fe20003fa5270 */
[----:B------:R-:W-:Y:S02]  /*8f60*/  IMAD.MOV.U32 R49, RZ, RZ, R15 ;  /* 0x000000ffff317224 */ /* 0x000fe400078e000f */
[----:B------:R-:W-:Y:S01]  /*8f70*/  IMAD.MOV.U32 R45, RZ, RZ, R12 ;  /* 0x000000ffff2d7224 */ /* 0x000fe200078e000c */
[----:B------:R-:W-:Y:S09]  /*8f80*/  BRA.DIV UR5, `(.L_x_482) ;  /* 0x0000003205fc7947 */ /* 0x000ff2000b800000 */
[----:B------:R-:W0:Y:S01]  /*8f90*/  S2R R51, SR_GEMASK ;  /* 0x0000000000337919 */ /* 0x000e220000003c00 */
[----:B------:R-:W-:-:S04]  /*8fa0*/  VOTE.ANY R41, PT, !P5 ;  /* 0x0000000000297806 */ /* 0x000fc800068e0100 */
[----:B0-----:R-:W-:-:S05]  /*8fb0*/  LOP3.LUT R41, R41, 0x80000000, R51, 0xec, !PT ;  /* 0x8000000029297812 */ /* 0x001fca00078eec33 */
[----:B------:R-:W-:-:S05]  /*8fc0*/  VIADD R12, R41, 0xffffffff ;  /* 0xffffffff290c7836 */ /* 0x000fca0000000000 */
[----:B------:R-:W-:-:S04]  /*8fd0*/  LOP3.LUT R12, R41, R12, RZ, 0xc, !PT ;  /* 0x0000000c290c7212 */ /* 0x000fc800078e0cff */
[----:B------:R-:W0:Y:S02]  /*8fe0*/  POPC R16, R12 ;  /* 0x0000000c00107309 */ /* 0x000e240000000000 */
[----:B0-----:R0:W4:Y:S04]  /*8ff0*/  SHFL.DOWN PT, R15, R46, 0x1, R16 ;  /* 0x082000002e0f7989 */ /* 0x00112800000e0010 */
[----:B------:R0:W0:Y:S04]  /*9000*/  SHFL.DOWN PT, R14, R49, 0x1, R16 ;  /* 0x08200000310e7989 */ /* 0x00002800000e0010 */
[----:B------:R0:W0:Y:S02]  /*9010*/  SHFL.DOWN PT, R38, R45, 0x1, R16 ;  /* 0x082000002d267989 */ /* 0x00002400000e0010 */
.L_x_623:
[----:B------:R-:W-:Y:S01]  /*9020*/  ISETP.GE.AND P5, PT, R35, R16, PT ;  /* 0x000000102300720c */ /* 0x000fe20003fa6270 */
[----:B------:R-:W-:-:S12]  /*9030*/  UMOV UR5, 0xffffffff ;  /* 0xffffffff00057882 */ /* 0x000fd80000000000 */
[----:B----4-:R-:W-:-:S05]  /*9040*/  @!P5 IADD3 R15, P6, PT, R15, R46, RZ ;  /* 0x0000002e0f0fd210 */ /* 0x010fca0007fde0ff */
[----:B0-----:R-:W-:Y:S01]  /*9050*/  @!P5 IMAD.X R14, R14, 0x1, R49, P6 ;  /* 0x000000010e0ed824 */ /* 0x001fe200030e0631 */
[----:B------:R-:W-:Y:S01]  /*9060*/  @!P5 ISETP.NE.U32.AND P6, PT, R46, RZ, PT ;  /* 0x000000ff2e00d20c */ /* 0x000fe20003fc5070 */
[----:B------:R-:W-:-:S03]  /*9070*/  @!P5 IMAD.MOV.U32 R46, RZ, RZ, R15 ;  /* 0x000000ffff2ed224 */ /* 0x000fc600078e000f */
[----:B------:R-:W-:Y:S01]  /*9080*/  @!P5 ISETP.NE.AND.EX P6, PT, R49, RZ, PT, P6 ;  /* 0x000000ff3100d20c */ /* 0x000fe20003fc5360 */
[----:B------:R-:W-:-:S03]  /*9090*/  @!P5 IMAD.MOV.U32 R49, RZ, RZ, R14 ;  /* 0x000000ffff31d224 */ /* 0x000fc600078e000e */
[----:B------:R-:W-:-:S05]  /*90a0*/  @!P5 SEL R38, R38, RZ, !P6 ;  /* 0x000000ff2626d207 */ /* 0x000fca0007000000 */
[----:B------:R-:W-:Y:S01]  /*90b0*/  @!P5 IMAD.IADD R45, R45, 0x1, R38 ;  /* 0x000000012d2dd824 */ /* 0x000fe200078e0226 */
[----:B------:R-:W-:Y:S06]  /*90c0*/  BRA.DIV UR5, `(.L_x_483) ;  /* 0x0000003605207947 */ /* 0x000fec000b800000 */
.L_x_626:
[----:B------:R-:W-:-:S03]  /*90d0*/  UMOV UR5, 0xffffffff ;  /* 0xffffffff00057882 */ /* 0x000fc60000000000 */
[----:B------:R-:W-:Y:S05]  /*90e0*/  BRA.DIV UR5, `(.L_x_484) ;  /* 0x0000003605387947 */ /* 0x000fea000b800000 */
[----:B------:R0:W4:Y:S04]  /*90f0*/  SHFL.DOWN PT, R15, R46, 0x2, R16 ;  /* 0x084000002e0f7989 */ /* 0x00012800000e0010 */
[----:B------:R0:W0:Y:S04]  /*9100*/  SHFL.DOWN PT, R12, R49, 0x2, R16 ;  /* 0x08400000310c7989 */ /* 0x00002800000e0010 */
[----:B------:R0:W0:Y:S02]  /*9110*/  SHFL.DOWN PT, R38, R45, 0x2, R16 ;  /* 0x084000002d267989 */ /* 0x00002400000e0010 */
.L_x_631:
[----:B------:R-:W-:Y:S01]  /*9120*/  VIADD R50, R35, 0x2 ;  /* 0x0000000223327836 */ /* 0x000fe20000000000 */
[----:B------:R-:W-:-:S04]  /*9130*/  UMOV UR5, 0xffffffff ;  /* 0xffffffff00057882 */ /* 0x000fc80000000000 */
[----:B------:R-:W-:-:S13]  /*9140*/  ISETP.GT.AND P5, PT, R50, R16, PT ;  /* 0x000000103200720c */ /* 0x000fda0003fa4270 */
        /* <DEDUP_REMOVED lines=9> */
.L_x_634:
[----:B------:R-:W-:-:S03]  /*91e0*/  UMOV UR5, 0xffffffff ;  /* 0xffffffff00057882 */ /* 0x000fc60000000000 */
[----:B------:R-:W-:Y:S05]  /*91f0*/  BRA.DIV UR5, `(.L_x_486) ;  /* 0x0000003605687947 */ /* 0x000fea000b800000 */
[----:B------:R0:W4:Y:S04]  /*9200*/  SHFL.DOWN PT, R15, R46, 0x4, R16 ;  /* 0x088000002e0f7989 */ /* 0x00012800000e0010 */
[----:B------:R0:W0:Y:S04]  /*9210*/  SHFL.DOWN PT, R12, R49, 0x4, R16 ;  /* 0x08800000310c7989 */ /* 0x00002800000e0010 */
[----:B------:R0:W0:Y:S02]  /*9220*/  SHFL.DOWN PT, R38, R45, 0x4, R16 ;  /* 0x088000002d267989 */ /* 0x00002400000e0010 */
.L_x_639:
        /* <DEDUP_REMOVED lines=12> */
.L_x_642:
[----:B------:R-:W-:-:S03]  /*92f0*/  UMOV UR5, 0xffffffff ;  /* 0xffffffff00057882 */ /* 0x000fc60000000000 */
[----:B------:R-:W-:Y:S05]  /*9300*/  BRA.DIV UR5, `(.L_x_488) ;  /* 0x0000003605987947 */ /* 0x000fea000b800000 */
[----:B------:R0:W4:Y:S04]  /*9310*/  SHFL.DOWN PT, R15, R46, 0x8, R16 ;  /* 0x090000002e0f7989 */ /* 0x00012800000e0010 */
[----:B------:R0:W0:Y:S04]  /*9320*/  SHFL.DOWN PT, R12, R49, 0x8, R16 ;  /* 0x09000000310c7989 */ /* 0x00002800000e0010 */
[----:B------:R0:W0:Y:S02]  /*9330*/  SHFL.DOWN PT, R38, R45, 0x8, R16 ;  /* 0x090000002d267989 */ /* 0x00002400000e0010 */
.L_x_647:
        /* <DEDUP_REMOVED lines=12> */
.L_x_650:
[----:B------:R-:W-:-:S03]  /*9400*/  UMOV UR5, 0xffffffff ;  /* 0xffffffff00057882 */ /* 0x000fc60000000000 */
[----:B------:R-:W-:Y:S05]  /*9410*/  BRA.DIV UR5, `(.L_x_490) ;  /* 0x0000003605c87947 */ /* 0x000fea000b800000 */
[----:B------:R0:W4:Y:S04]  /*9420*/  SHFL.DOWN PT, R15, R46, 0x10, R16 ;  /* 0x0a0000002e0f7989 */ /* 0x00012800000e0010 */
[----:B------:R0:W0:Y:S04]  /*9430*/  SHFL.DOWN PT, R12, R49, 0x10, R16 ;  /* 0x0a000000310c7989 */ /* 0x00002800000e0010 */
[----:B------:R0:W0:Y:S02]  /*9440*/  SHFL.DOWN PT, R38, R45, 0x10, R16 ;  /* 0x0a0000002d267989 */ /* 0x00002400000e0010 */
.L_x_655:
[----:B------:R-:W-:Y:S01]  /*9450*/  VIADD R19, R35, 0x10 ;  /* 0x0000001023137836 */ /* 0x000fe20000000000 */
[----:B------:R-:W5:Y:S01]  /*9460*/  LDC.64 R36, c[0x0][0x3b0] ;  /* 0x0000ec00ff247b82 */ /* 0x000f620000000a00 */
[----:B------:R-:W-:Y:S01]  /*9470*/  UMOV UR5, 0xffffffff ;  /* 0xffffffff00057882 */ /* 0x000fe20000000000 */
[----:B------:R-:W-:Y:S02]  /*9480*/  IMAD.IADD R47, R52, 0x1, R47 ;  /* 0x00000001342f7824 */ /* 0x000fe400078e022f */
        /* <DEDUP_REMOVED lines=9> */
[----:B-----5:R-:W-:-:S05]  /*9520*/  IADD3 R36, P5, PT, R36, 0x200, RZ ;  /* 0x0000020024247810 */ /* 0x020fca0007fbe0ff */
[----:B------:R-:W-:Y:S01]  /*9530*/  IMAD.X R37, RZ, RZ, R37, P5 ;  /* 0x000000ffff257224 */ /* 0x000fe200028e0625 */
[----:B------:R-:W-:Y:S07]  /*9540*/  BRA.DIV UR5, `(.L_x_491) ;  /* 0x0000003605d07947 */ /* 0x000fee000b800000 */
.L_x_658:
[----:B------:R-:W-:Y:S01]  /*9550*/  UMOV UR5, 0xffffffff ;  /* 0xffffffff00057882 */ /* 0x000fe20000000000 */
[----:B------:R-:W-:Y:S02]  /*9560*/  ISETP.NE.AND P5, PT, R13, 0x65, PT ;  /* 0x000000650d00780c */ /* 0x000fe40003fa5270 */
[----:B------:R-:W-:Y:S11]  /*9570*/  BRA.DIV UR5, `(.L_x_492) ;  /* 0x0000003605e47947 */ /* 0x000ff6000b800000 */
[----:B------:R-:W-:-:S13]  /*9580*/  VOTE.ALL P5, P5 ;  /* 0x0000000000ff7806 */ /* 0x000fda00028a0000 */
.L_x_661:
[----:B------:R-:W-:Y:S05]  /*9590*/  @!P5 BRA `(.L_x_493) ;  /* 0x0000000400b8d947 */ /* 0x000fea0003800000 */
.L_x_507:
[----:B------:R-:W-:-:S07]  /*95a0*/  IMAD.WIDE R18, R47, 0x10, R36 ;  /* 0x000000102f127825 */ /* 0x000fce00078e0224 */
.L_x_495:
[----:B------:R-:W4:Y:S01]  /*95b0*/  LD.E.128.STRONG.GPU R12, desc[UR8][R18.64+-0x200] ;  /* 0xfffe0008120c7980 */ /* 0x000f22000c10fd00 */
[----:B------:R-:W-:Y:S05]  /*95c0*/  YIELD ;  /* 0x0000000000007946 */ /* 0x000fea0003800000 */
[----:B------:R-:W-:Y:S01]  /*95d0*/  UMOV UR5, 0xffffffff ;  /* 0xffffffff00057882 */ /* 0x000fe20000000000 */
[----:B----4-:R-:W-:Y:S02]  /*95e0*/  ISETP.NE.AND P5, PT, R13, 0x63, PT ;  /* 0x000000630d00780c */ /* 0x010fe40003fa5270 */
[----:B------:R-:W-:Y:S11]  /*95f0*/  BRA.DIV UR5, `(.L_x_494) ;  /* 0x0000003605e07947 */ /* 0x000ff6000b800000 */
[----:B------:R-:W-:-:S13]  /*9600*/  VOTE.ANY P5, !P5 ;  /* 0x0000000000ff7806 */ /* 0x000fda00068a0100 */
.L_x_664:
[----:B------:R-:W-:Y:S05]  /*9610*/  @P5 BRA `(.L_x_495) ;  /* 0xfffffffc00e45947 */ /* 0x000fea000383ffff */
[----:B------:R-:W-:Y:S01]  /*9620*/  UMOV UR5, 0xffffffff ;  /* 0xffffffff00057882 */ /* 0x000fe20000000000 */
[----:B------:R-:W-:Y:S02]  /*9630*/  ISETP.NE.AND P5, PT, R13, 0x65, PT ;  /* 0x000000650d00780c */ /* 0x000fe40003fa5270 */
[----:B------:R-:W-:Y:S11]  /*9640*/  BRA.DIV UR5, `(.L_x_496) ;  /* 0x0000003605ec7947 */ /* 0x000ff6000b800000 */
[----:B------:R-:W-:-:S04]  /*9650*/  VOTE.ANY R41, PT, !P5 ;  /* 0x0000000000297806 */ /* 0x000fc800068e0100 */
[----:B------:R-:W-:-:S05]  /*9660*/  LOP3.LUT R41, R41, 0x80000000, R51, 0xec, !PT ;  /* 0x8000000029297812 */ /* 0x000fca00078eec33 */
[----:B------:R-:W-:-:S05]  /*9670*/  VIADD R16, R41, 0xffffffff ;  /* 0xffffffff29107836 */ /* 0x000fca0000000000 */
[----:B------:R-:W-:-:S06]  /*9680*/  LOP3.LUT R16, R41, R16, RZ, 0xc, !PT ;  /* 0x0000001029107212 */ /* 0x000fcc00078e0cff */
[----:B------:R-:W0:Y:S02]  /*9690*/  POPC R16, R16 ;  /* 0x0000001000107309 */ /* 0x000e240000000000 */
[----:B0-----:R0:W4:Y:S04]  /*96a0*/  SHFL.DOWN PT, R53, R14, 0x1, R16 ;  /* 0x082000000e357989 */ /* 0x00112800000e0010 */
[----:B------:R0:W0:Y:S04]  /*96b0*/  SHFL.DOWN PT, R52, R15, 0x1, R16 ;  /* 0x082000000f347989 */ /* 0x00002800000e0010 */
[----:B------:R0:W0:Y:S02]  /*96c0*/  SHFL.DOWN PT, R38, R12, 0x1, R16 ;  /* 0x082000000c267989 */ /* 0x00002400000e0010 */
.L_x_670:
        /* <DEDUP_REMOVED lines=11> */
.L_x_673:
[----:B------:R-:W-:-:S03]  /*9780*/  UMOV UR5, 0xffffffff ;  /* 0xffffffff00057882 */ /* 0x000fc60000000000 */
[----:B------:R-:W-:Y:S05]  /*9790*/  BRA.DIV UR5, `(.L_x_498) ;  /* 0x0000003a05287947 */ /* 0x000fea000b800000 */
[----:B------:R0:W4:Y:S04]  /*97a0*/  SHFL.DOWN PT, R53, R14, 0x2, R16 ;  /* 0x084000000e357989 */ /* 0x00012800000e0010 */
[----:B------:R0:W0:Y:S04]  /*97b0*/  SHFL.DOWN PT, R52, R15, 0x2, R16 ;  /* 0x084000000f347989 */ /* 0x00002800000e0010 */
[----:B------:R0:W0:Y:S02]  /*97c0*/  SHFL.DOWN PT, R38, R12, 0x2, R16 ;  /* 0x084000000c267989 */ /* 0x00002400000e0010 */
.L_x_678:
[----:B------:R-:W-:Y:S01]  /*97d0*/  ISETP.GT.AND P5, PT, R50, R16, PT ;  /* 0x000000103200720c */ /* 0x000fe20003fa4270 */
        /* <DEDUP_REMOVED lines=10> */
.L_x_681:
[----:B------:R-:W-:-:S03]  /*9880*/  UMOV UR5, 0xffffffff ;  /* 0xffffffff00057882 */ /* 0x000fc60000000000 */
[----:B------:R-:W-:Y:S05]  /*9890*/  BRA.DIV UR5, `(.L_x_500) ;  /* 0x0000003a055c7947 */ /* 0x000fea000b800000 */
[----:B------:R0:W4:Y:S04]  /*98a0*/  SHFL.DOWN PT, R53, R14, 0x4, R16 ;  /* 0x088000000e357989 */ /* 0x00012800000e0010 */
[----:B------:R0:W0:Y:S04]  /*98b0*/  SHFL.DOWN PT, R52, R15, 0x4, R16 ;  /* 0x088000000f347989 */ /* 0x00002800000e0010 */
[----:B------:R0:W0:Y:S02]  /*98c0*/  SHFL.DOWN PT, R38, R12, 0x4, R16 ;  /* 0x088000000c267989 */ /* 0x00002400000e0010 */
.L_x_686:
        /* <DEDUP_REMOVED lines=11> */
.L_x_689:
[----:B------:R-:W-:-:S03]  /*9980*/  UMOV UR5, 0xffffffff ;  /* 0xffffffff00057882 */ /* 0x000fc60000000000 */
[----:B------:R-:W-:Y:S05]  /*9990*/  BRA.DIV UR5, `(.L_x_502) ;  /* 0x0000003a05907947 */ /* 0x000fea000b800000 */
[----:B------:R0:W4:Y:S01]  /*99a0*/  SHFL.DOWN PT, R53, R14, 0x8, R16 ;  /* 0x090000000e357989 */ /* 0x00012200000e0010 */
[----:B------:R-:W-:-:S03]  /*99b0*/  VIADD R55, R35, 0x8 ;  /* 0x0000000823377836 */ /* 0x000fc60000000000 */
[----:B------:R0:W0:Y:S04]  /*99c0*/  SHFL.DOWN PT, R52, R15, 0x8, R16 ;  /* 0x090000000f347989 */ /* 0x00002800000e0010 */
[----:B------:R0:W0:Y:S02]  /*99d0*/  SHFL.DOWN PT, R38, R12, 0x8, R16 ;  /* 0x090000000c267989 */ /* 0x00002400000e0010 */
.L_x_694:
        /* <DEDUP_REMOVED lines=11> */
.L_x_697:
[----:B------:R-:W-:Y:S01]  /*9a90*/  UMOV UR5, 0xffffffff ;  /* 0xffffffff00057882 */ /* 0x000fe20000000000 */
[----:B------:R-:W-:Y:S02]  /*9aa0*/  VIADD R55, R35, 0x10 ;  /* 0x0000001023377836 */ /* 0x000fe40000000000 */
[----:B------:R-:W-:Y:S05]  /*9ab0*/  BRA.DIV UR5, `(.L_x_504) ;  /* 0x0000003a05c07947 */ /* 0x000fea000b800000 */
[----:B------:R0:W4:Y:S04]  /*9ac0*/  SHFL.DOWN PT, R53, R14, 0x10, R16 ;  /* 0x0a0000000e357989 */ /* 0x00012800000e0010 */
[----:B------:R0:W0:Y:S04]  /*9ad0*/  SHFL.DOWN PT, R52, R15, 0x10, R16 ;  /* 0x0a0000000f347989 */ /* 0x00002800000e0010 */
[----:B------:R0:W0:Y:S02]  /*9ae0*/  SHFL.DOWN PT, R38, R12, 0x10, R16 ;  /* 0x0a0000000c267989 */ /* 0x00002400000e0010 */
.L_x_702:
        /* <DEDUP_REMOVED lines=10> */
[----:B------:R-:W-:-:S05]  /*9b90*/  IADD3 R14, P5, PT, R46, R14, RZ ;  /* 0x0000000e2e0e7210 */ /* 0x000fca0007fbe0ff */
[----:B------:R-:W-:Y:S01]  /*9ba0*/  IMAD.X R15, R49, 0x1, R15, P5 ;  /* 0x00000001310f7824 */ /* 0x000fe200028e060f */
[----:B------:R-:W-:-:S04]  /*9bb0*/  ISETP.NE.U32.AND P5, PT, R46, RZ, PT ;  /* 0x000000ff2e00720c */ /* 0x000fc80003fa5070 */
[----:B------:R-:W-:-:S04]  /*9bc0*/  ISETP.NE.AND.EX P5, PT, R49, RZ, PT, P5 ;  /* 0x000000ff3100720c */ /* 0x000fc80003fa5350 */
[----:B------:R-:W-:Y:S01]  /*9bd0*/  SEL R12, R12, RZ, !P5 ;  /* 0x000000ff0c0c7207 */ /* 0x000fe20006800000 */
[----:B------:R-:W-:Y:S08]  /*9be0*/  BRA.DIV UR5, `(.L_x_505) ;  /* 0x0000003a05c87947 */ /* 0x000ff0000b800000 */
.L_x_705:
[----:B------:R-:W-:Y:S01]  /*9bf0*/  UMOV UR5, 0xffffffff ;  /* 0xffffffff00057882 */ /* 0x000fe20000000000 */
[----:B------:R-:W-:Y:S01]  /*9c00*/  IMAD.IADD R45, R12, 0x1, R45 ;  /* 0x000000010c2d7824 */ /* 0x000fe200078e022d */
[----:B------:R-:W-:Y:S01]  /*9c10*/  ISETP.NE.AND P5, PT, R13, 0x65, PT ;  /* 0x000000650d00780c */ /* 0x000fe20003fa5270 */
[----:B------:R-:W-:Y:S02]  /*9c20*/  VIADD R47, R47, 0xffffffe0 ;  /* 0xffffffe02f2f7836 */ /* 0x000fe40000000000 */
[----:B------:R-:W-:Y:S02]  /*9c30*/  IMAD.MOV.U32 R46, RZ, RZ, R14 ;  /* 0x000000ffff2e7224 */ /* 0x000fe400078e000e */
[----:B------:R-:W-:Y:S01]  /*9c40*/  IMAD.MOV.U32 R49, RZ, RZ, R15 ;  /* 0x000000ffff317224 */ /* 0x000fe200078e000f */
[----:B------:R-:W-:Y:S07]  /*9c50*/  BRA.DIV UR5, `(.L_x_506) ;  /* 0x0000003a05cc7947 */ /* 0x000fee000b800000 */
[----:B------:R-:W-:-:S13]  /*9c60*/  VOTE.ALL P5, P5 ;  /* 0x0000000000ff7806 */ /* 0x000fda00028a0000 */
.L_x_708:
[----:B------:R-:W-:Y:S05]  /*9c70*/  @P5 BRA `(.L_x_507) ;  /* 0xfffffff800485947 */ /* 0x000fea000383ffff */
.L_x_493:
[----:B------:R-:W0:Y:S01]  /*9c80*/  S2R R12, SR_TID.X ;  /* 0x00000000000c7919 */ /* 0x000e220000002100 */
[----:B------:R-:W-:Y:S01]  /*9c90*/  BSSY.RECONVERGENT B0, `(.L_x_508) ;  /* 0x0000014000007945 */ /* 0x000fe20003800200 */
[----:B------:R-:W-:Y:S02]  /*9ca0*/  IMAD.MOV.U32 R18, RZ, RZ, R46 ;  /* 0x000000ffff127224 */ /* 0x000fe400078e002e */
[----:B------:R-:W-:Y:S01]  /*9cb0*/  IMAD.MOV.U32 R19, RZ, RZ, R49 ;  /* 0x000000ffff137224 */ /* 0x000fe200078e0031 */
[----:B0-----:R-:W-:-:S13]  /*9cc0*/  ISETP.NE.AND P5, PT, R12, RZ, PT ;  /* 0x000000ff0c00720c */ /* 0x001fda0003fa5270 */
[----:B------:R-:W-:Y:S05]  /*9cd0*/  @P5 BRA `(.L_x_509) ;  /* 0x00000000003c5947 */ /* 0x000fea0003800000 */
[----:B------:R-:W0:Y:S01]  /*9ce0*/  S2UR UR6, SR_CgaCtaId ;  /* 0x00000000000679c3 */ /* 0x000e220000008800 */
[----:B------:R-:W-:Y:S01]  /*9cf0*/  IADD3 R14, P5, PT, R18, R40, RZ ;  /* 0x00000028120e7210 */ /* 0x000fe20007fbe0ff */
[----:B------:R-:W-:-:S04]  /*9d00*/  UMOV UR5, 0x400 ;  /* 0x0000040000057882 */ /* 0x000fc80000000000 */
[----:B------:R-:W-:Y:S01]  /*9d10*/  IMAD.X R15, R19, 0x1, R39, P5 ;  /* 0x00000001130f7824 */ /* 0x000fe200028e0627 */
[----:B------:R-:W-:-:S04]  /*9d20*/  ISETP.NE.U32.AND P5, PT, R40, RZ, PT ;  /* 0x000000ff2800720c */ /* 0x000fc80003fa5070 */
[----:B------:R-:W-:-:S04]  /*9d30*/  ISETP.NE.AND.EX P5, PT, R39, RZ, PT, P5 ;  /* 0x000000ff2700720c */ /* 0x000fc80003fa5350 */
[----:B------:R-:W-:-:S05]  /*9d40*/  SEL R13, R45, RZ, !P5 ;  /* 0x000000ff2d0d7207 */ /* 0x000fca0006800000 */
[----:B------:R-:W-:Y:S02]  /*9d50*/  IMAD.IADD R12, R44, 0x1, R13 ;  /* 0x000000012c0c7824 */ /* 0x000fe400078e020d */
[----:B------:R-:W-:Y:S01]  /*9d60*/  IMAD.MOV.U32 R13, RZ, RZ, 0x65 ;  /* 0x00000065ff0d7424 */ /* 0x000fe200078e00ff */
[----:B0-----:R-:W-:-:S04]  /*9d70*/  ULEA UR5, UR6, UR5, 0x18 ;  /* 0x0000000506057291 */ /* 0x001fc8000f8ec0ff */
[----:B------:R0:W-:Y:S05]  /*9d80*/  ST.E.128.STRONG.GPU desc[UR8][R10.64+0x200], R12 ;  /* 0x0002000c0a007985 */ /* 0x0001ea000c10fd08 */
[----:B------:R0:W-:Y:S04]  /*9d90*/  STS.64 [UR5+0xb8], R14 ;  /* 0x0000b80eff007988 */ /* 0x0001e80008000a05 */
[----:B------:R0:W-:Y:S04]  /*9da0*/  STS [UR5+0xc0], R12 ;  /* 0x0000c00cff007988 */ /* 0x0001e80008000805 */
[----:B------:R0:W-:Y:S04]  /*9db0*/  STS.64 [UR5+0xa8], R18 ;  /* 0x0000a812ff007988 */ /* 0x0001e80008000a05 */
[----:B------:R0:W-:Y:S02]  /*9dc0*/  STS [UR5+0xb0], R45 ;  /* 0x0000b02dff007988 */ /* 0x0001e40008000805 */
.L_x_509:
[----:B------:R-:W-:Y:S05]  /*9dd0*/  BSYNC.RECONVERGENT B0 ;  /* 0x0000000000007941 */ /* 0x000fea0003800200 */
.L_x_508:
[----:B------:R-:W-:-:S13]  /*9de0*/  ISETP.NE.AND P5, PT, R35, RZ, PT ;  /* 0x000000ff2300720c */ /* 0x000fda0003fa5270 */
[----:B0-----:R-:W0:Y:S01]  /*9df0*/  @!P5 S2R R11, SR_CgaCtaId ;  /* 0x00000000000bd919 */ /* 0x001e220000008800 */
[----:B------:R-:W-:Y:S01]  /*9e00*/  @!P5 MOV R10, 0x400 ;  /* 0x00000400000ad802 */ /* 0x000fe20000000f00 */
[----:B--2---:R-:W-:Y:S02]  /*9e10*/  @!P5 IMAD.MOV.U32 R5, RZ, RZ, R18 ;  /* 0x000000ffff05d224 */ /* 0x004fe400078e0012 */
[----:B---3--:R-:W-:Y:S02]  /*9e20*/  @!P5 IMAD.MOV.U32 R4, RZ, RZ, R19 ;  /* 0x000000ffff04d224 */ /* 0x008fe400078e0013 */
[----:B-1----:R-:W-:Y:S01]  /*9e30*/  @!P5 IMAD.MOV.U32 R9, RZ, RZ, R45 ;  /* 0x000000ffff09d224 */ /* 0x002fe200078e002d */
[----:B0-----:R-:W-:-:S05]  /*9e40*/  @!P5 LEA R10, R11, R10, 0x18 ;  /* 0x0000000a0b0ad211 */ /* 0x001fca00078ec0ff */
[----:B------:R0:W-:Y:S04]  /*9e50*/  @!P5 STS.64 [R10+0x88], R18 ;  /* 0x000088120a00d388 */ /* 0x0001e80000000a00 */
[----:B------:R0:W-:Y:S02]  /*9e60*/  @!P5 STS [R10+0x90], R45 ;  /* 0x0000902d0a00d388 */ /* 0x0001e40000000800 */
.L_x_477:
[----:B------:R-:W1:Y:S01]  /*9e70*/  S2R R49, SR_TID.X ;  /* 0x0000000000317919 */ /* 0x000e620000002100 */
[----:B------:R-:W-:Y:S01]  /*9e80*/  ISETP.NE.AND P5, PT, R3, RZ, PT ;  /* 0x000000ff0300720c */ /* 0x000fe20003fa5270 */
[----:B------:R-:W-:Y:S05]  /*9e90*/  WARPSYNC.ALL ;  /* 0x0000000000007948 */ /* 0x000fea0003800000 */
[----:B0-----:R-:W-:Y:S01]  /*9ea0*/  SEL R10, RZ, 0x1, !P5 ;  /* 0x00000001ff0a7807 */ /* 0x001fe20006800000 */
[----:B------:R-:W-:Y:S01]  /*9eb0*/  BAR.SYNC.DEFER_BLOCKING 0x0 ;  /* 0x0000000000007b1d */ /* 0x000fe20000010000 */
[----:B------:R-:W-:Y:S02]  /*9ec0*/  SEL R11, RZ, 0x1, !P0 ;  /* 0x00000001ff0b7807 */ /* 0x000fe40004000000 */
[----:B------:R-:W-:-:S02]  /*9ed0*/  SEL R12, RZ, 0x1, !P1 ;  /* 0x00000001ff0c7807 */ /* 0x000fc40004800000 */
[----:B------:R-:W-:Y:S01]  /*9ee0*/  SEL R13, RZ, 0x1, !P0 ;  /* 0x00000001ff0d7807 */ /* 0x000fe20004000000 */
[----:B------:R-:W-:Y:S01]  /*9ef0*/  BSSY.RECONVERGENT B0, `(.L_x_510) ;  /* 0x0000012000007945 */ /* 0x000fe20003800200 */
[----:B------:R-:W-:-:S04]  /*9f00*/  IADD3 R15, P5, P6, R12, R11, R10 ;  /* 0x0000000b0c0f7210 */ /* 0x000fc80007ebe00a */
[----:B------:R-:W-:Y:S02]  /*9f10*/  IADD3.X R14, PT, PT, RZ, RZ, RZ, P5, P6 ;  /* 0x000000ffff0e7210 */ /* 0x000fe40002fec4ff */
[----:B------:R-:W-:-:S04]  /*9f20*/  ISETP.NE.AND P6, PT, R3, RZ, PT ;  /* 0x000000ff0300720c */ /* 0x000fc80003fc5270 */
[----:B------:R-:W-:Y:S02]  /*9f30*/  SEL R46, RZ, 0x1, !P6 ;  /* 0x00000001ff2e7807 */ /* 0x000fe40007000000 */
[----:B-1----:R-:W-:-:S13]  /*9f40*/  ISETP.NE.AND P5, PT, R49, RZ, PT ;  /* 0x000000ff3100720c */ /* 0x002fda0003fa5270 */
[----:B------:R-:W-:Y:S05]  /*9f50*/  @!P5 BRA `(.L_x_511) ;  /* 0x00000000002cd947 */ /* 0x000fea0003800000 */
[----:B------:R-:W0:Y:S01]  /*9f60*/  S2UR UR6, SR_CgaCtaId ;  /* 0x00000000000679c3 */ /* 0x000e220000008800 */
[----:B------:R-:W-:Y:S01]  /*9f70*/  UMOV UR5, 0x400 ;  /* 0x0000040000057882 */ /* 0x000fe20000000000 */
[----:B------:R-:W-:-:S04]  /*9f80*/  ISETP.NE.U32.AND P5, PT, R5, RZ, PT ;  /* 0x000000ff0500720c */ /* 0x000fc80003fa5070 */
[----:B------:R-:W-:Y:S01]  /*9f90*/  ISETP.NE.AND.EX P5, PT, R4, RZ, PT, P5 ;  /* 0x000000ff0400720c */ /* 0x000fe20003fa5350 */
[----:B0-----:R-:W-:-:S09]  /*9fa0*/  ULEA UR5, UR6, UR5, 0x18 ;  /* 0x0000000506057291 */ /* 0x001fd2000f8ec0ff */
[----:B------:R-:W0:Y:S02]  /*9fb0*/  LDS R10, [UR5+0x90] ;  /* 0x00009005ff0a7984 */ /* 0x000e240008000800 */
[----:B0-----:R-:W-:Y:S02]  /*9fc0*/  SEL R12, R10, RZ, !P5 ;  /* 0x000000ff0a0c7207 */ /* 0x001fe40006800000 */
[----:B------:R-:W0:Y:S03]  /*9fd0*/  LDS.64 R10, [UR5+0x88] ;  /* 0x00008805ff0a7984 */ /* 0x000e260008000a00 */
[----:B------:R-:W-:Y:S01]  /*9fe0*/  IMAD.IADD R9, R9, 0x1, R12 ;  /* 0x0000000109097824 */ /* 0x000fe200078e020c */
[----:B0-----:R-:W-:-:S05]  /*9ff0*/  IADD3 R5, P5, PT, R10, R5, RZ ;  /* 0x000000050a057210 */ /* 0x001fca0007fbe0ff */
[----:B------:R-:W-:-:S08]  /*a000*/  IMAD.X R4, R11, 0x1, R4, P5 ;  /* 0x000000010b047824 */ /* 0x000fd000028e0604 */
.L_x_511:
[----:B------:R-:W-:Y:S05]  /*a010*/  BSYNC.RECONVERGENT B0 ;  /* 0x0000000000007941 */ /* 0x000fea0003800200 */
.L_x_510:
[----:B------:R-:W-:Y:S01]  /*a020*/  IADD3 R10, P5, P6, R5, R13, R46 ;  /* 0x0000000d050a7210 */ /* 0x000fe20007ebe02e */
[----:B------:R-:W0:Y:S01]  /*a030*/  S2UR UR5, SR_CgaCtaId ;  /* 0x00000000000579c3 */ /* 0x000e220000008800 */
[----:B------:R-:W-:Y:S01]  /*a040*/  SEL R18, RZ, 0x1, !P3 ;  /* 0x00000001ff127807 */ /* 0x000fe20005800000 */
[----:B------:R-:W-:Y:S01]  /*a050*/  UMOV UR4, 0x400 ;  /* 0x0000040000047882 */ /* 0x000fe20000000000 */
[----:B------:R-:W-:Y:S02]  /*a060*/  IADD3.X R11, PT, PT, R4, RZ, RZ, P5, P6 ;  /* 0x000000ff040b7210 */ /* 0x000fe40002fec4ff */
[----:B------:R-:W-:Y:S02]  /*a070*/  ISETP.NE.AND P5, PT, R2, RZ, PT ;  /* 0x000000ff0200720c */ /* 0x000fe40003fa5270 */
[----:B------:R-:W-:Y:S02]  /*a080*/  ISETP.NE.AND P6, PT, R0, RZ, PT ;  /* 0x000000ff0000720c */ /* 0x000fe40003fc5270 */
[----:B------:R-:W-:-:S02]  /*a090*/  SEL R12, RZ, 0x1, !P5 ;  /* 0x00000001ff0c7807 */ /* 0x000fc40006800000 */
[----:B------:R-:W-:Y:S02]  /*a0a0*/  P2R R19, PR, RZ, 0x1 ;  /* 0x00000001ff137803 */ /* 0x000fe40000000000 */
[----:B------:R-:W-:Y:S02]  /*a0b0*/  IADD3 R16, P5, PT, R15, R12, RZ ;  /* 0x0000000c0f107210 */ /* 0x000fe40007fbe0ff */
[----:B------:R-:W-:Y:S02]  /*a0c0*/  SEL R15, RZ, 0x1, !P3 ;  /* 0x00000001ff0f7807 */ /* 0x000fe40005800000 */
[----:B------:R-:W-:Y:S01]  /*a0d0*/  ISETP.NE.AND P0, PT, R3, RZ, PT ;  /* 0x000000ff0300720c */ /* 0x000fe20003f05270 */
[----:B------:R-:W-:Y:S01]  /*a0e0*/  IMAD.X R13, RZ, RZ, R14, P5 ;  /* 0x000000ffff0d7224 */ /* 0x000fe200028e060e */
[----:B------:R-:W-:Y:S02]  /*a0f0*/  SEL R14, RZ, 0x1, !P2 ;  /* 0x00000001ff0e7807 */ /* 0x000fe40005000000 */
[----:B------:R-:W-:-:S02]  /*a100*/  IADD3 R12, P5, PT, R5, R16, RZ ;  /* 0x00000010050c7210 */ /* 0x000fc40007fbe0ff */
[----:B------:R-:W-:Y:S01]  /*a110*/  IADD3 R16, PT, PT, R15, R16, R14 ;  /* 0x000000100f107210 */ /* 0x000fe20007ffe00e */
[----:B0-----:R-:W-:Y:S01]  /*a120*/  ULEA UR4, UR5, UR4, 0x18 ;  /* 0x0000000405047291 */ /* 0x001fe2000f8ec0ff */
[----:B------:R-:W-:Y:S01]  /*a130*/  SEL R14, RZ, 0x1, !P4 ;  /* 0x00000001ff0e7807 */ /* 0x000fe20006000000 */
[----:B------:R-:W-:Y:S01]  /*a140*/  IMAD.X R13, R4, 0x1, R13, P5 ;  /* 0x00000001040d7824 */ /* 0x000fe200028e060d */
[----:B------:R-:W-:-:S04]  /*a150*/  SEL R15, RZ, 0x1, !P6 ;  /* 0x00000001ff0f7807 */ /* 0x000fc80007000000 */
[----:B------:R-:W-:Y:S02]  /*a160*/  IADD3 R14, PT, PT, R15, R16, R14 ;  /* 0x000000100f0e7210 */ /* 0x000fe40007ffe00e */
[----:B------:R-:W-:Y:S02]  /*a170*/  LDS R45, [UR4+0xc0] ;  /* 0x0000c004ff2d7984 */ /* 0x000fe40008000800 */
[----:B------:R-:W-:-:S05]  /*a180*/  IADD3 R14, P5, PT, R5, R14, RZ ;  /* 0x0000000e050e7210 */ /* 0x000fca0007fbe0ff */
[----:B------:R-:W-:Y:S01]  /*a190*/  IMAD.X R15, R4, 0x1, R17, P5 ;  /* 0x00000001040f7824 */ /* 0x000fe200028e0611 */
[----:B------:R-:W-:Y:S02]  /*a1a0*/  IADD3 R46, P5, PT, R5, R46, RZ ;  /* 0x0000002e052e7210 */ /* 0x000fe40007fbe0ff */
[----:B------:R-:W-:-:S03]  /*a1b0*/  SEL R17, RZ, 0x1, !P1 ;  /* 0x00000001ff117807 */ /* 0x000fc60004800000 */
[----:B------:R-:W-:Y:S01]  /*a1c0*/  IMAD.X R47, RZ, RZ, R4, P5 ;  /* 0x000000ffff2f7224 */ /* 0x000fe200028e0604 */
[----:B------:R-:W-:Y:S02]  /*a1d0*/  IADD3 R16, P5, PT, R10, R17, RZ ;  /* 0x000000110a107210 */ /* 0x000fe40007fbe0ff */
[----:B------:R-:W-:-:S03]  /*a1e0*/  SEL R17, RZ, 0x1, !P2 ;  /* 0x00000001ff117807 */ /* 0x000fc60005000000 */
[----:B------:R-:W-:Y:S01]  /*a1f0*/  IMAD.X R48, RZ, RZ, R11, P5 ;  /* 0x000000ffff307224 */ /* 0x000fe200028e060b */
[----:B------:R-:W-:-:S05]  /*a200*/  IADD3 R17, P5, PT, R12, R17, RZ ;  /* 0x000000110c117210 */ /* 0x000fca0007fbe0ff */
[----:B------:R-:W-:Y:S01]  /*a210*/  IMAD.X R36, RZ, RZ, R13, P5 ;  /* 0x000000ffff247224 */ /* 0x000fe200028e060d */
[----:B------:R-:W-:Y:S02]  /*a220*/  IADD3 R37, P5, PT, R17, R18, RZ ;  /* 0x0000001211257210 */ /* 0x000fe40007fbe0ff */
[----:B------:R-:W-:-:S03]  /*a230*/  SEL R18, RZ, 0x1, !P4 ;  /* 0x00000001ff127807 */ /* 0x000fc60006000000 */
[----:B------:R-:W-:Y:S01]  /*a240*/  IMAD.X R40, RZ, RZ, R36, P5 ;  /* 0x000000ffff287224 */ /* 0x000fe200028e0624 */
[----:B------:R-:W-:Y:S02]  /*a250*/  IADD3 R41, P5, PT, R37, R18, RZ ;  /* 0x0000001225297210 */ /* 0x000fe40007fbe0ff */
[----:B------:R-:W-:Y:S02]  /*a260*/  SEL R18, R9, RZ, !P0 ;  /* 0x000000ff09127207 */ /* 0x000fe40004000000 */
[----:B------:R-:W-:Y:S01]  /*a270*/  ISETP.NE.AND P0, PT, R19, RZ, PT ;  /* 0x000000ff1300720c */ /* 0x000fe20003f05270 */
[----:B------:R-:W-:Y:S01]  /*a280*/  IMAD.X R44, RZ, RZ, R40, P5 ;  /* 0x000000ffff2c7224 */ /* 0x000fe200028e0628 */
[----:B------:R-:W-:Y:S01]  /*a290*/  ISETP.NE.AND P5, PT, R2, RZ, PT ;  /* 0x000000ff0200720c */ /* 0x000fe20003fa5270 */
[----:B------:R-:W-:-:S05]  /*a2a0*/  IMAD.IADD R21, R21, 0x1, R18 ;  /* 0x0000000115157824 */ /* 0x000fca00078e0212 */
[----:B------:R-:W-:-:S05]  /*a2b0*/  SEL R18, R21, RZ, !P0 ;  /* 0x000000ff15127207 */ /* 0x000fca0004000000 */
[----:B------:R-:W-:Y:S02]  /*a2c0*/  IMAD.IADD R23, R23, 0x1, R18 ;  /* 0x0000000117177824 */ /* 0x000fe400078e0212 */
[----:B------:R-:W0:Y:S03]  /*a2d0*/  LDS.64 R18, [UR4+0xc8] ;  /* 0x0000c804ff127984 */ /* 0x000e260008000a00 */
[----:B------:R-:W-:-:S05]  /*a2e0*/  SEL R38, R23, RZ, !P1 ;  /* 0x000000ff17267207 */ /* 0x000fca0004800000 */
[----:B------:R-:W-:-:S05]  /*a2f0*/  IMAD.IADD R25, R25, 0x1, R38 ;  /* 0x0000000119197824 */ /* 0x000fca00078e0226 */
[----:B------:R-:W-:-:S05]  /*a300*/  SEL R38, R25, RZ, !P5 ;  /* 0x000000ff19267207 */ /* 0x000fca0006800000 */
[----:B------:R-:W-:Y:S02]  /*a310*/  IMAD.IADD R27, R27, 0x1, R38 ;  /* 0x000000011b1b7824 */ /* 0x000fe400078e0226 */
[----:B------:R-:W1:Y:S03]  /*a320*/  LDS.64 R38, [UR4+0xb8] ;  /* 0x0000b804ff267984 */ /* 0x000e660008000a00 */
[----:B------:R-:W-:-:S05]  /*a330*/  SEL R50, R27, RZ, !P2 ;  /* 0x000000ff1b327207 */ /* 0x000fca0005000000 */
[----:B------:R-:W-:-:S05]  /*a340*/  IMAD.IADD R29, R29, 0x1, R50 ;  /* 0x000000011d1d7824 */ /* 0x000fca00078e0232 */
[----:B------:R-:W-:-:S05]  /*a350*/  SEL R50, R29, RZ, !P3 ;  /* 0x000000ff1d327207 */ /* 0x000fca0005800000 */
[----:B------:R-:W-:Y:S01]  /*a360*/  IMAD.IADD R31, R31, 0x1, R50 ;  /* 0x000000011f1f7824 */ /* 0x000fe200078e0232 */
[----:B0-----:R-:W-:-:S04]  /*a370*/  ISETP.GE.U32.AND P5, PT, R18, 0x101, PT ;  /* 0x000001011200780c */ /* 0x001fc80003fa6070 */
[----:B------:R-:W-:Y:S02]  /*a380*/  SEL R50, R31, RZ, !P4 ;  /* 0x000000ff1f327207 */ /* 0x000fe40006000000 */
[----:B------:R-:W-:-:S03]  /*a390*/  ISETP.GE.AND.EX P5, PT, R19, RZ, PT, P5 ;  /* 0x000000ff1300720c */ /* 0x000fc60003fa6350 */
[----:B------:R-:W-:-:S05]  /*a3a0*/  IMAD.IADD R33, R33, 0x1, R50 ;  /* 0x0000000121217824 */ /* 0x000fca00078e0232 */
[----:B------:R-:W-:-:S05]  /*a3b0*/  SEL R35, R33, RZ, !P6 ;  /* 0x000000ff21237207 */ /* 0x000fca0007000000 */
[----:B------:R-:W-:Y:S01]  /*a3c0*/  IMAD.IADD R35, R42, 0x1, R35 ;  /* 0x000000012a237824 */ /* 0x000fe200078e0223 */
[----:B------:R-:W-:Y:S06]  /*a3d0*/  @!P5 BRA `(.L_x_512) ;  /* 0x0000000400a0d947 */ /* 0x000fec0003800000 */
[----:B------:R-:W-:Y:S01]  /*a3e0*/  ISETP.NE.AND P6, PT, R43, RZ, PT ;  /* 0x000000ff2b00720c */ /* 0x000fe20003fc5270 */
[----:B------:R-:W0:Y:S01]  /*a3f0*/  LDCU.64 UR10, c[0x0][0x3a0] ;  /* 0x00007400ff0a77ac */ /* 0x000e220008000a00 */
[----:B------:R-:W2:Y:S01]  /*a400*/  LDS.64 R42, [UR4+0xa8] ;  /* 0x0000a804ff2a7984 */ /* 0x000ea20008000a00 */
[----:B------:R-:W-:Y:S01]  /*a410*/  P2R R4, PR, RZ, 0x10 ;  /* 0x00000010ff047803 */ /* 0x000fe20000000000 */
[----:B------:R-:W-:Y:S01]  /*a420*/  BSSY.RECONVERGENT B0, `(.L_x_513) ;  /* 0x0000062000007945 */ /* 0x000fe20003800200 */
[----:B------:R-:W-:Y:S01]  /*a430*/  BAR.SYNC.DEFER_BLOCKING 0x0 ;  /* 0x0000000000007b1d */ /* 0x000fe20000010000 */
[----:B------:R-:W-:Y:S02]  /*a440*/  ISETP.NE.AND P4, PT, R3, RZ, PT ;  /* 0x000000ff0300720c */ /* 0x000fe40003f85270 */
[----:B------:R-:W-:-:S11]  /*a450*/  ISETP.NE.AND P5, PT, R0, RZ, PT ;  /* 0x000000ff0000720c */ /* 0x000fd60003fa5270 */
[--C-:B--2---:R-:W-:Y:S02]  /*a460*/  @P4 IMAD.IADD R5, R5, 0x1, -R42.reuse ;  /* 0x0000000105054824 */ /* 0x104fe400078e0a2a */
        /* <DEDUP_REMOVED lines=8> */
[----:B------:R-:W-:Y:S01]  /*a4f0*/  ISETP.NE.AND P4, PT, R4, RZ, PT ;  /* 0x000000ff0400720c */ /* 0x000fe20003f85270 */
[--C-:B------:R-:W-:Y:S01]  /*a500*/  @P5 IMAD.IADD R41, R41, 0x1, -R42.reuse ;  /* 0x0000000129295824 */ /* 0x100fe200078e0a2a */
[----:B------:R-:W-:Y:S01]  /*a510*/  @P2 LEA R12, R12, UR4, 0x3 ;  /* 0x000000040c0c2c11 */ /* 0x000fe2000f8e18ff */
[----:B------:R2:W-:Y:S01]  /*a520*/  @P0 STS.64 [R46], R20 ;  /* 0x000000142e000388 */ /* 0x0005e20000000a00 */
[----:B------:R-:W-:Y:S01]  /*a530*/  ISETP.NE.AND P0, PT, R2, RZ, PT ;  /* 0x000000ff0200720c */ /* 0x000fe20003f05270 */
[----:B------:R-:W-:Y:S01]  /*a540*/  @P6 IMAD.IADD R14, R14, 0x1, -R42 ;  /* 0x000000010e0e6824 */ /* 0x000fe200078e0a2a */
[----:B------:R-:W-:Y:S01]  /*a550*/  @P3 LEA R17, R17, UR4, 0x3 ;  /* 0x0000000411113c11 */ /* 0x000fe2000f8e18ff */
[----:B------:R2:W-:Y:S01]  /*a560*/  @P1 STS.64 [R10], R22 ;  /* 0x000000160a001388 */ /* 0x0005e20000000a00 */
[----:B------:R-:W-:-:S02]  /*a570*/  @P5 LEA R41, R41, UR4, 0x3 ;  /* 0x0000000429295c11 */ /* 0x000fc4000f8e18ff */
[----:B------:R-:W-:-:S03]  /*a580*/  @P6 LEA R14, R14, UR4, 0x3 ;  /* 0x000000040e0e6c11 */ /* 0x000fc6000f8e18ff */
[----:B------:R-:W-:-:S04]  /*a590*/  @P4 IMAD.IADD R37, R37, 0x1, -R42 ;  /* 0x0000000125254824 */ /* 0x000fc800078e0a2a */
[----:B------:R-:W-:Y:S01]  /*a5a0*/  @P0 IMAD.IADD R16, R16, 0x1, -R42 ;  /* 0x0000000110100824 */ /* 0x000fe200078e0a2a */
[----:B------:R-:W-:-:S04]  /*a5b0*/  @P4 LEA R37, R37, UR4, 0x3 ;  /* 0x0000000425254c11 */ /* 0x000fc8000f8e18ff */
[----:B------:R-:W-:-:S05]  /*a5c0*/  @P0 LEA R16, R16, UR4, 0x3 ;  /* 0x0000000410100c11 */ /* 0x000fca000f8e18ff */
[----:B------:R2:W-:Y:S01]  /*a5d0*/  @P0 STS.64 [R16], R24 ;  /* 0x0000001810000388 */ /* 0x0005e20000000a00 */
[----:B------:R-:W-:-:S03]  /*a5e0*/  ISETP.GT.U32.AND P0, PT, R18, R49, PT ;  /* 0x000000311200720c */ /* 0x000fc60003f04070 */
[----:B------:R2:W-:Y:S01]  /*a5f0*/  @P2 STS.64 [R12], R26 ;  /* 0x0000001a0c002388 */ /* 0x0005e20000000a00 */
[----:B------:R-:W-:-:S03]  /*a600*/  ISETP.GT.U32.AND.EX P0, PT, R19, RZ, PT, P0 ;  /* 0x000000ff1300720c */ /* 0x000fc60003f04100 */
[----:B------:R2:W-:Y:S04]  /*a610*/  @P3 STS.64 [R17], R28 ;  /* 0x0000001c11003388 */ /* 0x0005e80000000a00 */
[----:B------:R2:W-:Y:S04]  /*a620*/  @P4 STS.64 [R37], R30 ;  /* 0x0000001e25004388 */ /* 0x0005e80000000a00 */
[----:B------:R2:W-:Y:S04]  /*a630*/  @P5 STS.64 [R41], R32 ;  /* 0x0000002029005388 */ /* 0x0005e80000000a00 */
[----:B------:R2:W-:Y:S01]  /*a640*/  @P6 STS.64 [R14], R34 ;  /* 0x000000220e006388 */ /* 0x0005e20000000a00 */
[----:B------:R-:W-:Y:S06]  /*a650*/  BAR.SYNC.DEFER_BLOCKING 0x0 ;  /* 0x0000000000007b1d */ /* 0x000fec0000010000 */
[----:B0-----:R-:W-:Y:S05]  /*a660*/  @!P0 BRA `(.L_x_514) ;  /* 0x0000000000f48947 */ /* 0x001fea0003800000 */
[----:B--2---:R-:W-:Y:S01]  /*a670*/  IMAD.MOV.U32 R17, RZ, RZ, R49 ;  /* 0x000000ffff117224 */ /* 0x004fe200078e0031 */
        /* <DEDUP_REMOVED lines=25> */
.L_x_517:
[----:B0-----:R0:W2:Y:S01]  /*a810*/  LDS R5, [R0] ;  /* 0x0000000000057984 */ /* 0x0010a20000000800 */
        /* <DEDUP_REMOVED lines=9> */
[----:B--2---:R0:W-:-:S12]  /*a8b0*/  STG.E desc[UR8][R2.64], R5 ;  /* 0x0000000502007986 */ /* 0x0041d8000c101908 */
[----:B------:R-:W-:Y:S05]  /*a8c0*/  @P1 BRA `(.L_x_517) ;  /* 0xfffffffc00d01947 */ /* 0x000fea000383ffff */
.L_x_516:
[----:B------:R-:W-:Y:S05]  /*a8d0*/  BSYNC.RECONVERGENT B1 ;  /* 0x0000000000017941 */ /* 0x000fea0003800200 */
.L_x_515:
[----:B------:R-:W-:Y:S05]  /*a8e0*/  @!P0 BRA `(.L_x_514) ;  /* 0x0000000000548947 */ /* 0x000fea0003800000 */
.L_x_518:
[C---:B------:R-:W-:Y:S02]  /*a8f0*/  LEA R0, R17.reuse, UR4, 0x3 ;  /* 0x0000000411007c11 */ /* 0x040fe4000f8e18ff */
[----:B0-----:R-:W-:Y:S01]  /*a900*/  IADD3 R3, P0, PT, R42, R17, RZ ;  /* 0x000000112a037210 */ /* 0x001fe20007f1e0ff */
[----:B------:R-:W-:Y:S02]  /*a910*/  VIADD R17, R17, 0x400 ;  /* 0x0000040011117836 */ /* 0x000fe40000000000 */
[----:B------:R-:W0:Y:S01]  /*a920*/  LDS R9, [R0+0x4] ;  /* 0x0000040000097984 */ /* 0x000e220000000800 */
[----:B------:R-:W-:Y:S01]  /*a930*/  LEA R4, P1, R3, UR10, 0x2 ;  /* 0x0000000a03047c11 */ /* 0x000fe2000f8210ff */
[----:B------:R-:W-:Y:S02]  /*a940*/  IMAD.X R8, R43, 0x1, R21, P0 ;  /* 0x000000012b087824 */ /* 0x000fe400000e0615 */
[----:B------:R-:W2:Y:S01]  /*a950*/  LDS R11, [R0+0x804] ;  /* 0x00080400000b7984 */ /* 0x000ea20000000800 */
[----:B------:R-:W-:Y:S01]  /*a960*/  IMAD.X R2, RZ, RZ, R43, P0 ;  /* 0x000000ffff027224 */ /* 0x000fe200000e062b */
[----:B------:R-:W-:Y:S01]  /*a970*/  ISETP.GT.U32.AND P0, PT, R18, R17, PT ;  /* 0x000000111200720c */ /* 0x000fe20003f04070 */
[----:B------:R-:W-:Y:S01]  /*a980*/  IMAD.MOV.U32 R21, RZ, RZ, RZ ;  /* 0x000000ffff157224 */ /* 0x000fe200078e00ff */
[----:B------:R-:W3:Y:S01]  /*a990*/  LDS R13, [R0+0x1004] ;  /* 0x00100400000d7984 */ /* 0x000ee20000000800 */
[----:B------:R-:W-:-:S02]  /*a9a0*/  LEA.HI.X R5, R3, UR11, R8, 0x2, P1 ;  /* 0x0000000b03057c11 */ /* 0x000fc400088f1408 */
[----:B------:R-:W-:Y:S01]  /*a9b0*/  LEA.HI.X R3, R3, UR11, R2, 0x2, P1 ;  /* 0x0000000b03037c11 */ /* 0x000fe200088f1402 */
[----:B------:R-:W4:Y:S01]  /*a9c0*/  LDS R15, [R0+0x1804] ;  /* 0x00180400000f7984 */ /* 0x000f220000000800 */
[----:B------:R-:W-:Y:S01]  /*a9d0*/  IMAD.MOV.U32 R2, RZ, RZ, R4 ;  /* 0x000000ffff027224 */ /* 0x000fe200078e0004 */
[----:B------:R-:W-:Y:S02]  /*a9e0*/  ISETP.GT.U32.AND.EX P0, PT, R19, RZ, PT, P0 ;  /* 0x000000ff1300720c */ /* 0x000fe40003f04100 */
[----:B0-----:R0:W-:Y:S04]  /*a9f0*/  STG.E desc[UR8][R4.64], R9 ;  /* 0x0000000904007986 */ /* 0x0011e8000c101908 */
[----:B--2---:R0:W-:Y:S04]  /*aa00*/  STG.E desc[UR8][R2.64+0x400], R11 ;  /* 0x0004000b02007986 */ /* 0x0041e8000c101908 */
[----:B---3--:R0:W-:Y:S04]  /*aa10*/  STG.E desc[UR8][R2.64+0x800], R13 ;  /* 0x0008000d02007986 */ /* 0x0081e8000c101908 */
[----:B----4-:R0:W-:Y:S01]  /*aa20*/  STG.E desc[UR8][R2.64+0xc00], R15 ;  /* 0x000c000f02007986 */ /* 0x0101e2000c101908 */
[----:B------:R-:W-:Y:S05]  /*aa30*/  @P0 BRA `(.L_x_518) ;  /* 0xfffffffc00ac0947 */ /* 0x000fea000383ffff */
.L_x_514:
[----:B------:R-:W-:Y:S05]  /*aa40*/  BSYNC.RECONVERGENT B0 ;  /* 0x0000000000007941 */ /* 0x000fea0003800200 */
.L_x_513:
[----:B------:R-:W-:Y:S05]  /*aa50*/  BRA `(.L_x_519) ;  /* 0x0000000000ac7947 */ /* 0x000fea0003800000 */
.L_x_512:
[----:B------:R-:W-:Y:S01]  /*aa60*/  P2R R8, PR, RZ, 0x10 ;  /* 0x00000010ff087803 */ /* 0x000fe20000000000 */
[----:B------:R-:W0:Y:S01]  /*aa70*/  @P0 LDC.64 R18, c[0x0][0x3a0] ;  /* 0x0000e800ff120b82 */ /* 0x000e220000000a00 */
[----:B------:R-:W-:Y:S02]  /*aa80*/  ISETP.NE.AND P4, PT, R3, RZ, PT ;  /* 0x000000ff0300720c */ /* 0x000fe40003f85270 */
[----:B------:R-:W-:-:S11]  /*aa90*/  ISETP.NE.AND P6, PT, R43, RZ, PT ;  /* 0x000000ff2b00720c */ /* 0x000fd60003fc5270 */
[----:B------:R-:W2:Y:S01]  /*aaa0*/  @P4 LDC.64 R42, c[0x0][0x3a0] ;  /* 0x0000e800ff2a4b82 */ /* 0x000ea20000000a00 */
[----:B0-----:R-:W-:-:S04]  /*aab0*/  @P0 LEA R18, P5, R46, R18, 0x2 ;  /* 0x000000122e120211 */ /* 0x001fc800078a10ff */
[----:B------:R-:W-:-:S03]  /*aac0*/  @P0 LEA.HI.X R19, R46, R19, R47, 0x2, P5 ;  /* 0x000000132e130211 */ /* 0x000fc600028f142f */
[----:B------:R-:W0:Y:S01]  /*aad0*/  @P6 LDC.64 R46, c[0x0][0x3a0] ;  /* 0x0000e800ff2e6b82 */ /* 0x000e220000000a00 */
[----:B--2---:R-:W-:-:S04]  /*aae0*/  @P4 LEA R42, P5, R5, R42, 0x2 ;  /* 0x0000002a052a4211 */ /* 0x004fc800078a10ff */
[----:B------:R-:W-:-:S03]  /*aaf0*/  @P4 LEA.HI.X R43, R5, R43, R4, 0x2, P5 ;  /* 0x0000002b052b4211 */ /* 0x000fc600028f1404 */
[----:B------:R-:W2:Y:S02]  /*ab00*/  @P1 LDC.64 R4, c[0x0][0x3a0] ;  /* 0x0000e800ff041b82 */ /* 0x000ea40000000a00 */
[----:B------:R-:W-:Y:S01]  /*ab10*/  @P4 STG.E desc[UR8][R42.64], R9 ;  /* 0x000000092a004986 */ /* 0x000fe2000c101908 */
[----:B------:R-:W-:-:S03]  /*ab20*/  ISETP.NE.AND P4, PT, R8, RZ, PT ;  /* 0x000000ff0800720c */ /* 0x000fc60003f85270 */
[----:B------:R3:W-:Y:S01]  /*ab30*/  @P0 STG.E desc[UR8][R18.64], R21 ;  /* 0x0000001512000986 */ /* 0x0007e2000c101908 */
[----:B------:R-:W-:Y:S01]  /*ab40*/  ISETP.NE.AND P0, PT, R2, RZ, PT ;  /* 0x000000ff0200720c */ /* 0x000fe20003f05270 */
[----:B---3--:R-:W3:Y:S01]  /*ab50*/  @P3 LDC.64 R18, c[0x0][0x3a0] ;  /* 0x0000e800ff123b82 */ /* 0x008ee20000000a00 */
[----:B--2---:R-:W-:-:S11]  /*ab60*/  @P1 LEA R4, P5, R10, R4, 0x2 ;  /* 0x000000040a041211 */ /* 0x004fd600078a10ff */
[----:B------:R-:W2:Y:S01]  /*ab70*/  @P0 LDC.64 R8, c[0x0][0x3a0] ;  /* 0x0000e800ff080b82 */ /* 0x000ea20000000a00 */
[----:B------:R-:W-:Y:S02]  /*ab80*/  @P1 LEA.HI.X R5, R10, R5, R11, 0x2, P5 ;  /* 0x000000050a051211 */ /* 0x000fe400028f140b */
[----:B------:R-:W-:-:S03]  /*ab90*/  ISETP.NE.AND P5, PT, R0, RZ, PT ;  /* 0x000000ff0000720c */ /* 0x000fc60003fa5270 */
[----:B------:R4:W-:Y:S01]  /*aba0*/  @P1 STG.E desc[UR8][R4.64], R23 ;  /* 0x0000001704001986 */ /* 0x0009e2000c101908 */
[----:B------:R-:W-:Y:S01]  /*abb0*/  ISETP.NE.AND P1, PT, R2, RZ, PT ;  /* 0x000000ff0200720c */ /* 0x000fe20003f25270 */
[----:B------:R-:W5:Y:S08]  /*abc0*/  @P2 LDC.64 R10, c[0x0][0x3a0] ;  /* 0x0000e800ff0a2b82 */ /* 0x000f700000000a00 */
[----:B------:R-:W1:Y:S08]  /*abd0*/  @P4 LDC.64 R20, c[0x0][0x3a0] ;  /* 0x0000e800ff144b82 */ /* 0x000e700000000a00 */
[----:B------:R-:W4:Y:S01]  /*abe0*/  @P5 LDC.64 R42, c[0x0][0x3a0] ;  /* 0x0000e800ff2a5b82 */ /* 0x000f220000000a00 */
[----:B--2---:R-:W-:-:S04]  /*abf0*/  @P1 LEA R2, P0, R16, R8, 0x2 ;  /* 0x0000000810021211 */ /* 0x004fc800078010ff */
[----:B------:R-:W-:Y:S02]  /*ac00*/  @P1 LEA.HI.X R3, R16, R9, R48, 0x2, P0 ;  /* 0x0000000910031211 */ /* 0x000fe400000f1430 */
[----:B-----5:R-:W-:-:S03]  /*ac10*/  @P2 LEA R10, P0, R12, R10, 0x2 ;  /* 0x0000000a0c0a2211 */ /* 0x020fc600078010ff */
[----:B------:R2:W-:Y:S01]  /*ac20*/  @P1 STG.E desc[UR8][R2.64], R25 ;  /* 0x0000001902001986 */ /* 0x0005e2000c101908 */
[----:B------:R-:W-:Y:S02]  /*ac30*/  @P2 LEA.HI.X R11, R12, R11, R13, 0x2, P0 ;  /* 0x0000000b0c0b2211 */ /* 0x000fe400000f140d */
[----:B---3--:R-:W-:-:S03]  /*ac40*/  @P3 LEA R18, P0, R17, R18, 0x2 ;  /* 0x0000001211123211 */ /* 0x008fc600078010ff */
[----:B------:R2:W-:Y:S01]  /*ac50*/  @P2 STG.E desc[UR8][R10.64], R27 ;  /* 0x0000001b0a002986 */ /* 0x0005e2000c101908 */
[----:B------:R-:W-:Y:S02]  /*ac60*/  @P3 LEA.HI.X R19, R17, R19, R36, 0x2, P0 ;  /* 0x0000001311133211 */ /* 0x000fe400000f1424 */
[----:B-1----:R-:W-:Y:S02]  /*ac70*/  @P4 LEA R20, P0, R37, R20, 0x2 ;  /* 0x0000001425144211 */ /* 0x002fe400078010ff */
[----:B0-----:R-:W-:Y:S01]  /*ac80*/  @P6 LEA R46, P2, R14, R46, 0x2 ;  /* 0x0000002e0e2e6211 */ /* 0x001fe200078410ff */
[----:B------:R2:W-:Y:S01]  /*ac90*/  @P3 STG.E desc[UR8][R18.64], R29 ;  /* 0x0000001d12003986 */ /* 0x0005e2000c101908 */
[----:B----4-:R-:W-:Y:S02]  /*aca0*/  @P5 LEA R42, P1, R41, R42, 0x2 ;  /* 0x0000002a292a5211 */ /* 0x010fe400078210ff */
[----:B------:R-:W-:Y:S02]  /*acb0*/  @P4 LEA.HI.X R21, R37, R21, R40, 0x2, P0 ;  /* 0x0000001525154211 */ /* 0x000fe400000f1428 */
[----:B------:R-:W-:-:S02]  /*acc0*/  @P5 LEA.HI.X R43, R41, R43, R44, 0x2, P1 ;  /* 0x0000002b292b5211 */ /* 0x000fc400008f142c */
[----:B------:R-:W-:Y:S01]  /*acd0*/  @P6 LEA.HI.X R47, R14, R47, R15, 0x2, P2 ;  /* 0x0000002f0e2f6211 */ /* 0x000fe200010f140f */
[----:B------:R2:W-:Y:S04]  /*ace0*/  @P4 STG.E desc[UR8][R20.64], R31 ;  /* 0x0000001f14004986 */ /* 0x0005e8000c101908 */
[----:B------:R2:W-:Y:S04]  /*acf0*/  @P5 STG.E desc[UR8][R42.64], R33 ;  /* 0x000000212a005986 */ /* 0x0005e8000c101908 */
[----:B------:R2:W-:Y:S02]  /*ad00*/  @P6 STG.E desc[UR8][R46.64], R35 ;  /* 0x000000232e006986 */ /* 0x0005e4000c101908 */
.L_x_519:
[----:B------:R-:W-:-:S13]  /*ad10*/  ISETP.NE.AND P0, PT, R49, 0xff, PT ;  /* 0x000000ff3100780c */ /* 0x000fda0003f05270 */
[----:B------:R-:W-:Y:S05]  /*ad20*/  @P0 EXIT ;  /* 0x000000000000094d */ /* 0x000fea0003800000 */
[----:B0-2---:R-:W0:Y:S01]  /*ad30*/  LDC.64 R4, c[0x0][0x3a8] ;  /* 0x0000ea00ff047b82 */ /* 0x005e220000000a00 */
[----:B------:R-:W-:-:S04]  /*ad40*/  ISETP.NE.U32.AND P0, PT, R7, 0x900, PT ;  /* 0x000009000700780c */ /* 0x000fc80003f05070 */
[----:B------:R-:W-:-:S13]  /*ad50*/  ISETP.NE.AND.EX P0, PT, R6, RZ, PT, P0 ;  /* 0x000000ff0600720c */ /* 0x000fda0003f05300 */
[----:B------:R-:W-:Y:S05]  /*ad60*/  @P0 BRA `(.L_x_520) ;  /* 0x0000000000180947 */ /* 0x000fea0003800000 */
[----:B------:R-:W1:Y:S02]  /*ad70*/  LDC.64 R2, c[0x0][0x3a0] ;  /* 0x0000e800ff027b82 */ /* 0x000e640000000a00 */
[----:B-1----:R-:W-:-:S04]  /*ad80*/  LEA R2, P0, R38, R2, 0x2 ;  /* 0x0000000226027211 */ /* 0x002fc800078010ff */
[C---:B------:R-:W-:Y:S02]  /*ad90*/  LEA.HI.X R3, R38.reuse, R3, R39, 0x2, P0 ;  /* 0x0000000326037211 */ /* 0x040fe400000f1427 */
[----:B------:R-:W-:-:S03]  /*ada0*/  IADD3 R38, P0, PT, R38, 0x1, RZ ;  /* 0x0000000126267810 */ /* 0x000fc60007f1e0ff */
[----:B------:R2:W-:Y:S02]  /*adb0*/  STG.E desc[UR8][R2.64], R45 ;  /* 0x0000002d02007986 */ /* 0x0005e4000c101908 */
[----:B------:R-:W-:-:S08]  /*adc0*/  IMAD.X R39, RZ, RZ, R39, P0 ;  /* 0x000000ffff277224 */ /* 0x000fd000000e0627 */
.L_x_520:
[----:B01----:R-:W-:Y:S01]  /*add0*/  STG.E.64 desc[UR8][R4.64], R38 ;  /* 0x0000002604007986 */ /* 0x003fe2000c101b08 */
[----:B------:R-:W-:Y:S05]  /*ade0*/  EXIT ;  /* 0x000000000000794d */ /* 0x000fea0003800000 */
.L_x_429:
[----:B------:R-:W-:Y:S01]  /*adf0*/  BSSY B0, `(.L_x_521) ;  /* 0x0000006000007945 */ /* 0x000fe20003800000 */
[----:B------:R-:W-:Y:S01]  /*ae00*/  PLOP3.LUT P5, PT, P5, PT, PT, 0x8, 0x80 ;  /* 0x000000000080781c */ /* 0x000fe20002fae170 */
[----:B------:R-:W-:-:S12]  /*ae10*/  IMAD.MOV.U32 R41, RZ, RZ, -0x1 ;  /* 0xffffffffff297424 */ /* 0x000fd800078e00ff */
[----:B------:R-:W-:Y:S05]  /*ae20*/  WARPSYNC.COLLECTIVE R41, `(.L_x_522) ;  /* 0x0000000029087348 */ /* 0x000fea0003c00000 */
[----:B------:R-:W-:Y:S01]  /*ae30*/  VOTE.ANY P5, P5 ;  /* 0x0000000000ff7806 */ /* 0x000fe200028a0100 */
[----:B------:R-:W-:-:S12]  /*ae40*/  ENDCOLLECTIVE ;  /* 0x000000000000791b */ /* 0x000fd80003800000 */
.L_x_522:
[----:B------:R-:W-:Y:S05]  /*ae50*/  BSYNC B0 ;  /* 0x0000000000007941 */ /* 0x000fea0003800000 */
.L_x_521:
[----:B------:R-:W-:Y:S05]  /*ae60*/  BRA `(.L_x_523) ;  /* 0xffffff8400707947 */ /* 0x000fea000383ffff */
.L_x_431:
[----:B------:R-:W0:Y:S01]  /*ae70*/  S2R R49, SR_GEMASK ;  /* 0x0000000000317919 */ /* 0x000e220000003c00 */
[----:B------:R-:W-:Y:S01]  /*ae80*/  BSSY B0, `(.L_x_524) ;  /* 0x0000006000007945 */ /* 0x000fe20003800000 */
[----:B------:R-:W-:Y:S01]  /*ae90*/  PLOP3.LUT P5, PT, P5, PT, PT, 0x8, 0x80 ;  /* 0x000000000080781c */ /* 0x000fe20002fae170 */
[----:B------:R-:W-:-:S12]  /*aea0*/  IMAD.MOV.U32 R41, RZ, RZ, -0x1 ;  /* 0xffffffffff297424 */ /* 0x000fd800078e00ff */
[----:B0-----:R-:W-:Y:S05]  /*aeb0*/  WARPSYNC.COLLECTIVE R41, `(.L_x_525) ;  /* 0x0000000029087348 */ /* 0x001fea0003c00000 */
[----:B------:R-:W-:Y:S01]  /*aec0*/  VOTE.ANY R41, PT, P5 ;  /* 0x0000000000297806 */ /* 0x000fe200028e0100 */
[----:B0-----:R-:W-:Y:S06]  /*aed0*/  ENDCOLLECTIVE ;  /* 0x000000000000791b */ /* 0x001fec0003800000 */
.L_x_525:
[----:B------:R-:W-:Y:S05]  /*aee0*/  BSYNC B0 ;  /* 0x0000000000007941 */ /* 0x000fea0003800000 */
.L_x_524:
[----:B------:R-:W-:Y:S01]  /*aef0*/  LOP3.LUT R41, R41, 0x80000000, R49, 0xec, !PT ;  /* 0x8000000029297812 */ /* 0x000fe200078eec31 */
[----:B------:R-:W-:Y:S02]  /*af00*/  IMAD.MOV.U32 R19, RZ, RZ, R43 ;  /* 0x000000ffff137224 */ /* 0x000fe400078e002b */
[----:B------:R-:W-:Y:S02]  /*af10*/  IMAD.MOV.U32 R18, RZ, RZ, 0x1 ;  /* 0x00000001ff127424 */ /* 0x000fe400078e00ff */
[----:B------:R-:W-:-:S05]  /*af20*/  VIADD R16, R41, 0xffffffff ;  /* 0xffffffff29107836 */ /* 0x000fca0000000000 */
[----:B------:R-:W-:Y:S01]  /*af30*/  LOP3.LUT R37, R41, R16, RZ, 0xc, !PT ;  /* 0x0000001029257212 */ /* 0x000fe200078e0cff */
[----:B------:R-:W-:-:S03]  /*af40*/  IMAD.MOV.U32 R41, RZ, RZ, -0x1 ;  /* 0xffffffffff297424 */ /* 0x000fc600078e00ff */
[----:B------:R0:W1:Y:S04]  /*af50*/  POPC R16, R37 ;  /* 0x0000002500107309 */ /* 0x0000680000000000 */
[----:B01----:R-:W-:Y:S05]  /*af60*/  WARPSYNC.COLLECTIVE R41, `(.L_x_526) ;  /* 0x0000000029087348 */ /* 0x003fea0003c00000 */
[----:B-1----:R1:W2:Y:S02]  /*af70*/  SHFL.DOWN P5, R38, R19, R18, R16 ;  /* 0x0800001213267389 */ /* 0x0022a400000a0010 */
[----:B012---:R-:W-:Y:S05]  /*af80*/  ENDCOLLECTIVE ;  /* 0x000000000000791b */ /* 0x007fea0003800000 */
.L_x_526:
[----:B------:R-:W-:Y:S02]  /*af90*/  IMAD.MOV.U32 R19, RZ, RZ, R48 ;  /* 0x000000ffff137224 */ /* 0x000fe400078e0030 */
[----:B------:R-:W-:-:S07]  /*afa0*/  IMAD.MOV.U32 R36, RZ, RZ, R38 ;  /* 0x000000ffff247224 */ /* 0x000fce00078e0026 */
[----:B------:R-:W-:Y:S05]  /*afb0*/  WARPSYNC.COLLECTIVE R41, `(.L_x_527) ;  /* 0x0000000029087348 */ /* 0x000fea0003c00000 */
[----:B------:R0:W1:Y:S02]  /*afc0*/  SHFL.DOWN P5, R38, R19, R18, R16 ;  /* 0x0800001213267389 */ /* 0x00006400000a0010 */
[----:B01----:R-:W-:Y:S05]  /*afd0*/  ENDCOLLECTIVE ;  /* 0x000000000000791b */ /* 0x003fea0003800000 */
.L_x_527:
[----:B------:R-:W-:Y:S02]  /*afe0*/  IMAD.MOV.U32 R19, RZ, RZ, R42 ;  /* 0x000000ffff137224 */ /* 0x000fe400078e002a */
[----:B------:R-:W-:-:S07]  /*aff0*/  IMAD.MOV.U32 R37, RZ, RZ, R38 ;  /* 0x000000ffff257224 */ /* 0x000fce00078e0026 */
[----:B------:R-:W-:Y:S05]  /*b000*/  WARPSYNC.COLLECTIVE R41, `(.L_x_528) ;  /* 0x0000000029087348 */ /* 0x000fea0003c00000 */
[----:B------:R0:W1:Y:S02]  /*b010*/  SHFL.DOWN P5, R38, R19, R18, R16 ;  /* 0x0800001213267389 */ /* 0x00006400000a0010 */
[----:B01----:R-:W-:Y:S05]  /*b020*/  ENDCOLLECTIVE ;  /* 0x000000000000791b */ /* 0x003fea0003800000 */
.L_x_528:
[----:B------:R-:W-:Y:S05]  /*b030*/  BRA `(.L_x_529) ;  /* 0xffffff84003c7947 */ /* 0x000fea000383ffff */
.L_x_432:
[----:B------:R-:W-:Y:S01]  /*b040*/  BSSY B0, `(.L_x_530) ;  /* 0x0000006000007945 */ /* 0x000fe20003800000 */
[----:B------:R-:W-:Y:S02]  /*b050*/  IMAD.MOV.U32 R18, RZ, RZ, 0x1 ;  /* 0x00000001ff127424 */ /* 0x000fe400078e00ff */
[----:B------:R-:W-:-:S07]  /*b060*/  IMAD.MOV.U32 R41, RZ, RZ, -0x1 ;  /* 0xffffffffff297424 */ /* 0x000fce00078e00ff */
[----:B------:R-:W-:Y:S05]  /*b070*/  WARPSYNC.COLLECTIVE R41, `(.L_x_531) ;  /* 0x0000000029087348 */ /* 0x000fea0003c00000 */
[----:B------:R0:W1:Y:S02]  /*b080*/  SHFL.DOWN P5, R38, R19, R18, R16 ;  /* 0x0800001213267389 */ /* 0x00006400000a0010 */
[----:B01----:R-:W-:Y:S05]  /*b090*/  ENDCOLLECTIVE ;  /* 0x000000000000791b */ /* 0x003fea0003800000 */
.L_x_531:
[----:B------:R-:W-:Y:S05]  /*b0a0*/  BSYNC B0 ;  /* 0x0000000000007941 */ /* 0x000fea0003800000 */
.L_x_530:
[----:B------:R-:W-:Y:S05]  /*b0b0*/  BRA `(.L_x_532) ;  /* 0xffffff8400407947 */ /* 0x000fea000383ffff */
.L_x_433:
[----:B------:R-:W-:Y:S01]  /*b0c0*/  BSSY B0, `(.L_x_533) ;  /* 0x0000007000007945 */ /* 0x000fe20003800000 */
[----:B------:R-:W-:Y:S02]  /*b0d0*/  IMAD.MOV.U32 R19, RZ, RZ, R43 ;  /* 0x000000ffff137224 */ /* 0x000fe400078e002b */
[----:B------:R-:W-:Y:S02]  /*b0e0*/  IMAD.MOV.U32 R18, RZ, RZ, 0x2 ;  /* 0x00000002ff127424 */ /* 0x000fe400078e00ff */
[----:B------:R-:W-:-:S07]  /*b0f0*/  IMAD.MOV.U32 R41, RZ, RZ, -0x1 ;  /* 0xffffffffff297424 */ /* 0x000fce00078e00ff */
[----:B------:R-:W-:Y:S05]  /*b100*/  WARPSYNC.COLLECTIVE R41, `(.L_x_534) ;  /* 0x0000000029087348 */ /* 0x000fea0003c00000 */
[----:B------:R0:W1:Y:S02]  /*b110*/  SHFL.DOWN P5, R38, R19, R18, R16 ;  /* 0x0800001213267389 */ /* 0x00006400000a0010 */
[----:B01----:R-:W-:Y:S05]  /*b120*/  ENDCOLLECTIVE ;  /* 0x000000000000791b */ /* 0x003fea0003800000 */
.L_x_534:
[----:B------:R-:W-:Y:S05]  /*b130*/  BSYNC B0 ;  /* 0x0000000000007941 */ /* 0x000fea0003800000 */
.L_x_533:
[----:B------:R-:W-:Y:S02]  /*b140*/  IMAD.MOV.U32 R19, RZ, RZ, R48 ;  /* 0x000000ffff137224 */ /* 0x000fe400078e0030 */
[----:B------:R-:W-:Y:S02]  /*b150*/  IMAD.MOV.U32 R18, RZ, RZ, 0x2 ;  /* 0x00000002ff127424 */ /* 0x000fe400078e00ff */
[----:B------:R-:W-:Y:S02]  /*b160*/  IMAD.MOV.U32 R41, RZ, RZ, -0x1 ;  /* 0xffffffffff297424 */ /* 0x000fe400078e00ff */
[----:B------:R-:W-:-:S07]  /*b170*/  IMAD.MOV.U32 R36, RZ, RZ, R38 ;  /* 0x000000ffff247224 */ /* 0x000fce00078e0026 */
[----:B------:R-:W-:Y:S05]  /*b180*/  WARPSYNC.COLLECTIVE R41, `(.L_x_535) ;  /* 0x0000000029087348 */ /* 0x000fea0003c00000 */
[----:B------:R0:W1:Y:S02]  /*b190*/  SHFL.DOWN P5, R38, R19, R18, R16 ;  /* 0x0800001213267389 */ /* 0x00006400000a0010 */
[----:B01----:R-:W-:Y:S05]  /*b1a0*/  ENDCOLLECTIVE ;  /* 0x000000000000791b */ /* 0x003fea0003800000 */
.L_x_535:
[----:B------:R-:W-:Y:S02]  /*b1b0*/  IMAD.MOV.U32 R19, RZ, RZ, R42 ;  /* 0x000000ffff137224 */ /* 0x000fe400078e002a */
[----:B------:R-:W-:-:S07]  /*b1c0*/  IMAD.MOV.U32 R37, RZ, RZ, R38 ;  /* 0x000000ffff257224 */ /* 0x000fce00078e0026 */
[----:B------:R-:W-:Y:S05]  /*b1d0*/  WARPSYNC.COLLECTIVE R41, `(.L_x_536) ;  /* 0x0000000029087348 */ /* 0x000fea0003c00000 */
[----:B------:R0:W1:Y:S02]  /*b1e0*/  SHFL.DOWN P5, R38, R19, R18, R16 ;  /* 0x0800001213267389 */ /* 0x00006400000a0010 */
[----:B01----:R-:W-:Y:S05]  /*b1f0*/  ENDCOLLECTIVE ;  /* 0x000000000000791b */ /* 0x003fea0003800000 */
.L_x_536:
[----:B------:R-:W-:Y:S05]  /*b200*/  BRA `(.L_x_537) ;  /* 0xffffff8400087947 */ /* 0x000fea000383ffff */
.L_x_434:
[----:B------:R-:W-:Y:S01]  /*b210*/  BSSY B0, `(.L_x_538) ;  /* 0x0000006000007945 */ /* 0x000fe20003800000 */
[----:B------:R-:W-:Y:S02]  /*b220*/  IMAD.MOV.U32 R18, RZ, RZ, 0x2 ;  /* 0x00000002ff127424 */ /* 0x000fe400078e00ff */
[----:B------:R-:W-:-:S07]  /*b230*/  IMAD.MOV.U32 R41, RZ, RZ, -0x1 ;  /* 0xffffffffff297424 */ /* 0x000fce00078e00ff */
[----:B0-----:R-:W-:Y:S05]  /*b240*/  WARPSYNC.COLLECTIVE R41, `(.L_x_539) ;  /* 0x0000000029087348 */ /* 0x001fea0003c00000 */
[----:B------:R1:W2:Y:S02]  /*b250*/  SHFL.DOWN P5, R38, R19, R18, R16 ;  /* 0x0800001213267389 */ /* 0x0002a400000a0010 */
[----:B012---:R-:W-:Y:S05]  /*b260*/  ENDCOLLECTIVE ;  /* 0x000000000000791b */ /* 0x007fea0003800000 */
.L_x_539:
[----:B------:R-:W-:Y:S05]  /*b270*/  BSYNC B0 ;  /* 0x0000000000007941 */ /* 0x000fea0003800000 */
.L_x_538:
[----:B------:R-:W-:Y:S05]  /*b280*/  BRA `(.L_x_540) ;  /* 0xffffff84000c7947 */ /* 0x000fea000383ffff */
.L_x_435:
[----:B------:R-:W-:Y:S01]  /*b290*/  BSSY B0, `(.L_x_541) ;  /* 0x0000007000007945 */ /* 0x000fe20003800000 */
[----:B------:R-:W-:Y:S02]  /*b2a0*/  IMAD.MOV.U32 R19, RZ, RZ, R43 ;  /* 0x000000ffff137224 */ /* 0x000fe400078e002b */
[----:B------:R-:W-:Y:S02]  /*b2b0*/  IMAD.MOV.U32 R18, RZ, RZ, 0x4 ;  /* 0x00000004ff127424 */ /* 0x000fe400078e00ff */
[----:B------:R-:W-:-:S07]  /*b2c0*/  IMAD.MOV.U32 R41, RZ, RZ, -0x1 ;  /* 0xffffffffff297424 */ /* 0x000fce00078e00ff */
[----:B------:R-:W-:Y:S05]  /*b2d0*/  WARPSYNC.COLLECTIVE R41, `(.L_x_542) ;  /* 0x0000000029087348 */ /* 0x000fea0003c00000 */
[----:B------:R0:W1:Y:S02]  /*b2e0*/  SHFL.DOWN P5, R38, R19, R18, R16 ;  /* 0x0800001213267389 */ /* 0x00006400000a0010 */
[----:B01----:R-:W-:Y:S05]  /*b2f0*/  ENDCOLLECTIVE ;  /* 0x000000000000791b */ /* 0x003fea0003800000 */
.L_x_542:
[----:B------:R-:W-:Y:S05]  /*b300*/  BSYNC B0 ;  /* 0x0000000000007941 */ /* 0x000fea0003800000 */
.L_x_541:
[----:B------:R-:W-:Y:S02]  /*b310*/  IMAD.MOV.U32 R19, RZ, RZ, R48 ;  /* 0x000000ffff137224 */ /* 0x000fe400078e0030 */
[----:B------:R-:W-:Y:S02]  /*b320*/  IMAD.MOV.U32 R18, RZ, RZ, 0x4 ;  /* 0x00000004ff127424 */ /* 0x000fe400078e00ff */
[----:B------:R-:W-:Y:S02]  /*b330*/  IMAD.MOV.U32 R41, RZ, RZ, -0x1 ;  /* 0xffffffffff297424 */ /* 0x000fe400078e00ff */
[----:B------:R-:W-:-:S07]  /*b340*/  IMAD.MOV.U32 R36, RZ, RZ, R38 ;  /* 0x000000ffff247224 */ /* 0x000fce00078e0026 */
[----:B------:R-:W-:Y:S05]  /*b350*/  WARPSYNC.COLLECTIVE R41, `(.L_x_543) ;  /* 0x0000000029087348 */ /* 0x000fea0003c00000 */
[----:B------:R0:W1:Y:S02]  /*b360*/  SHFL.DOWN P5, R38, R19, R18, R16 ;  /* 0x0800001213267389 */ /* 0x00006400000a0010 */
[----:B01----:R-:W-:Y:S05]  /*b370*/  ENDCOLLECTIVE ;  /* 0x000000000000791b */ /* 0x003fea0003800000 */
.L_x_543:
[----:B------:R-:W-:Y:S02]  /*b380*/  IMAD.MOV.U32 R19, RZ, RZ, R42 ;  /* 0x000000ffff137224 */ /* 0x000fe400078e002a */
[----:B------:R-:W-:-:S07]  /*b390*/  IMAD.MOV.U32 R37, RZ, RZ, R38 ;  /* 0x000000ffff257224 */ /* 0x000fce00078e0026 */
[----:B------:R-:W-:Y:S05]  /*b3a0*/  WARPSYNC.COLLECTIVE R41, `(.L_x_544) ;  /* 0x0000000029087348 */ /* 0x000fea0003c00000 */
[----:B------:R0:W1:Y:S02]  /*b3b0*/  SHFL.DOWN P5, R38, R19, R18, R16 ;  /* 0x0800001213267389 */ /* 0x00006400000a0010 */
[----:B01----:R-:W-:Y:S05]  /*b3c0*/  ENDCOLLECTIVE ;  /* 0x000000000000791b */ /* 0x003fea0003800000 */
.L_x_544:
[----:B------:R-:W-:Y:S05]  /*b3d0*/  BRA `(.L_x_545) ;  /* 0xffffff8000d87947 */ /* 0x000fea000383ffff */
.L_x_436:
[----:B------:R-:W-:Y:S01]  /*b3e0*/  BSSY B0, `(.L_x_546) ;  /* 0x0000006000007945 */ /* 0x000fe20003800000 */
[----:B------:R-:W-:Y:S02]  /*b3f0*/  IMAD.MOV.U32 R18, RZ, RZ, 0x4 ;  /* 0x00000004ff127424 */ /* 0x000fe400078e00ff */
[----:B------:R-:W-:-:S07]  /*b400*/  IMAD.MOV.U32 R41, RZ, RZ, -0x1 ;  /* 0xffffffffff297424 */ /* 0x000fce00078e00ff */
[----:B0-----:R-:W-:Y:S05]  /*b410*/  WARPSYNC.COLLECTIVE R41, `(.L_x_547) ;  /* 0x0000000029087348 */ /* 0x001fea0003c00000 */
[----:B------:R1:W2:Y:S02]  /*b420*/  SHFL.DOWN P5, R38, R19, R18, R16 ;  /* 0x0800001213267389 */ /* 0x0002a400000a0010 */
[----:B012---:R-:W-:Y:S05]  /*b430*/  ENDCOLLECTIVE ;  /* 0x000000000000791b */ /* 0x007fea0003800000 */
.L_x_547:
[----:B------:R-:W-:Y:S05]  /*b440*/  BSYNC B0 ;  /* 0x0000000000007941 */ /* 0x000fea0003800000 */
.L_x_546:
[----:B------:R-:W-:Y:S05]  /*b450*/  BRA `(.L_x_548) ;  /* 0xffffff8000dc7947 */ /* 0x000fea000383ffff */
.L_x_437:
[----:B------:R-:W-:Y:S01]  /*b460*/  BSSY B0, `(.L_x_549) ;  /* 0x0000007000007945 */ /* 0x000fe20003800000 */
[----:B------:R-:W-:Y:S02]  /*b470*/  IMAD.MOV.U32 R19, RZ, RZ, R43 ;  /* 0x000000ffff137224 */ /* 0x000fe400078e002b */
[----:B------:R-:W-:Y:S02]  /*b480*/  IMAD.MOV.U32 R18, RZ, RZ, 0x8 ;  /* 0x00000008ff127424 */ /* 0x000fe400078e00ff */
[----:B------:R-:W-:-:S07]  /*b490*/  IMAD.MOV.U32 R41, RZ, RZ, -0x1 ;  /* 0xffffffffff297424 */ /* 0x000fce00078e00ff */
[----:B------:R-:W-:Y:S05]  /*b4a0*/  WARPSYNC.COLLECTIVE R41, `(.L_x_550) ;  /* 0x0000000029087348 */ /* 0x000fea0003c00000 */
[----:B------:R0:W1:Y:S02]  /*b4b0*/  SHFL.DOWN P5, R38, R19, R18, R16 ;  /* 0x0800001213267389 */ /* 0x00006400000a0010 */
[----:B01----:R-:W-:Y:S05]  /*b4c0*/  ENDCOLLECTIVE ;  /* 0x000000000000791b */ /* 0x003fea0003800000 */
.L_x_550:
[----:B------:R-:W-:Y:S05]  /*b4d0*/  BSYNC B0 ;  /* 0x0000000000007941 */ /* 0x000fea0003800000 */
.L_x_549:
[----:B------:R-:W-:Y:S02]  /*b4e0*/  IMAD.MOV.U32 R19, RZ, RZ, R48 ;  /* 0x000000ffff137224 */ /* 0x000fe400078e0030 */
[----:B------:R-:W-:Y:S02]  /*b4f0*/  IMAD.MOV.U32 R18, RZ, RZ, 0x8 ;  /* 0x00000008ff127424 */ /* 0x000fe400078e00ff */
[----:B------:R-:W-:Y:S02]  /*b500*/  IMAD.MOV.U32 R41, RZ, RZ, -0x1 ;  /* 0xffffffffff297424 */ /* 0x000fe400078e00ff */
[----:B------:R-:W-:-:S07]  /*b510*/  IMAD.MOV.U32 R36, RZ, RZ, R38 ;  /* 0x000000ffff247224 */ /* 0x000fce00078e0026 */
[----:B------:R-:W-:Y:S05]  /*b520*/  WARPSYNC.COLLECTIVE R41, `(.L_x_551) ;  /* 0x0000000029087348 */ /* 0x000fea0003c00000 */
[----:B------:R0:W1:Y:S02]  /*b530*/  SHFL.DOWN P5, R38, R19, R18, R16 ;  /* 0x0800001213267389 */ /* 0x00006400000a0010 */
[----:B01----:R-:W-:Y:S05]  /*b540*/  ENDCOLLECTIVE ;  /* 0x000000000000791b */ /* 0x003fea0003800000 */
.L_x_551:
[----:B------:R-:W-:Y:S02]  /*b550*/  IMAD.MOV.U32 R19, RZ, RZ, R42 ;  /* 0x000000ffff137224 */ /* 0x000fe400078e002a */
[----:B------:R-:W-:-:S07]  /*b560*/  IMAD.MOV.U32 R37, RZ, RZ, R38 ;  /* 0x000000ffff257224 */ /* 0x000fce00078e0026 */
[----:B------:R-:W-:Y:S05]  /*b570*/  WARPSYNC.COLLECTIVE R41, `(.L_x_552) ;  /* 0x0000000029087348 */ /* 0x000fea0003c00000 */
[----:B------:R0:W1:Y:S02]  /*b580*/  SHFL.DOWN P5, R38, R19, R18, R16 ;  /* 0x0800001213267389 */ /* 0x00006400000a0010 */
[----:B01----:R-:W-:Y:S05]  /*b590*/  ENDCOLLECTIVE ;  /* 0x000000000000791b */ /* 0x003fea0003800000 */
.L_x_552:
[----:B------:R-:W-:Y:S05]  /*b5a0*/  BRA `(.L_x_553) ;  /* 0xffffff8000a87947 */ /* 0x000fea000383ffff */
.L_x_438:
[----:B------:R-:W-:Y:S01]  /*b5b0*/  BSSY B0, `(.L_x_554) ;  /* 0x0000006000007945 */ /* 0x000fe20003800000 */
[----:B------:R-:W-:Y:S02]  /*b5c0*/  IMAD.MOV.U32 R18, RZ, RZ, 0x8 ;  /* 0x00000008ff127424 */ /* 0x000fe400078e00ff */
[----:B------:R-:W-:-:S07]  /*b5d0*/  IMAD.MOV.U32 R41, RZ, RZ, -0x1 ;  /* 0xffffffffff297424 */ /* 0x000fce00078e00ff */
[----:B0-----:R-:W-:Y:S05]  /*b5e0*/  WARPSYNC.COLLECTIVE R41, `(.L_x_555) ;  /* 0x0000000029087348 */ /* 0x001fea0003c00000 */
[----:B------:R1:W2:Y:S02]  /*b5f0*/  SHFL.DOWN P5, R38, R19, R18, R16 ;  /* 0x0800001213267389 */ /* 0x0002a400000a0010 */
[----:B012---:R-:W-:Y:S05]  /*b600*/  ENDCOLLECTIVE ;  /* 0x000000000000791b */ /* 0x007fea0003800000 */
.L_x_555:
[----:B------:R-:W-:Y:S05]  /*b610*/  BSYNC B0 ;  /* 0x0000000000007941 */ /* 0x000fea0003800000 */
.L_x_554:
[----:B------:R-:W-:Y:S05]  /*b620*/  BRA `(.L_x_556) ;  /* 0xffffff8000ac7947 */ /* 0x000fea000383ffff */
.L_x_439:
[----:B------:R-:W-:Y:S01]  /*b630*/  BSSY B0, `(.L_x_557) ;  /* 0x0000007000007945 */ /* 0x000fe20003800000 */
[----:B------:R-:W-:Y:S02]  /*b640*/  IMAD.MOV.U32 R19, RZ, RZ, R43 ;  /* 0x000000ffff137224 */ /* 0x000fe400078e002b */
[----:B------:R-:W-:Y:S02]  /*b650*/  IMAD.MOV.U32 R18, RZ, RZ, 0x10 ;  /* 0x00000010ff127424 */ /* 0x000fe400078e00ff */
[----:B------:R-:W-:-:S07]  /*b660*/  IMAD.MOV.U32 R41, RZ, RZ, -0x1 ;  /* 0xffffffffff297424 */ /* 0x000fce00078e00ff */
[----:B------:R-:W-:Y:S05]  /*b670*/  WARPSYNC.COLLECTIVE R41, `(.L_x_558) ;  /* 0x0000000029087348 */ /* 0x000fea0003c00000 */
[----:B------:R0:W1:Y:S02]  /*b680*/  SHFL.DOWN P5, R38, R19, R18, R16 ;  /* 0x0800001213267389 */ /* 0x00006400000a0010 */
[----:B01----:R-:W-:Y:S05]  /*b690*/  ENDCOLLECTIVE ;  /* 0x000000000000791b */ /* 0x003fea0003800000 */
.L_x_558:
[----:B------:R-:W-:Y:S05]  /*b6a0*/  BSYNC B0 ;  /* 0x0000000000007941 */ /* 0x000fea0003800000 */
.L_x_557:
[----:B------:R-:W-:Y:S02]  /*b6b0*/  IMAD.MOV.U32 R19, RZ, RZ, R48 ;  /* 0x000000ffff137224 */ /* 0x000fe400078e0030 */
[----:B------:R-:W-:Y:S02]  /*b6c0*/  IMAD.MOV.U32 R18, RZ, RZ, 0x10 ;  /* 0x00000010ff127424 */ /* 0x000fe400078e00ff */
[----:B------:R-:W-:Y:S02]  /*b6d0*/  IMAD.MOV.U32 R41, RZ, RZ, -0x1 ;  /* 0xffffffffff297424 */ /* 0x000fe400078e00ff */
[----:B------:R-:W-:-:S07]  /*b6e0*/  IMAD.MOV.U32 R54, RZ, RZ, R38 ;  /* 0x000000ffff367224 */ /* 0x000fce00078e0026 */
[----:B------:R-:W-:Y:S05]  /*b6f0*/  WARPSYNC.COLLECTIVE R41, `(.L_x_559) ;  /* 0x0000000029087348 */ /* 0x000fea0003c00000 */
[----:B------:R0:W1:Y:S02]  /*b700*/  SHFL.DOWN P5, R38, R19, R18, R16 ;  /* 0x0800001213267389 */ /* 0x00006400000a0010 */
[----:B01----:R-:W-:Y:S05]  /*b710*/  ENDCOLLECTIVE ;  /* 0x000000000000791b */ /* 0x003fea0003800000 */
.L_x_559:
[----:B------:R-:W-:Y:S02]  /*b720*/  IMAD.MOV.U32 R19, RZ, RZ, R42 ;  /* 0x000000ffff137224 */ /* 0x000fe400078e002a */
[----:B------:R-:W-:-:S07]  /*b730*/  IMAD.MOV.U32 R55, RZ, RZ, R38 ;  /* 0x000000ffff377224 */ /* 0x000fce00078e0026 */
[----:B------:R-:W-:Y:S05]  /*b740*/  WARPSYNC.COLLECTIVE R41, `(.L_x_560) ;  /* 0x0000000029087348 */ /* 0x000fea0003c00000 */
[----:B------:R0:W1:Y:S02]  /*b750*/  SHFL.DOWN P5, R38, R19, R18, R16 ;  /* 0x0800001213267389 */ /* 0x00006400000a0010 */
[----:B01----:R-:W-:Y:S05]  /*b760*/  ENDCOLLECTIVE ;  /* 0x000000000000791b */ /* 0x003fea0003800000 */
.L_x_560:
[----:B------:R-:W-:Y:S05]  /*b770*/  BRA `(.L_x_561) ;  /* 0xffffff8000787947 */ /* 0x000fea000383ffff */
.L_x_440:
[----:B------:R-:W-:Y:S01]  /*b780*/  BSSY B0, `(.L_x_562) ;  /* 0x0000006000007945 */ /* 0x000fe20003800000 */
[----:B------:R-:W-:Y:S02]  /*b790*/  IMAD.MOV.U32 R18, RZ, RZ, 0x10 ;  /* 0x00000010ff127424 */ /* 0x000fe400078e00ff */
[----:B------:R-:W-:-:S07]  /*b7a0*/  IMAD.MOV.U32 R41, RZ, RZ, -0x1 ;  /* 0xffffffffff297424 */ /* 0x000fce00078e00ff */
[----:B0-----:R-:W-:Y:S05]  /*b7b0*/  WARPSYNC.COLLECTIVE R41, `(.L_x_563) ;  /* 0x0000000029087348 */ /* 0x001fea0003c00000 */
[----:B------:R1:W2:Y:S02]  /*b7c0*/  SHFL.DOWN P5, R38, R19, R18, R16 ;  /* 0x0800001213267389 */ /* 0x0002a400000a0010 */
[----:B012---:R-:W-:Y:S05]  /*b7d0*/  ENDCOLLECTIVE ;  /* 0x000000000000791b */ /* 0x007fea0003800000 */
.L_x_563:
[----:B------:R-:W-:Y:S05]  /*b7e0*/  BSYNC B0 ;  /* 0x0000000000007941 */ /* 0x000fea0003800000 */
.L_x_562:
[----:B------:R-:W-:Y:S05]  /*b7f0*/  BRA `(.L_x_564) ;  /* 0xffffff80008c7947 */ /* 0x000fea000383ffff */
.L_x_441:
[----:B------:R-:W-:Y:S01]  /*b800*/  BSSY B0, `(.L_x_565) ;  /* 0x0000006000007945 */ /* 0x000fe20003800000 */
[----:B------:R-:W-:Y:S01]  /*b810*/  PLOP3.LUT P5, PT, P1, PT, PT, 0x80, 0x8 ;  /* 0x000000000008781c */ /* 0x000fe20000faf070 */
[----:B------:R-:W-:-:S12]  /*b820*/  IMAD.MOV.U32 R41, RZ, RZ, -0x1 ;  /* 0xffffffffff297424 */ /* 0x000fd800078e00ff */
[----:B------:R-:W-:Y:S05]  /*b830*/  WARPSYNC.COLLECTIVE R41, `(.L_x_566) ;  /* 0x0000000029087348 */ /* 0x000fea0003c00000 */
[----:B------:R-:W-:Y:S01]  /*b840*/  VOTE.ALL P5, P5 ;  /* 0x0000000000ff7806 */ /* 0x000fe200028a0000 */
[----:B------:R-:W-:-:S12]  /*b850*/  ENDCOLLECTIVE ;  /* 0x000000000000791b */ /* 0x000fd80003800000 */
.L_x_566:
[----:B------:R-:W-:Y:S05]  /*b860*/  BSYNC B0 ;  /* 0x0000000000007941 */ /* 0x000fea0003800000 */
.L_x_565:
[----:B------:R-:W-:Y:S05]  /*b870*/  BRA `(.L_x_567) ;  /* 0xffffff8000887947 */ /* 0x000fea000383ffff */
.L_x_443:
[----:B------:R-:W-:Y:S01]  /*b880*/  BSSY B0, `(.L_x_568) ;  /* 0x0000006000007945 */ /* 0x000fe20003800000 */
[----:B------:R-:W-:Y:S01]  /*b890*/  PLOP3.LUT P5, PT, P5, PT, PT, 0x8, 0x80 ;  /* 0x000000000080781c */ /* 0x000fe20002fae170 */
[----:B------:R-:W-:-:S12]  /*b8a0*/  IMAD.MOV.U32 R41, RZ, RZ, -0x1 ;  /* 0xffffffffff297424 */ /* 0x000fd800078e00ff */
[----:B------:R-:W-:Y:S05]  /*b8b0*/  WARPSYNC.COLLECTIVE R41, `(.L_x_569) ;  /* 0x0000000029087348 */ /* 0x000fea0003c00000 */
[----:B------:R-:W-:Y:S01]  /*b8c0*/  VOTE.ANY P5, P5 ;  /* 0x0000000000ff7806 */ /* 0x000fe200028a0100 */
[----:B------:R-:W-:-:S12]  /*b8d0*/  ENDCOLLECTIVE ;  /* 0x000000000000791b */ /* 0x000fd80003800000 */
.L_x_569:
[----:B------:R-:W-:Y:S05]  /*b8e0*/  BSYNC B0 ;  /* 0x0000000000007941 */ /* 0x000fea0003800000 */
.L_x_568:
[----:B------:R-:W-:Y:S05]  /*b8f0*/  BRA `(.L_x_570) ;  /* 0xffffff8000887947 */ /* 0x000fea000383ffff */
.L_x_445:
[----:B------:R-:W-:Y:S01]  /*b900*/  BSSY B0, `(.L_x_571) ;  /* 0x0000006000007945 */ /* 0x000fe20003800000 */
[----:B------:R-:W-:Y:S01]  /*b910*/  PLOP3.LUT P5, PT, P5, PT, PT, 0x8, 0x80 ;  /* 0x000000000080781c */ /* 0x000fe20002fae170 */
[----:B------:R-:W-:-:S12]  /*b920*/  IMAD.MOV.U32 R41, RZ, RZ, -0x1 ;  /* 0xffffffffff297424 */ /* 0x000fd800078e00ff */
[----:B------:R-:W-:Y:S05]  /*b930*/  WARPSYNC.COLLECTIVE R41, `(.L_x_572) ;  /* 0x0000000029087348 */ /* 0x000fea0003c00000 */
[----:B------:R-:W-:Y:S01]  /*b940*/  VOTE.ANY R41, PT, P5 ;  /* 0x0000000000297806 */ /* 0x000fe200028e0100 */
[----:B------:R-:W-:Y:S06]  /*b950*/  ENDCOLLECTIVE ;  /* 0x000000000000791b */ /* 0x000fec0003800000 */
.L_x_572:
[----:B------:R-:W-:Y:S05]  /*b960*/  BSYNC B0 ;  /* 0x0000000000007941 */ /* 0x000fea0003800000 */
.L_x_571:
        /* <DEDUP_REMOVED lines=10> */
.L_x_573:
[----:B------:R-:W-:Y:S02]  /*ba10*/  IMAD.MOV.U32 R19, RZ, RZ, R39 ;  /* 0x000000ffff137224 */ /* 0x000fe400078e0027 */
[----:B------:R-:W-:-:S07]  /*ba20*/  IMAD.MOV.U32 R57, RZ, RZ, R38 ;  /* 0x000000ffff397224 */ /* 0x000fce00078e0026 */
[----:B------:R-:W-:Y:S05]  /*ba30*/  WARPSYNC.COLLECTIVE R41, `(.L_x_574) ;  /* 0x0000000029087348 */ /* 0x000fea0003c00000 */
[----:B------:R0:W1:Y:S02]  /*ba40*/  SHFL.DOWN P5, R38, R19, R18, R16 ;  /* 0x0800001213267389 */ /* 0x00006400000a0010 */
[----:B01----:R-:W-:Y:S05]  /*ba50*/  ENDCOLLECTIVE ;  /* 0x000000000000791b */ /* 0x003fea0003800000 */
.L_x_574:
[----:B------:R-:W-:Y:S02]  /*ba60*/  IMAD.MOV.U32 R19, RZ, RZ, R55 ;  /* 0x000000ffff137224 */ /* 0x000fe400078e0037 */
[----:B------:R-:W-:-:S07]  /*ba70*/  IMAD.MOV.U32 R56, RZ, RZ, R38 ;  /* 0x000000ffff387224 */ /* 0x000fce00078e0026 */
[----:B------:R-:W-:Y:S05]  /*ba80*/  WARPSYNC.COLLECTIVE R41, `(.L_x_575) ;  /* 0x0000000029087348 */ /* 0x000fea0003c00000 */
[----:B------:R0:W1:Y:S02]  /*ba90*/  SHFL.DOWN P5, R38, R19, R18, R16 ;  /* 0x0800001213267389 */ /* 0x00006400000a0010 */
[----:B01----:R-:W-:Y:S05]  /*baa0*/  ENDCOLLECTIVE ;  /* 0x000000000000791b */ /* 0x003fea0003800000 */
.L_x_575:
[----:B------:R-:W-:Y:S05]  /*bab0*/  BRA `(.L_x_576) ;  /* 0xffffff8000547947 */ /* 0x000fea000383ffff */
.L_x_446:
[----:B------:R-:W-:Y:S01]  /*bac0*/  BSSY B0, `(.L_x_577) ;  /* 0x0000006000007945 */ /* 0x000fe20003800000 */
[----:B------:R-:W-:Y:S02]  /*bad0*/  IMAD.MOV.U32 R18, RZ, RZ, 0x1 ;  /* 0x00000001ff127424 */ /* 0x000fe400078e00ff */
[----:B------:R-:W-:-:S07]  /*bae0*/  IMAD.MOV.U32 R41, RZ, RZ, -0x1 ;  /* 0xffffffffff297424 */ /* 0x000fce00078e00ff */
[----:B------:R-:W-:Y:S05]  /*baf0*/  WARPSYNC.COLLECTIVE R41, `(.L_x_578) ;  /* 0x0000000029087348 */ /* 0x000fea0003c00000 */
[----:B------:R0:W1:Y:S02]  /*bb00*/  SHFL.DOWN P5, R38, R19, R18, R16 ;  /* 0x0800001213267389 */ /* 0x00006400000a0010 */
[----:B01----:R-:W-:Y:S05]  /*bb10*/  ENDCOLLECTIVE ;  /* 0x000000000000791b */ /* 0x003fea0003800000 */
.L_x_578:
[----:B------:R-:W-:Y:S05]  /*bb20*/  BSYNC B0 ;  /* 0x0000000000007941 */ /* 0x000fea0003800000 */
.L_x_577:
[----:B------:R-:W-:Y:S05]  /*bb30*/  BRA `(.L_x_579) ;  /* 0xffffff8000587947 */ /* 0x000fea000383ffff */
.L_x_447:
[----:B------:R-:W-:Y:S01]  /*bb40*/  BSSY B0, `(.L_x_580) ;  /* 0x0000007000007945 */ /* 0x000fe20003800000 */
[----:B------:R-:W-:Y:S02]  /*bb50*/  IMAD.MOV.U32 R19, RZ, RZ, R54 ;  /* 0x000000ffff137224 */ /* 0x000fe400078e0036 */
[----:B------:R-:W-:Y:S02]  /*bb60*/  IMAD.MOV.U32 R18, RZ, RZ, 0x2 ;  /* 0x00000002ff127424 */ /* 0x000fe400078e00ff */
[----:B------:R-:W-:-:S07]  /*bb70*/  IMAD.MOV.U32 R41, RZ, RZ, -0x1 ;  /* 0xffffffffff297424 */ /* 0x000fce00078e00ff */
[----:B------:R-:W-:Y:S05]  /*bb80*/  WARPSYNC.COLLECTIVE R41, `(.L_x_581) ;  /* 0x0000000029087348 */ /* 0x000fea0003c00000 */
[----:B------:R0:W1:Y:S02]  /*bb90*/  SHFL.DOWN P5, R38, R19, R18, R16 ;  /* 0x0800001213267389 */ /* 0x00006400000a0010 */
[----:B01----:R-:W-:Y:S05]  /*bba0*/  ENDCOLLECTIVE ;  /* 0x000000000000791b */ /* 0x003fea0003800000 */
.L_x_581:
[----:B------:R-:W-:Y:S05]  /*bbb0*/  BSYNC B0 ;  /* 0x0000000000007941 */ /* 0x000fea0003800000 */
.L_x_580:
[----:B------:R-:W-:Y:S02]  /*bbc0*/  IMAD.MOV.U32 R19, RZ, RZ, R39 ;  /* 0x000000ffff137224 */ /* 0x000fe400078e0027 */
[----:B------:R-:W-:Y:S02]  /*bbd0*/  IMAD.MOV.U32 R18, RZ, RZ, 0x2 ;  /* 0x00000002ff127424 */ /* 0x000fe400078e00ff */
[----:B------:R-:W-:Y:S02]  /*bbe0*/  IMAD.MOV.U32 R41, RZ, RZ, -0x1 ;  /* 0xffffffffff297424 */ /* 0x000fe400078e00ff */
[----:B------:R-:W-:-:S07]  /*bbf0*/  IMAD.MOV.U32 R57, RZ, RZ, R38 ;  /* 0x000000ffff397224 */ /* 0x000fce00078e0026 */
[----:B------:R-:W-:Y:S05]  /*bc00*/  WARPSYNC.COLLECTIVE R41, `(.L_x_582) ;  /* 0x0000000029087348 */ /* 0x000fea0003c00000 */
[----:B------:R0:W1:Y:S02]  /*bc10*/  SHFL.DOWN P5, R38, R19, R18, R16 ;  /* 0x0800001213267389 */ /* 0x00006400000a0010 */
[----:B01----:R-:W-:Y:S05]  /*bc20*/  ENDCOLLECTIVE ;  /* 0x000000000000791b */ /* 0x003fea0003800000 */
.L_x_582:
[----:B------:R-:W-:Y:S02]  /*bc30*/  IMAD.MOV.U32 R19, RZ, RZ, R55 ;  /* 0x000000ffff137224 */ /* 0x000fe400078e0037 */
[----:B------:R-:W-:-:S07]  /*bc40*/  IMAD.MOV.U32 R56, RZ, RZ, R38 ;  /* 0x000000ffff387224 */ /* 0x000fce00078e0026 */
[----:B------:R-:W-:Y:S05]  /*bc50*/  WARPSYNC.COLLECTIVE R41, `(.L_x_583) ;  /* 0x0000000029087348 */ /* 0x000fea0003c00000 */
[----:B------:R0:W1:Y:S02]  /*bc60*/  SHFL.DOWN P5, R38, R19, R18, R16 ;  /* 0x0800001213267389 */ /* 0x00006400000a0010 */
[----:B01----:R-:W-:Y:S05]  /*bc70*/  ENDCOLLECTIVE ;  /* 0x000000000000791b */ /* 0x003fea0003800000 */
.L_x_583:
[----:B------:R-:W-:Y:S05]  /*bc80*/  BRA `(.L_x_584) ;  /* 0xffffff8000207947 */ /* 0x000fea000383ffff */
.L_x_448:
[----:B------:R-:W-:Y:S01]  /*bc90*/  BSSY B0, `(.L_x_585) ;  /* 0x0000006000007945 */ /* 0x000fe20003800000 */
[----:B------:R-:W-:Y:S02]  /*bca0*/  IMAD.MOV.U32 R18, RZ, RZ, 0x2 ;  /* 0x00000002ff127424 */ /* 0x000fe400078e00ff */
[----:B------:R-:W-:-:S07]  /*bcb0*/  IMAD.MOV.U32 R41, RZ, RZ, -0x1 ;  /* 0xffffffffff297424 */ /* 0x000fce00078e00ff */
[----:B------:R-:W-:Y:S05]  /*bcc0*/  WARPSYNC.COLLECTIVE R41, `(.L_x_586) ;  /* 0x0000000029087348 */ /* 0x000fea0003c00000 */
[----:B------:R0:W1:Y:S02]  /*bcd0*/  SHFL.DOWN P5, R38, R19, R18, R16 ;  /* 0x0800001213267389 */ /* 0x00006400000a0010 */
[----:B01----:R-:W-:Y:S05]  /*bce0*/  ENDCOLLECTIVE ;  /* 0x000000000000791b */ /* 0x003fea0003800000 */
.L_x_586:
[----:B------:R-:W-:Y:S05]  /*bcf0*/  BSYNC B0 ;  /* 0x0000000000007941 */ /* 0x000fea0003800000 */
.L_x_585:
[----:B------:R-:W-:Y:S05]  /*bd00*/  BRA `(.L_x_587) ;  /* 0xffffff8000247947 */ /* 0x000fea000383ffff */
.L_x_449:
[----:B------:R-:W-:Y:S01]  /*bd10*/  BSSY B0, `(.L_x_588) ;  /* 0x0000007000007945 */ /* 0x000fe20003800000 */
[----:B------:R-:W-:Y:S02]  /*bd20*/  IMAD.MOV.U32 R19, RZ, RZ, R54 ;  /* 0x000000ffff137224 */ /* 0x000fe400078e0036 */
[----:B------:R-:W-:Y:S02]  /*bd30*/  IMAD.MOV.U32 R18, RZ, RZ, 0x4 ;  /* 0x00000004ff127424 */ /* 0x000fe400078e00ff */
[----:B------:R-:W-:-:S07]  /*bd40*/  IMAD.MOV.U32 R41, RZ, RZ, -0x1 ;  /* 0xffffffffff297424 */ /* 0x000fce00078e00ff */
[----:B------:R-:W-:Y:S05]  /*bd50*/  WARPSYNC.COLLECTIVE R41, `(.L_x_589) ;  /* 0x0000000029087348 */ /* 0x000fea0003c00000 */
[----:B------:R0:W1:Y:S02]  /*bd60*/  SHFL.DOWN P5, R38, R19, R18, R16 ;  /* 0x0800001213267389 */ /* 0x00006400000a0010 */
[----:B01----:R-:W-:Y:S05]  /*bd70*/  ENDCOLLECTIVE ;  /* 0x000000000000791b */ /* 0x003fea0003800000 */
.L_x_589:
[----:B------:R-:W-:Y:S05]  /*bd80*/  BSYNC B0 ;  /* 0x0000000000007941 */ /* 0x000fea0003800000 */
.L_x_588:
[----:B------:R-:W-:Y:S02]  /*bd90*/  IMAD.MOV.U32 R19, RZ, RZ, R39 ;  /* 0x000000ffff137224 */ /* 0x000fe400078e0027 */
[----:B------:R-:W-:Y:S02]  /*bda0*/  IMAD.MOV.U32 R18, RZ, RZ, 0x4 ;  /* 0x00000004ff127424 */ /* 0x000fe400078e00ff */
[----:B------:R-:W-:Y:S02]  /*bdb0*/  IMAD.MOV.U32 R41, RZ, RZ, -0x1 ;  /* 0xffffffffff297424 */ /* 0x000fe400078e00ff */
[----:B------:R-:W-:-:S07]  /*bdc0*/  IMAD.MOV.U32 R57, RZ, RZ, R38 ;  /* 0x000000ffff397224 */ /* 0x000fce00078e0026 */
[----:B------:R-:W-:Y:S05]  /*bdd0*/  WARPSYNC.COLLECTIVE R41, `(.L_x_590) ;  /* 0x0000000029087348 */ /* 0x000fea0003c00000 */
[----:B------:R0:W1:Y:S02]  /*bde0*/  SHFL.DOWN P5, R38, R19, R18, R16 ;  /* 0x0800001213267389 */ /* 0x00006400000a0010 */
[----:B01----:R-:W-:Y:S05]  /*bdf0*/  ENDCOLLECTIVE ;  /* 0x000000000000791b */ /* 0x003fea0003800000 */
.L_x_590:
[----:B------:R-:W-:Y:S02]  /*be00*/  IMAD.MOV.U32 R19, RZ, RZ, R55 ;  /* 0x000000ffff137224 */ /* 0x000fe400078e0037 */
[----:B------:R-:W-:-:S07]  /*be10*/  IMAD.MOV.U32 R56, RZ, RZ, R38 ;  /* 0x000000ffff387224 */ /* 0x000fce00078e0026 */
[----:B------:R-:W-:Y:S05]  /*be20*/  WARPSYNC.COLLECTIVE R41, `(.L_x_591) ;  /* 0x0000000029087348 */ /* 0x000fea0003c00000 */
[----:B------:R0:W1:Y:S02]  /*be30*/  SHFL.DOWN P5, R38, R19, R18, R16 ;  /* 0x0800001213267389 */ /* 0x00006400000a0010 */
[----:B01----:R-:W-:Y:S05]  /*be40*/  ENDCOLLECTIVE ;  /* 0x000000000000791b */ /* 0x003fea0003800000 */
.L_x_591:
[----:B------:R-:W-:Y:S05]  /*be50*/  BRA `(.L_x_592) ;  /* 0xffffff7c00ec7947 */ /* 0x000fea000383ffff */
.L_x_450:
[----:B------:R-:W-:Y:S01]  /*be60*/  BSSY B0, `(.L_x_593) ;  /* 0x0000006000007945 */ /* 0x000fe20003800000 */
[----:B------:R-:W-:Y:S02]  /*be70*/  IMAD.MOV.U32 R18, RZ, RZ, 0x4 ;  /* 0x00000004ff127424 */ /* 0x000fe400078e00ff */
[----:B------:R-:W-:-:S07]  /*be80*/  IMAD.MOV.U32 R41, RZ, RZ, -0x1 ;  /* 0xffffffffff297424 */ /* 0x000fce00078e00ff */
[----:B------:R-:W-:Y:S05]  /*be90*/  WARPSYNC.COLLECTIVE R41, `(.L_x_594) ;  /* 0x0000000029087348 */ /* 0x000fea0003c00000 */
[----:B------:R0:W1:Y:S02]  /*bea0*/  SHFL.DOWN P5, R38, R19, R18, R16 ;  /* 0x0800001213267389 */ /* 0x00006400000a0010 */
[----:B01----:R-:W-:Y:S05]  /*beb0*/  ENDCOLLECTIVE ;  /* 0x000000000000791b */ /* 0x003fea0003800000 */
.L_x_594:
[----:B------:R-:W-:Y:S05]  /*bec0*/  BSYNC B0 ;  /* 0x0000000000007941 */ /* 0x000fea0003800000 */
.L_x_593:
[----:B------:R-:W-:Y:S05]  /*bed0*/  BRA `(.L_x_595) ;  /* 0xffffff7c00f07947 */ /* 0x000fea000383ffff */
.L_x_451:
[----:B------:R-:W-:Y:S01]  /*bee0*/  BSSY B0, `(.L_x_596) ;  /* 0x0000007000007945 */ /* 0x000fe20003800000 */
[----:B------:R-:W-:Y:S02]  /*bef0*/  IMAD.MOV.U32 R19, RZ, RZ, R54 ;  /* 0x000000ffff137224 */ /* 0x000fe400078e0036 */
[----:B------:R-:W-:Y:S02]  /*bf00*/  IMAD.MOV.U32 R18, RZ, RZ, 0x8 ;  /* 0x00000008ff127424 */ /* 0x000fe400078e00ff */
[----:B------:R-:W-:-:S07]  /*bf10*/  IMAD.MOV.U32 R41, RZ, RZ, -0x1 ;  /* 0xffffffffff297424 */ /* 0x000fce00078e00ff */
[----:B------:R-:W-:Y:S05]  /*bf20*/  WARPSYNC.COLLECTIVE R41, `(.L_x_597) ;  /* 0x0000000029087348 */ /* 0x000fea0003c00000 */
[----:B------:R0:W1:Y:S02]  /*bf30*/  SHFL.DOWN P5, R38, R19, R18, R16 ;  /* 0x0800001213267389 */ /* 0x00006400000a0010 */
[----:B01----:R-:W-:Y:S05]  /*bf40*/  ENDCOLLECTIVE ;  /* 0x000000000000791b */ /* 0x003fea0003800000 */
.L_x_597:
[----:B------:R-:W-:Y:S05]  /*bf50*/  BSYNC B0 ;  /* 0x0000000000007941 */ /* 0x000fea0003800000 */
.L_x_596:
[----:B------:R-:W-:Y:S02]  /*bf60*/  IMAD.MOV.U32 R19, RZ, RZ, R39 ;  /* 0x000000ffff137224 */ /* 0x000fe400078e0027 */
[----:B------:R-:W-:Y:S02]  /*bf70*/  IMAD.MOV.U32 R18, RZ, RZ, 0x8 ;  /* 0x00000008ff127424 */ /* 0x000fe400078e00ff */
[----:B------:R-:W-:Y:S02]  /*bf80*/  IMAD.MOV.U32 R41, RZ, RZ, -0x1 ;  /* 0xffffffffff297424 */ /* 0x000fe400078e00ff */
[----:B------:R-:W-:-:S07]  /*bf90*/  IMAD.MOV.U32 R57, RZ, RZ, R38 ;  /* 0x000000ffff397224 */ /* 0x000fce00078e0026 */
[----:B------:R-:W-:Y:S05]  /*bfa0*/  WARPSYNC.COLLECTIVE R41, `(.L_x_598) ;  /* 0x0000000029087348 */ /* 0x000fea0003c00000 */
[----:B------:R0:W1:Y:S02]  /*bfb0*/  SHFL.DOWN P5, R38, R19, R18, R16 ;  /* 0x0800001213267389 */ /* 0x00006400000a0010 */
[----:B01----:R-:W-:Y:S05]  /*bfc0*/  ENDCOLLECTIVE ;  /* 0x000000000000791b */ /* 0x003fea0003800000 */
.L_x_598:
[----:B------:R-:W-:Y:S02]  /*bfd0*/  IMAD.MOV.U32 R19, RZ, RZ, R55 ;  /* 0x000000ffff137224 */ /* 0x000fe400078e0037 */
[----:B------:R-:W-:-:S07]  /*bfe0*/  IMAD.MOV.U32 R56, RZ, RZ, R38 ;  /* 0x000000ffff387224 */ /* 0x000fce00078e0026 */
[----:B------:R-:W-:Y:S05]  /*bff0*/  WARPSYNC.COLLECTIVE R41, `(.L_x_599) ;  /* 0x0000000029087348 */ /* 0x000fea0003c00000 */
[----:B------:R0:W1:Y:S02]  /*c000*/  SHFL.DOWN P5, R38, R19, R18, R16 ;  /* 0x0800001213267389 */ /* 0x00006400000a0010 */
[----:B01----:R-:W-:Y:S05]  /*c010*/  ENDCOLLECTIVE ;  /* 0x000000000000791b */ /* 0x003fea0003800000 */
.L_x_599:
[----:B------:R-:W-:Y:S05]  /*c020*/  BRA `(.L_x_600) ;  /* 0xffffff7c00b87947 */ /* 0x000fea000383ffff */
.L_x_452:
[----:B------:R-:W-:Y:S01]  /*c030*/  BSSY B0, `(.L_x_601) ;  /* 0x0000006000007945 */ /* 0x000fe20003800000 */
[----:B------:R-:W-:Y:S02]  /*c040*/  IMAD.MOV.U32 R18, RZ, RZ, 0x8 ;  /* 0x00000008ff127424 */ /* 0x000fe400078e00ff */
[----:B------:R-:W-:-:S07]  /*c050*/  IMAD.MOV.U32 R41, RZ, RZ, -0x1 ;  /* 0xffffffffff297424 */ /* 0x000fce00078e00ff */
[----:B------:R-:W-:Y:S05]  /*c060*/  WARPSYNC.COLLECTIVE R41, `(.L_x_602) ;  /* 0x0000000029087348 */ /* 0x000fea0003c00000 */
[----:B------:R0:W1:Y:S02]  /*c070*/  SHFL.DOWN P5, R38, R19, R18, R16 ;  /* 0x0800001213267389 */ /* 0x00006400000a0010 */
[----:B01----:R-:W-:Y:S05]  /*c080*/  ENDCOLLECTIVE ;  /* 0x000000000000791b */ /* 0x003fea0003800000 */
.L_x_602:
[----:B------:R-:W-:Y:S05]  /*c090*/  BSYNC B0 ;  /* 0x0000000000007941 */ /* 0x000fea0003800000 */
.L_x_601:
[----:B------:R-:W-:Y:S05]  /*c0a0*/  BRA `(.L_x_603) ;  /* 0xffffff7c00bc7947 */ /* 0x000fea000383ffff */
.L_x_453:
[----:B------:R-:W-:Y:S01]  /*c0b0*/  BSSY B0, `(.L_x_604) ;  /* 0x0000007000007945 */ /* 0x000fe20003800000 */
[----:B------:R-:W-:Y:S02]  /*c0c0*/  IMAD.MOV.U32 R19, RZ, RZ, R54 ;  /* 0x000000ffff137224 */ /* 0x000fe400078e0036 */
[----:B------:R-:W-:Y:S02]  /*c0d0*/  IMAD.MOV.U32 R18, RZ, RZ, 0x10 ;  /* 0x00000010ff127424 */ /* 0x000fe400078e00ff */
[----:B------:R-:W-:-:S07]  /*c0e0*/  IMAD.MOV.U32 R41, RZ, RZ, -0x1 ;  /* 0xffffffffff297424 */ /* 0x000fce00078e00ff */
[----:B------:R-:W-:Y:S05]  /*c0f0*/  WARPSYNC.COLLECTIVE R41, `(.L_x_605) ;  /* 0x0000000029087348 */ /* 0x000fea0003c00000 */
[----:B------:R0:W1:Y:S02]  /*c100*/  SHFL.DOWN P5, R38, R19, R18, R16 ;  /* 0x0800001213267389 */ /* 0x00006400000a0010 */
[----:B01----:R-:W-:Y:S05]  /*c110*/  ENDCOLLECTIVE ;  /* 0x000000000000791b */ /* 0x003fea0003800000 */
.L_x_605:
[----:B------:R-:W-:Y:S05]  /*c120*/  BSYNC B0 ;  /* 0x0000000000007941 */ /* 0x000fea0003800000 */
.L_x_604:
[----:B------:R-:W-:Y:S02]  /*c130*/  IMAD.MOV.U32 R19, RZ, RZ, R39 ;  /* 0x000000ffff137224 */ /* 0x000fe400078e0027 */
[----:B------:R-:W-:Y:S02]  /*c140*/  IMAD.MOV.U32 R18, RZ, RZ, 0x10 ;  /* 0x00000010ff127424 */ /* 0x000fe400078e00ff */
[----:B------:R-:W-:Y:S02]  /*c150*/  IMAD.MOV.U32 R41, RZ, RZ, -0x1 ;  /* 0xffffffffff297424 */ /* 0x000fe400078e00ff */
[----:B------:R-:W-:-:S07]  /*c160*/  IMAD.MOV.U32 R57, RZ, RZ, R38 ;  /* 0x000000ffff397224 */ /* 0x000fce00078e0026 */
[----:B------:R-:W-:Y:S05]  /*c170*/  WARPSYNC.COLLECTIVE R41, `(.L_x_606) ;  /* 0x0000000029087348 */ /* 0x000fea0003c00000 */
[----:B------:R0:W1:Y:S02]  /*c180*/  SHFL.DOWN P5, R38, R19, R18, R16 ;  /* 0x0800001213267389 */ /* 0x00006400000a0010 */
[----:B01----:R-:W-:Y:S05]  /*c190*/  ENDCOLLECTIVE ;  /* 0x000000000000791b */ /* 0x003fea0003800000 */
.L_x_606:
[----:B------:R-:W-:Y:S02]  /*c1a0*/  IMAD.MOV.U32 R19, RZ, RZ, R55 ;  /* 0x000000ffff137224 */ /* 0x000fe400078e0037 */
[----:B------:R-:W-:-:S07]  /*c1b0*/  IMAD.MOV.U32 R56, RZ, RZ, R38 ;  /* 0x000000ffff387224 */ /* 0x000fce00078e0026 */
[----:B------:R-:W-:Y:S05]  /*c1c0*/  WARPSYNC.COLLECTIVE R41, `(.L_x_607) ;  /* 0x0000000029087348 */ /* 0x000fea0003c00000 */
[----:B------:R0:W1:Y:S02]  /*c1d0*/  SHFL.DOWN P5, R38, R19, R18, R16 ;  /* 0x0800001213267389 */ /* 0x00006400000a0010 */
[----:B01----:R-:W-:Y:S05]  /*c1e0*/  ENDCOLLECTIVE ;  /* 0x000000000000791b */ /* 0x003fea0003800000 */
.L_x_607:
[----:B------:R-:W-:Y:S05]  /*c1f0*/  BRA `(.L_x_608) ;  /* 0xffffff7c00847947 */ /* 0x000fea000383ffff */
.L_x_454:
[----:B------:R-:W-:Y:S01]  /*c200*/  BSSY B0, `(.L_x_609) ;  /* 0x0000006000007945 */ /* 0x000fe20003800000 */
[----:B------:R-:W-:Y:S02]  /*c210*/  IMAD.MOV.U32 R18, RZ, RZ, 0x10 ;  /* 0x00000010ff127424 */ /* 0x000fe400078e00ff */
[----:B------:R-:W-:-:S07]  /*c220*/  IMAD.MOV.U32 R41, RZ, RZ, -0x1 ;  /* 0xffffffffff297424 */ /* 0x000fce00078e00ff */
[----:B------:R-:W-:Y:S05]  /*c230*/  WARPSYNC.COLLECTIVE R41, `(.L_x_610) ;  /* 0x0000000029087348 */ /* 0x000fea0003c00000 */
[----:B------:R0:W1:Y:S02]  /*c240*/  SHFL.DOWN P5, R38, R19, R18, R16 ;  /* 0x0800001213267389 */ /* 0x00006400000a0010 */
[----:B01----:R-:W-:Y:S05]  /*c250*/  ENDCOLLECTIVE ;  /* 0x000000000000791b */ /* 0x003fea0003800000 */
.L_x_610:
[----:B------:R-:W-:Y:S05]  /*c260*/  BSYNC B0 ;  /* 0x0000000000007941 */ /* 0x000fea0003800000 */
.L_x_609:
[----:B------:R-:W-:Y:S05]  /*c270*/  BRA `(.L_x_611) ;  /* 0xffffff7c00a47947 */ /* 0x000fea000383ffff */
.L_x_455:
[----:B------:R-:W-:Y:S01]  /*c280*/  BSSY B0, `(.L_x_612) ;  /* 0x0000006000007945 */ /* 0x000fe20003800000 */
[----:B------:R-:W-:Y:S01]  /*c290*/  PLOP3.LUT P5, PT, P1, PT, PT, 0x80, 0x8 ;  /* 0x000000000008781c */ /* 0x000fe20000faf070 */
[----:B------:R-:W-:-:S12]  /*c2a0*/  IMAD.MOV.U32 R41, RZ, RZ, -0x1 ;  /* 0xffffffffff297424 */ /* 0x000fd800078e00ff */
[----:B------:R-:W-:Y:S05]  /*c2b0*/  WARPSYNC.COLLECTIVE R41, `(.L_x_613) ;  /* 0x0000000029087348 */ /* 0x000fea0003c00000 */
[----:B------:R-:W-:Y:S01]  /*c2c0*/  VOTE.ALL P5, P5 ;  /* 0x0000000000ff7806 */ /* 0x000fe200028a0000 */
[----:B------:R-:W-:-:S12]  /*c2d0*/  ENDCOLLECTIVE ;  /* 0x000000000000791b */ /* 0x000fd80003800000 */
.L_x_613:
[----:B------:R-:W-:Y:S05]  /*c2e0*/  BSYNC B0 ;  /* 0x0000000000007941 */ /* 0x000fea0003800000 */
.L_x_612:
[----:B------:R-:W-:Y:S05]  /*c2f0*/  BRA `(.L_x_614) ;  /* 0xffffff7c009c7947 */ /* 0x000fea000383ffff */
.L_x_480:
[----:B------:R-:W-:Y:S01]  /*c300*/  BSSY B0, `(.L_x_615) ;  /* 0x0000006000007945 */ /* 0x000fe20003800000 */
[----:B------:R-:W-:Y:S01]  /*c310*/  PLOP3.LUT P5, PT, P5, PT, PT, 0x8, 0x80 ;  /* 0x000000000080781c */ /* 0x000fe20002fae170 */
[----:B------:R-:W-:-:S12]  /*c320*/  IMAD.MOV.U32 R41, RZ, RZ, -0x1 ;  /* 0xffffffffff297424 */ /* 0x000fd800078e00ff */
[----:B-123--:R-:W-:Y:S05]  /*c330*/  WARPSYNC.COLLECTIVE R41, `(.L_x_616) ;  /* 0x0000000029087348 */ /* 0x00efea0003c00000 */
[----:B------:R-:W-:Y:S01]  /*c340*/  VOTE.ANY P5, P5 ;  /* 0x0000000000ff7806 */ /* 0x000fe200028a0100 */
[----:B-123--:R-:W-:-:S12]  /*c350*/  ENDCOLLECTIVE ;  /* 0x000000000000791b */ /* 0x00efd80003800000 */
.L_x_616:
[----:B------:R-:W-:Y:S05]  /*c360*/  BSYNC B0 ;  /* 0x0000000000007941 */ /* 0x000fea0003800000 */
.L_x_615:
[----:B------:R-:W-:Y:S05]  /*c370*/  BRA `(.L_x_617) ;  /* 0xffffffc800e87947 */ /* 0x000fea000383ffff */
.L_x_482:
[----:B------:R-:W-:Y:S01]  /*c380*/  BSSY B0, `(.L_x_618) ;  /* 0x0000006000007945 */ /* 0x000fe20003800000 */
[----:B------:R-:W-:Y:S01]  /*c390*/  PLOP3.LUT P5, PT, P5, PT, PT, 0x8, 0x80 ;  /* 0x000000000080781c */ /* 0x000fe20002fae170 */
[----:B------:R-:W-:-:S12]  /*c3a0*/  IMAD.MOV.U32 R41, RZ, RZ, -0x1 ;  /* 0xffffffffff297424 */ /* 0x000fd800078e00ff */
[----:B-123--:R-:W-:Y:S05]  /*c3b0*/  WARPSYNC.COLLECTIVE R41, `(.L_x_619) ;  /* 0x0000000029087348 */ /* 0x00efea0003c00000 */
[----:B------:R-:W-:Y:S01]  /*c3c0*/  VOTE.ANY R41, PT, P5 ;  /* 0x0000000000297806 */ /* 0x000fe200028e0100 */
[----:B-123--:R-:W-:Y:S06]  /*c3d0*/  ENDCOLLECTIVE ;  /* 0x000000000000791b */ /* 0x00efec0003800000 */
.L_x_619:
[----:B------:R-:W-:Y:S05]  /*c3e0*/  BSYNC B0 ;  /* 0x0000000000007941 */ /* 0x000fea0003800000 */
.L_x_618:
[----:B------:R-:W0:Y:S01]  /*c3f0*/  S2R R51, SR_GEMASK ;  /* 0x0000000000337919 */ /* 0x000e220000003c00 */
[----:B------:R-:W-:Y:S02]  /*c400*/  IMAD.MOV.U32 R19, RZ, RZ, R46 ;  /* 0x000000ffff137224 */ /* 0x000fe400078e002e */
[----:B------:R-:W-:Y:S01]  /*c410*/  IMAD.MOV.U32 R18, RZ, RZ, 0x1 ;  /* 0x00000001ff127424 */ /* 0x000fe200078e00ff */
[----:B0-----:R-:W-:-:S05]  /*c420*/  LOP3.LUT R41, R41, 0x80000000, R51, 0xec, !PT ;  /* 0x8000000029297812 */ /* 0x001fca00078eec33 */
[----:B------:R-:W-:-:S05]  /*c430*/  VIADD R12, R41, 0xffffffff ;  /* 0xffffffff290c7836 */ /* 0x000fca0000000000 */
[----:B------:R-:W-:Y:S01]  /*c440*/  LOP3.LUT R12, R41, R12, RZ, 0xc, !PT ;  /* 0x0000000c290c7212 */ /* 0x000fe200078e0cff */
[----:B------:R-:W-:-:S03]  /*c450*/  IMAD.MOV.U32 R41, RZ, RZ, -0x1 ;  /* 0xffffffffff297424 */ /* 0x000fc600078e00ff */
[----:B------:R0:W1:Y:S04]  /*c460*/  POPC R16, R12 ;  /* 0x0000000c00107309 */ /* 0x0000680000000000 */
[----:B01----:R-:W-:Y:S05]  /*c470*/  WARPSYNC.COLLECTIVE R41, `(.L_x_620) ;  /* 0x0000000029087348 */ /* 0x003fea0003c00000 */
[----:B-1----:R1:W2:Y:S02]  /*c480*/  SHFL.DOWN P5, R38, R19, R18, R16 ;  /* 0x0800001213267389 */ /* 0x0022a400000a0010 */
[----:B012---:R-:W-:Y:S05]  /*c490*/  ENDCOLLECTIVE ;  /* 0x000000000000791b */ /* 0x007fea0003800000 */
.L_x_620:
[----:B------:R-:W-:Y:S02]  /*c4a0*/  IMAD.MOV.U32 R19, RZ, RZ, R49 ;  /* 0x000000ffff137224 */ /* 0x000fe400078e0031 */
[----:B------:R-:W-:-:S07]  /*c4b0*/  IMAD.MOV.U32 R15, RZ, RZ, R38 ;  /* 0x000000ffff0f7224 */ /* 0x000fce00078e0026 */
[----:B------:R-:W-:Y:S05]  /*c4c0*/  WARPSYNC.COLLECTIVE R41, `(.L_x_621) ;  /* 0x0000000029087348 */ /* 0x000fea0003c00000 */
[----:B------:R0:W1:Y:S02]  /*c4d0*/  SHFL.DOWN P5, R38, R19, R18, R16 ;  /* 0x0800001213267389 */ /* 0x00006400000a0010 */
[----:B01----:R-:W-:Y:S05]  /*c4e0*/  ENDCOLLECTIVE ;  /* 0x000000000000791b */ /* 0x003fea0003800000 */
.L_x_621:
[----:B------:R-:W-:Y:S02]  /*c4f0*/  IMAD.MOV.U32 R19, RZ, RZ, R45 ;  /* 0x000000ffff137224 */ /* 0x000fe400078e002d */
[----:B------:R-:W-:-:S07]  /*c500*/  IMAD.MOV.U32 R14, RZ, RZ, R38 ;  /* 0x000000ffff0e7224 */ /* 0x000fce00078e0026 */
[----:B------:R-:W-:Y:S05]  /*c510*/  WARPSYNC.COLLECTIVE R41, `(.L_x_622) ;  /* 0x0000000029087348 */ /* 0x000fea0003c00000 */
[----:B------:R0:W1:Y:S02]  /*c520*/  SHFL.DOWN P5, R38, R19, R18, R16 ;  /* 0x0800001213267389 */ /* 0x00006400000a0010 */
[----:B01----:R-:W-:Y:S05]  /*c530*/  ENDCOLLECTIVE ;  /* 0x000000000000791b */ /* 0x003fea0003800000 */
.L_x_622:
[----:B------:R-:W-:Y:S05]  /*c540*/  BRA `(.L_x_623) ;  /* 0xffffffc800b47947 */ /* 0x000fea000383ffff */
.L_x_483:
[----:B------:R-:W-:Y:S01]  /*c550*/  BSSY B0, `(.L_x_624) ;  /* 0x0000006000007945 */ /* 0x000fe20003800000 */
[----:B------:R-:W-:Y:S02]  /*c560*/  IMAD.MOV.U32 R18, RZ, RZ, 0x1 ;  /* 0x00000001ff127424 */ /* 0x000fe400078e00ff */
[----:B------:R-:W-:-:S07]  /*c570*/  IMAD.MOV.U32 R41, RZ, RZ, -0x1 ;  /* 0xffffffffff297424 */ /* 0x000fce00078e00ff */
[----:B-123--:R-:W-:Y:S05]  /*c580*/  WARPSYNC.COLLECTIVE R41, `(.L_x_625) ;  /* 0x0000000029087348 */ /* 0x00efea0003c00000 */
[----:B------:R0:W4:Y:S02]  /*c590*/  SHFL.DOWN P5, R38, R19, R18, R16 ;  /* 0x0800001213267389 */ /* 0x00012400000a0010 */
[----:B01234-:R-:W-:Y:S05]  /*c5a0*/  ENDCOLLECTIVE ;  /* 0x000000000000791b */ /* 0x01ffea0003800000 */
.L_x_625:
[----:B------:R-:W-:Y:S05]  /*c5b0*/  BSYNC B0 ;  /* 0x0000000000007941 */ /* 0x000fea0003800000 */
.L_x_624:
[----:B------:R-:W-:Y:S05]  /*c5c0*/  BRA `(.L_x_626) ;  /* 0xffffffc800c07947 */ /* 0x000fea000383ffff */
.L_x_484:
[----:B------:R-:W-:Y:S01]  /*c5d0*/  BSSY B0, `(.L_x_627) ;  /* 0x0000007000007945 */ /* 0x000fe20003800000 */
[----:B------:R-:W-:Y:S02]  /*c5e0*/  IMAD.MOV.U32 R19, RZ, RZ, R46 ;  /* 0x000000ffff137224 */ /* 0x000fe400078e002e */
[----:B------:R-:W-:Y:S02]  /*c5f0*/  IMAD.MOV.U32 R18, RZ, RZ, 0x2 ;  /* 0x00000002ff127424 */ /* 0x000fe400078e00ff */
[----:B------:R-:W-:-:S07]  /*c600*/  IMAD.MOV.U32 R41, RZ, RZ, -0x1 ;  /* 0xffffffffff297424 */ /* 0x000fce00078e00ff */
[----:B-123--:R-:W-:Y:S05]  /*c610*/  WARPSYNC.COLLECTIVE R41, `(.L_x_628) ;  /* 0x0000000029087348 */ /* 0x00efea0003c00000 */
[----:B------:R0:W4:Y:S02]  /*c620*/  SHFL.DOWN P5, R38, R19, R18, R16 ;  /* 0x0800001213267389 */ /* 0x00012400000a0010 */
[----:B01234-:R-:W-:Y:S05]  /*c630*/  ENDCOLLECTIVE ;  /* 0x000000000000791b */ /* 0x01ffea0003800000 */
.L_x_628:
[----:B------:R-:W-:Y:S05]  /*c640*/  BSYNC B0 ;  /* 0x0000000000007941 */ /* 0x000fea0003800000 */
.L_x_627:
[----:B------:R-:W-:Y:S02]  /*c650*/  IMAD.MOV.U32 R19, RZ, RZ, R49 ;  /* 0x000000ffff137224 */ /* 0x000fe400078e0031 */
[----:B------:R-:W-:Y:S02]  /*c660*/  IMAD.MOV.U32 R18, RZ, RZ, 0x2 ;  /* 0x00000002ff127424 */ /* 0x000fe400078e00ff */
[----:B------:R-:W-:Y:S02]  /*c670*/  IMAD.MOV.U32 R41, RZ, RZ, -0x1 ;  /* 0xffffffffff297424 */ /* 0x000fe400078e00ff */
[----:B------:R-:W-:-:S07]  /*c680*/  IMAD.MOV.U32 R15, RZ, RZ, R38 ;  /* 0x000000ffff0f7224 */ /* 0x000fce00078e0026 */
[----:B------:R-:W-:Y:S05]  /*c690*/  WARPSYNC.COLLECTIVE R41, `(.L_x_629) ;  /* 0x0000000029087348 */ /* 0x000fea0003c00000 */
[----:B------:R0:W1:Y:S02]  /*c6a0*/  SHFL.DOWN P5, R38, R19, R18, R16 ;  /* 0x0800001213267389 */ /* 0x00006400000a0010 */
[----:B01----:R-:W-:Y:S05]  /*c6b0*/  ENDCOLLECTIVE ;  /* 0x000000000000791b */ /* 0x003fea0003800000 */
.L_x_629:
[----:B------:R-:W-:Y:S02]  /*c6c0*/  IMAD.MOV.U32 R19, RZ, RZ, R45 ;  /* 0x000000ffff137224 */ /* 0x000fe400078e002d */
[----:B------:R-:W-:-:S07]  /*c6d0*/  IMAD.MOV.U32 R12, RZ, RZ, R38 ;  /* 0x000000ffff0c7224 */ /* 0x000fce00078e0026 */
[----:B------:R-:W-:Y:S05]  /*c6e0*/  WARPSYNC.COLLECTIVE R41, `(.L_x_630) ;  /* 0x0000000029087348 */ /* 0x000fea0003c00000 */
[----:B------:R0:W1:Y:S02]  /*c6f0*/  SHFL.DOWN P5, R38, R19, R18, R16 ;  /* 0x0800001213267389 */ /* 0x00006400000a0010 */
[----:B01----:R-:W-:Y:S05]  /*c700*/  ENDCOLLECTIVE ;  /* 0x000000000000791b */ /* 0x003fea0003800000 */
.L_x_630:
[----:B------:R-:W-:Y:S05]  /*c710*/  BRA `(.L_x_631) ;  /* 0xffffffc800807947 */ /* 0x000fea000383ffff */
.L_x_485:
[----:B------:R-:W-:Y:S01]  /*c720*/  BSSY B0, `(.L_x_632) ;  /* 0x0000006000007945 */ /* 0x000fe20003800000 */
[----:B------:R-:W-:Y:S02]  /*c730*/  IMAD.MOV.U32 R18, RZ, RZ, 0x2 ;  /* 0x00000002ff127424 */ /* 0x000fe400078e00ff */
[----:B------:R-:W-:-:S07]  /*c740*/  IMAD.MOV.U32 R41, RZ, RZ, -0x1 ;  /* 0xffffffffff297424 */ /* 0x000fce00078e00ff */
[----:B-123--:R-:W-:Y:S05]  /*c750*/  WARPSYNC.COLLECTIVE R41, `(.L_x_633) ;  /* 0x0000000029087348 */ /* 0x00efea0003c00000 */
[----:B------:R0:W4:Y:S02]  /*c760*/  SHFL.DOWN P5, R38, R19, R18, R16 ;  /* 0x0800001213267389 */ /* 0x00012400000a0010 */
[----:B01234-:R-:W-:Y:S05]  /*c770*/  ENDCOLLECTIVE ;  /* 0x000000000000791b */ /* 0x01ffea0003800000 */
.L_x_633:
[----:B------:R-:W-:Y:S05]  /*c780*/  BSYNC B0 ;  /* 0x0000000000007941 */ /* 0x000fea0003800000 */
.L_x_632:
[----:B------:R-:W-:Y:S05]  /*c790*/  BRA `(.L_x_634) ;  /* 0xffffffc800907947 */ /* 0x000fea000383ffff */
.L_x_486:
[----:B------:R-:W-:Y:S01]  /*c7a0*/  BSSY B0, `(.L_x_635) ;  /* 0x0000007000007945 */ /* 0x000fe20003800000 */
[----:B------:R-:W-:Y:S02]  /*c7b0*/  IMAD.MOV.U32 R19, RZ, RZ, R46 ;  /* 0x000000ffff137224 */ /* 0x000fe400078e002e */
[----:B------:R-:W-:Y:S02]  /*c7c0*/  IMAD.MOV.U32 R18, RZ, RZ, 0x4 ;  /* 0x00000004ff127424 */ /* 0x000fe400078e00ff */
[----:B------:R-:W-:-:S07]  /*c7d0*/  IMAD.MOV.U32 R41, RZ, RZ, -0x1 ;  /* 0xffffffffff297424 */ /* 0x000fce00078e00ff */
[----:B-123--:R-:W-:Y:S05]  /*c7e0*/  WARPSYNC.COLLECTIVE R41, `(.L_x_636) ;  /* 0x0000000029087348 */ /* 0x00efea0003c00000 */
[----:B------:R0:W4:Y:S02]  /*c7f0*/  SHFL.DOWN P5, R38, R19, R18, R16 ;  /* 0x0800001213267389 */ /* 0x00012400000a0010 */
[----:B01234-:R-:W-:Y:S05]  /*c800*/  ENDCOLLECTIVE ;  /* 0x000000000000791b */ /* 0x01ffea0003800000 */
.L_x_636:
[----:B------:R-:W-:Y:S05]  /*c810*/  BSYNC B0 ;  /* 0x0000000000007941 */ /* 0x000fea0003800000 */
.L_x_635:
[----:B------:R-:W-:Y:S02]  /*c820*/  IMAD.MOV.U32 R19, RZ, RZ, R49 ;  /* 0x000000ffff137224 */ /* 0x000fe400078e0031 */
[----:B------:R-:W-:Y:S02]  /*c830*/  IMAD.MOV.U32 R18, RZ, RZ, 0x4 ;  /* 0x00000004ff127424 */ /* 0x000fe400078e00ff */
[----:B------:R-:W-:Y:S02]  /*c840*/  IMAD.MOV.U32 R41, RZ, RZ, -0x1 ;  /* 0xffffffffff297424 */ /* 0x000fe400078e00ff */
[----:B------:R-:W-:-:S07]  /*c850*/  IMAD.MOV.U32 R15, RZ, RZ, R38 ;  /* 0x000000ffff0f7224 */ /* 0x000fce00078e0026 */
[----:B------:R-:W-:Y:S05]  /*c860*/  WARPSYNC.COLLECTIVE R41, `(.L_x_637) ;  /* 0x0000000029087348 */ /* 0x000fea0003c00000 */
[----:B------:R0:W1:Y:S02]  /*c870*/  SHFL.DOWN P5, R38, R19, R18, R16 ;  /* 0x0800001213267389 */ /* 0x00006400000a0010 */
[----:B01----:R-:W-:Y:S05]  /*c880*/  ENDCOLLECTIVE ;  /* 0x000000000000791b */ /* 0x003fea0003800000 */
.L_x_637:
[----:B------:R-:W-:Y:S02]  /*c890*/  IMAD.MOV.U32 R19, RZ, RZ, R45 ;  /* 0x000000ffff137224 */ /* 0x000fe400078e002d */
[----:B------:R-:W-:-:S07]  /*c8a0*/  IMAD.MOV.U32 R12, RZ, RZ, R38 ;  /* 0x000000ffff0c7224 */ /* 0x000fce00078e0026 */
[----:B------:R-:W-:Y:S05]  /*c8b0*/  WARPSYNC.COLLECTIVE R41, `(.L_x_638) ;  /* 0x0000000029087348 */ /* 0x000fea0003c00000 */
[----:B------:R0:W1:Y:S02]  /*c8c0*/  SHFL.DOWN P5, R38, R19, R18, R16 ;  /* 0x0800001213267389 */ /* 0x00006400000a0010 */
[----:B01----:R-:W-:Y:S05]  /*c8d0*/  ENDCOLLECTIVE ;  /* 0x000000000000791b */ /* 0x003fea0003800000 */
.L_x_638:
[----:B------:R-:W-:Y:S05]  /*c8e0*/  BRA `(.L_x_639) ;  /* 0xffffffc800507947 */ /* 0x000fea000383ffff */
.L_x_487:
[----:B------:R-:W-:Y:S01]  /*c8f0*/  BSSY B0, `(.L_x_640) ;  /* 0x0000006000007945 */ /* 0x000fe20003800000 */
[----:B------:R-:W-:Y:S02]  /*c900*/  IMAD.MOV.U32 R18, RZ, RZ, 0x4 ;  /* 0x00000004ff127424 */ /* 0x000fe400078e00ff */
[----:B------:R-:W-:-:S07]  /*c910*/  IMAD.MOV.U32 R41, RZ, RZ, -0x1 ;  /* 0xffffffffff297424 */ /* 0x000fce00078e00ff */
[----:B-123--:R-:W-:Y:S05]  /*c920*/  WARPSYNC.COLLECTIVE R41, `(.L_x_641) ;  /* 0x0000000029087348 */ /* 0x00efea0003c00000 */
[----:B------:R0:W4:Y:S02]  /*c930*/  SHFL.DOWN P5, R38, R19, R18, R16 ;  /* 0x0800001213267389 */ /* 0x00012400000a0010 */
[----:B01234-:R-:W-:Y:S05]  /*c940*/  ENDCOLLECTIVE ;  /* 0x000000000000791b */ /* 0x01ffea0003800000 */
.L_x_641:
[----:B------:R-:W-:Y:S05]  /*c950*/  BSYNC B0 ;  /* 0x0000000000007941 */ /* 0x000fea0003800000 */
.L_x_640:
[----:B------:R-:W-:Y:S05]  /*c960*/  BRA `(.L_x_642) ;  /* 0xffffffc800607947 */ /* 0x000fea000383ffff */
.L_x_488:
[----:B------:R-:W-:Y:S01]  /*c970*/  BSSY B0, `(.L_x_643) ;  /* 0x0000007000007945 */ /* 0x000fe20003800000 */
[----:B------:R-:W-:Y:S02]  /*c980*/  IMAD.MOV.U32 R19, RZ, RZ, R46 ;  /* 0x000000ffff137224 */ /* 0x000fe400078e002e */
[----:B------:R-:W-:Y:S02]  /*c990*/  IMAD.MOV.U32 R18, RZ, RZ, 0x8 ;  /* 0x00000008ff127424 */ /* 0x000fe400078e00ff */
[----:B------:R-:W-:-:S07]  /*c9a0*/  IMAD.MOV.U32 R41, RZ, RZ, -0x1 ;  /* 0xffffffffff297424 */ /* 0x000fce00078e00ff */
[----:B-123--:R-:W-:Y:S05]  /*c9b0*/  WARPSYNC.COLLECTIVE R41, `(.L_x_644) ;  /* 0x0000000029087348 */ /* 0x00efea0003c00000 */
[----:B------:R0:W4:Y:S02]  /*c9c0*/  SHFL.DOWN P5, R38, R19, R18, R16 ;  /* 0x0800001213267389 */ /* 0x00012400000a0010 */
[----:B01234-:R-:W-:Y:S05]  /*c9d0*/  ENDCOLLECTIVE ;  /* 0x000000000000791b */ /* 0x01ffea0003800000 */
.L_x_644:
[----:B------:R-:W-:Y:S05]  /*c9e0*/  BSYNC B0 ;  /* 0x0000000000007941 */ /* 0x000fea0003800000 */
.L_x_643:
[----:B------:R-:W-:Y:S02]  /*c9f0*/  IMAD.MOV.U32 R19, RZ, RZ, R49 ;  /* 0x000000ffff137224 */ /* 0x000fe400078e0031 */
[----:B------:R-:W-:Y:S02]  /*ca00*/  IMAD.MOV.U32 R18, RZ, RZ, 0x8 ;  /* 0x00000008ff127424 */ /* 0x000fe400078e00ff */
[----:B------:R-:W-:Y:S02]  /*ca10*/  IMAD.MOV.U32 R41, RZ, RZ, -0x1 ;  /* 0xffffffffff297424 */ /* 0x000fe400078e00ff */
[----:B------:R-:W-:-:S07]  /*ca20*/  IMAD.MOV.U32 R15, RZ, RZ, R38 ;  /* 0x000000ffff0f7224 */ /* 0x000fce00078e0026 */
[----:B------:R-:W-:Y:S05]  /*ca30*/  WARPSYNC.COLLECTIVE R41, `(.L_x_645) ;  /* 0x0000000029087348 */ /* 0x000fea0003c00000 */
[----:B------:R0:W1:Y:S02]  /*ca40*/  SHFL.DOWN P5, R38, R19, R18, R16 ;  /* 0x0800001213267389 */ /* 0x00006400000a0010 */
[----:B01----:R-:W-:Y:S05]  /*ca50*/  ENDCOLLECTIVE ;  /* 0x000000000000791b */ /* 0x003fea0003800000 */
.L_x_645:
[----:B------:R-:W-:Y:S02]  /*ca60*/  IMAD.MOV.U32 R19, RZ, RZ, R45 ;  /* 0x000000ffff137224 */ /* 0x000fe400078e002d */
[----:B------:R-:W-:-:S07]  /*ca70*/  IMAD.MOV.U32 R12, RZ, RZ, R38 ;  /* 0x000000ffff0c7224 */ /* 0x000fce00078e0026 */
[----:B------:R-:W-:Y:S05]  /*ca80*/  WARPSYNC.COLLECTIVE R41, `(.L_x_646) ;  /* 0x0000000029087348 */ /* 0x000fea0003c00000 */
[----:B------:R0:W1:Y:S02]  /*ca90*/  SHFL.DOWN P5, R38, R19, R18, R16 ;  /* 0x0800001213267389 */ /* 0x00006400000a0010 */
[----:B01----:R-:W-:Y:S05]  /*caa0*/  ENDCOLLECTIVE ;  /* 0x000000000000791b */ /* 0x003fea0003800000 */
.L_x_646:
[----:B------:R-:W-:Y:S05]  /*cab0*/  BRA `(.L_x_647) ;  /* 0xffffffc800207947 */ /* 0x000fea000383ffff */
.L_x_489:
[----:B------:R-:W-:Y:S01]  /*cac0*/  BSSY B0, `(.L_x_648) ;  /* 0x0000006000007945 */ /* 0x000fe20003800000 */
[----:B------:R-:W-:Y:S02]  /*cad0*/  IMAD.MOV.U32 R18, RZ, RZ, 0x8 ;  /* 0x00000008ff127424 */ /* 0x000fe400078e00ff */
[----:B------:R-:W-:-:S07]  /*cae0*/  IMAD.MOV.U32 R41, RZ, RZ, -0x1 ;  /* 0xffffffffff297424 */ /* 0x000fce00078e00ff */
[----:B-123--:R-:W-:Y:S05]  /*caf0*/  WARPSYNC.COLLECTIVE R41, `(.L_x_649) ;  /* 0x0000000029087348 */ /* 0x00efea0003c00000 */
[----:B------:R0:W4:Y:S02]  /*cb00*/  SHFL.DOWN P5, R38, R19, R18, R16 ;  /* 0x0800001213267389 */ /* 0x00012400000a0010 */
[----:B01234-:R-:W-:Y:S05]  /*cb10*/  ENDCOLLECTIVE ;  /* 0x000000000000791b */ /* 0x01ffea0003800000 */
.L_x_649:
[----:B------:R-:W-:Y:S05]  /*cb20*/  BSYNC B0 ;  /* 0x0000000000007941 */ /* 0x000fea0003800000 */
.L_x_648:
[----:B------:R-:W-:Y:S05]  /*cb30*/  BRA `(.L_x_650) ;  /* 0xffffffc800307947 */ /* 0x000fea000383ffff */
.L_x_490:
[----:B------:R-:W-:Y:S01]  /*cb40*/  BSSY B0, `(.L_x_651) ;  /* 0x0000007000007945 */ /* 0x000fe20003800000 */
[----:B------:R-:W-:Y:S02]  /*cb50*/  IMAD.MOV.U32 R19, RZ, RZ, R46 ;  /* 0x000000ffff137224 */ /* 0x000fe400078e002e */
[----:B------:R-:W-:Y:S02]  /*cb60*/  IMAD.MOV.U32 R18, RZ, RZ, 0x10 ;  /* 0x00000010ff127424 */ /* 0x000fe400078e00ff */
[----:B------:R-:W-:-:S07]  /*cb70*/  IMAD.MOV.U32 R41, RZ, RZ, -0x1 ;  /* 0xffffffffff297424 */ /* 0x000fce00078e00ff */
[----:B-123--:R-:W-:Y:S05]  /*cb80*/  WARPSYNC.COLLECTIVE R41, `(.L_x_652) ;  /* 0x0000000029087348 */ /* 0x00efea0003c00000 */
[----:B------:R0:W4:Y:S02]  /*cb90*/  SHFL.DOWN P5, R38, R19, R18, R16 ;  /* 0x0800001213267389 */ /* 0x00012400000a0010 */
[----:B01234-:R-:W-:Y:S05]  /*cba0*/  ENDCOLLECTIVE ;  /* 0x000000000000791b */ /* 0x01ffea0003800000 */
.L_x_652:
[----:B------:R-:W-:Y:S05]  /*cbb0*/  BSYNC B0 ;  /* 0x0000000000007941 */ /* 0x000fea0003800000 */
.L_x_651:
[----:B------:R-:W-:Y:S02]  /*cbc0*/  IMAD.MOV.U32 R19, RZ, RZ, R49 ;  /* 0x000000ffff137224 */ /* 0x000fe400078e0031 */
[----:B------:R-:W-:Y:S02]  /*cbd0*/  IMAD.MOV.U32 R18, RZ, RZ, 0x10 ;  /* 0x00000010ff127424 */ /* 0x000fe400078e00ff */
[----:B------:R-:W-:Y:S02]  /*cbe0*/  IMAD.MOV.U32 R41, RZ, RZ, -0x1 ;  /* 0xffffffffff297424 */ /* 0x000fe400078e00ff */
[----:B------:R-:W-:-:S07]  /*cbf0*/  IMAD.MOV.U32 R15, RZ, RZ, R38 ;  /* 0x000000ffff0f7224 */ /* 0x000fce00078e0026 */
[----:B------:R-:W-:Y:S05]  /*cc00*/  WARPSYNC.COLLECTIVE R41, `(.L_x_653) ;  /* 0x0000000029087348 */ /* 0x000fea0003c00000 */
[----:B------:R0:W1:Y:S02]  /*cc10*/  SHFL.DOWN P5, R38, R19, R18, R16 ;  /* 0x0800001213267389 */ /* 0x00006400000a0010 */
[----:B01----:R-:W-:Y:S05]  /*cc20*/  ENDCOLLECTIVE ;  /* 0x000000000000791b */ /* 0x003fea0003800000 */
.L_x_653:
[----:B------:R-:W-:Y:S02]  /*cc30*/  IMAD.MOV.U32 R19, RZ, RZ, R45 ;  /* 0x000000ffff137224 */ /* 0x000fe400078e002d */
[----:B------:R-:W-:-:S07]  /*cc40*/  IMAD.MOV.U32 R12, RZ, RZ, R38 ;  /* 0x000000ffff0c7224 */ /* 0x000fce00078e0026 */
[----:B------:R-:W-:Y:S05]  /*cc50*/  WARPSYNC.COLLECTIVE R41, `(.L_x_654) ;  /* 0x0000000029087348 */ /* 0x000fea0003c00000 */
[----:B------:R0:W1:Y:S02]  /*cc60*/  SHFL.DOWN P5, R38, R19, R18, R16 ;  /* 0x0800001213267389 */ /* 0x00006400000a0010 */
[----:B01----:R-:W-:Y:S05]  /*cc70*/  ENDCOLLECTIVE ;  /* 0x000000000000791b */ /* 0x003fea0003800000 */
.L_x_654:
[----:B------:R-:W-:Y:S05]  /*cc80*/  BRA `(.L_x_655) ;  /* 0xffffffc400f07947 */ /* 0x000fea000383ffff */
.L_x_491:
[----:B------:R-:W-:Y:S01]  /*cc90*/  BSSY B0, `(.L_x_656) ;  /* 0x0000006000007945 */ /* 0x000fe20003800000 */
[----:B------:R-:W-:Y:S02]  /*cca0*/  IMAD.MOV.U32 R18, RZ, RZ, 0x10 ;  /* 0x00000010ff127424 */ /* 0x000fe400078e00ff */
[----:B------:R-:W-:-:S07]  /*ccb0*/  IMAD.MOV.U32 R41, RZ, RZ, -0x1 ;  /* 0xffffffffff297424 */ /* 0x000fce00078e00ff */
[----:B-123--:R-:W-:Y:S05]  /*ccc0*/  WARPSYNC.COLLECTIVE R41, `(.L_x_657) ;  /* 0x0000000029087348 */ /* 0x00efea0003c00000 */
[----:B------:R0:W4:Y:S02]  /*ccd0*/  SHFL.DOWN P5, R38, R19, R18, R16 ;  /* 0x0800001213267389 */ /* 0x00012400000a0010 */
[----:B01234-:R-:W-:Y:S05]  /*cce0*/  ENDCOLLECTIVE ;  /* 0x000000000000791b */ /* 0x01ffea0003800000 */
.L_x_657:
[----:B------:R-:W-:Y:S05]  /*ccf0*/  BSYNC B0 ;  /* 0x0000000000007941 */ /* 0x000fea0003800000 */
.L_x_656:
[----:B------:R-:W-:Y:S05]  /*cd00*/  BRA `(.L_x_658) ;  /* 0xffffffc800107947 */ /* 0x000fea000383ffff */
.L_x_492:
[----:B------:R-:W-:Y:S01]  /*cd10*/  BSSY B0, `(.L_x_659) ;  /* 0x0000005000007945 */ /* 0x000fe20003800000 */
[----:B------:R-:W-:-:S07]  /*cd20*/  IMAD.MOV.U32 R41, RZ, RZ, -0x1 ;  /* 0xffffffffff297424 */ /* 0x000fce00078e00ff */
[----:B-123--:R-:W-:Y:S05]  /*cd30*/  WARPSYNC.COLLECTIVE R41, `(.L_x_660) ;  /* 0x0000000029087348 */ /* 0x00efea0003c00000 */
[----:B------:R-:W-:Y:S01]  /*cd40*/  VOTE.ALL P5, P5 ;  /* 0x0000000000ff7806 */ /* 0x000fe200028a0000 */
[----:B-123--:R-:W-:-:S12]  /*cd50*/  ENDCOLLECTIVE ;  /* 0x000000000000791b */ /* 0x00efd80003800000 */
.L_x_660:
[----:B------:R-:W-:Y:S05]  /*cd60*/  BSYNC B0 ;  /* 0x0000000000007941 */ /* 0x000fea0003800000 */
.L_x_659:
[----:B------:R-:W-:Y:S05]  /*cd70*/  BRA `(.L_x_661) ;  /* 0xffffffc800047947 */ /* 0x000fea000383ffff */
.L_x_494:
[----:B------:R-:W-:Y:S01]  /*cd80*/  BSSY B0, `(.L_x_662) ;  /* 0x0000006000007945 */ /* 0x000fe20003800000 */
[----:B------:R-:W-:Y:S01]  /*cd90*/  PLOP3.LUT P5, PT, P5, PT, PT, 0x8, 0x80 ;  /* 0x000000000080781c */ /* 0x000fe20002fae170 */
[----:B------:R-:W-:-:S12]  /*cda0*/  IMAD.MOV.U32 R41, RZ, RZ, -0x1 ;  /* 0xffffffffff297424 */ /* 0x000fd800078e00ff */
[----:B-123--:R-:W-:Y:S05]  /*cdb0*/  WARPSYNC.COLLECTIVE R41, `(.L_x_663) ;  /* 0x0000000029087348 */ /* 0x00efea0003c00000 */
[----:B------:R-:W-:Y:S01]  /*cdc0*/  VOTE.ANY P5, P5 ;  /* 0x0000000000ff7806 */ /* 0x000fe200028a0100 */
[----:B-123--:R-:W-:-:S12]  /*cdd0*/  ENDCOLLECTIVE ;  /* 0x000000000000791b */ /* 0x00efd80003800000 */
.L_x_663:
[----:B------:R-:W-:Y:S05]  /*cde0*/  BSYNC B0 ;  /* 0x0000000000007941 */ /* 0x000fea0003800000 */
.L_x_662:
[----:B------:R-:W-:Y:S05]  /*cdf0*/  BRA `(.L_x_664) ;  /* 0xffffffc800047947 */ /* 0x000fea000383ffff */
.L_x_496:
[----:B------:R-:W-:Y:S01]  /*ce00*/  BSSY B0, `(.L_x_665) ;  /* 0x0000006000007945 */ /* 0x000fe20003800000 */
[----:B------:R-:W-:Y:S01]  /*ce10*/  PLOP3.LUT P5, PT, P5, PT, PT, 0x8, 0x80 ;  /* 0x000000000080781c */ /* 0x000fe20002fae170 */
[----:B------:R-:W-:-:S12]  /*ce20*/  IMAD.MOV.U32 R41, RZ, RZ, -0x1 ;  /* 0xffffffffff297424 */ /* 0x000fd800078e00ff */
[----:B-123--:R-:W-:Y:S05]  /*ce30*/  WARPSYNC.COLLECTIVE R41, `(.L_x_666) ;  /* 0x0000000029087348 */ /* 0x00efea0003c00000 */
[----:B------:R-:W-:Y:S01]  /*ce40*/  VOTE.ANY R41, PT, P5 ;  /* 0x0000000000297806 */ /* 0x000fe200028e0100 */
[----:B-123--:R-:W-:Y:S06]  /*ce50*/  ENDCOLLECTIVE ;  /* 0x000000000000791b */ /* 0x00efec0003800000 */
.L_x_666:
[----:B------:R-:W-:Y:S05]  /*ce60*/  BSYNC B0 ;  /* 0x0000000000007941 */ /* 0x000fea0003800000 */
.L_x_665:
        /* <DEDUP_REMOVED lines=10> */
.L_x_667:
[----:B------:R-:W-:Y:S02]  /*cf10*/  IMAD.MOV.U32 R19, RZ, RZ, R15 ;  /* 0x000000ffff137224 */ /* 0x000fe400078e000f */
[----:B------:R-:W-:-:S07]  /*cf20*/  IMAD.MOV.U32 R53, RZ, RZ, R38 ;  /* 0x000000ffff357224 */ /* 0x000fce00078e0026 */
[----:B------:R-:W-:Y:S05]  /*cf30*/  WARPSYNC.COLLECTIVE R41, `(.L_x_668) ;  /* 0x0000000029087348 */ /* 0x000fea0003c00000 */
[----:B------:R0:W1:Y:S02]  /*cf40*/  SHFL.DOWN P5, R38, R19, R18, R16 ;  /* 0x0800001213267389 */ /* 0x00006400000a0010 */
[----:B01----:R-:W-:Y:S05]  /*cf50*/  ENDCOLLECTIVE ;  /* 0x000000000000791b */ /* 0x003fea0003800000 */
.L_x_668:
[----:B------:R-:W-:Y:S02]  /*cf60*/  IMAD.MOV.U32 R19, RZ, RZ, R12 ;  /* 0x000000ffff137224 */ /* 0x000fe400078e000c */
[----:B------:R-:W-:-:S07]  /*cf70*/  IMAD.MOV.U32 R52, RZ, RZ, R38 ;  /* 0x000000ffff347224 */ /* 0x000fce00078e0026 */
[----:B------:R-:W-:Y:S05]  /*cf80*/  WARPSYNC.COLLECTIVE R41, `(.L_x_669) ;  /* 0x0000000029087348 */ /* 0x000fea0003c00000 */
[----:B------:R0:W1:Y:S02]  /*cf90*/  SHFL.DOWN P5, R38, R19, R18, R16 ;  /* 0x0800001213267389 */ /* 0x00006400000a0010 */
[----:B01----:R-:W-:Y:S05]  /*cfa0*/  ENDCOLLECTIVE ;  /* 0x000000000000791b */ /* 0x003fea0003800000 */
.L_x_669:
[----:B------:R-:W-:Y:S05]  /*cfb0*/  BRA `(.L_x_670) ;  /* 0xffffffc400c47947 */ /* 0x000fea000383ffff */
.L_x_497:
[----:B------:R-:W-:Y:S01]  /*cfc0*/  BSSY B0, `(.L_x_671) ;  /* 0x0000006000007945 */ /* 0x000fe20003800000 */
[----:B------:R-:W-:Y:S02]  /*cfd0*/  IMAD.MOV.U32 R18, RZ, RZ, 0x1 ;  /* 0x00000001ff127424 */ /* 0x000fe400078e00ff */
[----:B------:R-:W-:-:S07]  /*cfe0*/  IMAD.MOV.U32 R41, RZ, RZ, -0x1 ;  /* 0xffffffffff297424 */ /* 0x000fce00078e00ff */
[----:B-123--:R-:W-:Y:S05]  /*cff0*/  WARPSYNC.COLLECTIVE R41, `(.L_x_672) ;  /* 0x0000000029087348 */ /* 0x00efea0003c00000 */
[----:B------:R0:W4:Y:S02]  /*d000*/  SHFL.DOWN P5, R38, R19, R18, R16 ;  /* 0x0800001213267389 */ /* 0x00012400000a0010 */
[----:B01234-:R-:W-:Y:S05]  /*d010*/  ENDCOLLECTIVE ;  /* 0x000000000000791b */ /* 0x01ffea0003800000 */
.L_x_672:
[----:B------:R-:W-:Y:S05]  /*d020*/  BSYNC B0 ;  /* 0x0000000000007941 */ /* 0x000fea0003800000 */
.L_x_671:
[----:B------:R-:W-:Y:S05]  /*d030*/  BRA `(.L_x_673) ;  /* 0xffffffc400d07947 */ /* 0x000fea000383ffff */
.L_x_498:
[----:B------:R-:W-:Y:S01]  /*d040*/  BSSY B0, `(.L_x_674) ;  /* 0x0000007000007945 */ /* 0x000fe20003800000 */
[----:B------:R-:W-:Y:S02]  /*d050*/  IMAD.MOV.U32 R19, RZ, RZ, R14 ;  /* 0x000000ffff137224 */ /* 0x000fe400078e000e */
[----:B------:R-:W-:Y:S02]  /*d060*/  IMAD.MOV.U32 R18, RZ, RZ, 0x2 ;  /* 0x00000002ff127424 */ /* 0x000fe400078e00ff */
[----:B------:R-:W-:-:S07]  /*d070*/  IMAD.MOV.U32 R41, RZ, RZ, -0x1 ;  /* 0xffffffffff297424 */ /* 0x000fce00078e00ff */
[----:B-123--:R-:W-:Y:S05]  /*d080*/  WARPSYNC.COLLECTIVE R41, `(.L_x_675) ;  /* 0x0000000029087348 */ /* 0x00efea0003c00000 */
[----:B------:R0:W4:Y:S02]  /*d090*/  SHFL.DOWN P5, R38, R19, R18, R16 ;  /* 0x0800001213267389 */ /* 0x00012400000a0010 */
[----:B01234-:R-:W-:Y:S05]  /*d0a0*/  ENDCOLLECTIVE ;  /* 0x000000000000791b */ /* 0x01ffea0003800000 */
.L_x_675:
[----:B------:R-:W-:Y:S05]  /*d0b0*/  BSYNC B0 ;  /* 0x0000000000007941 */ /* 0x000fea0003800000 */
.L_x_674:
[----:B------:R-:W-:Y:S02]  /*d0c0*/  IMAD.MOV.U32 R19, RZ, RZ, R15 ;  /* 0x000000ffff137224 */ /* 0x000fe400078e000f */
[----:B------:R-:W-:Y:S02]  /*d0d0*/  IMAD.MOV.U32 R18, RZ, RZ, 0x2 ;  /* 0x00000002ff127424 */ /* 0x000fe400078e00ff */
[----:B------:R-:W-:Y:S02]  /*d0e0*/  IMAD.MOV.U32 R41, RZ, RZ, -0x1 ;  /* 0xffffffffff297424 */ /* 0x000fe400078e00ff */
[----:B------:R-:W-:-:S07]  /*d0f0*/  IMAD.MOV.U32 R53, RZ, RZ, R38 ;  /* 0x000000ffff357224 */ /* 0x000fce00078e0026 */
[----:B------:R-:W-:Y:S05]  /*d100*/  WARPSYNC.COLLECTIVE R41, `(.L_x_676) ;  /* 0x0000000029087348 */ /* 0x000fea0003c00000 */
[----:B------:R0:W1:Y:S02]  /*d110*/  SHFL.DOWN P5, R38, R19, R18, R16 ;  /* 0x0800001213267389 */ /* 0x00006400000a0010 */
[----:B01----:R-:W-:Y:S05]  /*d120*/  ENDCOLLECTIVE ;  /* 0x000000000000791b */ /* 0x003fea0003800000 */
.L_x_676:
[----:B------:R-:W-:Y:S02]  /*d130*/  IMAD.MOV.U32 R19, RZ, RZ, R12 ;  /* 0x000000ffff137224 */ /* 0x000fe400078e000c */
[----:B------:R-:W-:-:S07]  /*d140*/  IMAD.MOV.U32 R52, RZ, RZ, R38 ;  /* 0x000000ffff347224 */ /* 0x000fce00078e0026 */
[----:B------:R-:W-:Y:S05]  /*d150*/  WARPSYNC.COLLECTIVE R41, `(.L_x_677) ;  /* 0x0000000029087348 */ /* 0x000fea0003c00000 */
[----:B------:R0:W1:Y:S02]  /*d160*/  SHFL.DOWN P5, R38, R19, R18, R16 ;  /* 0x0800001213267389 */ /* 0x00006400000a0010 */
[----:B01----:R-:W-:Y:S05]  /*d170*/  ENDCOLLECTIVE ;  /* 0x000000000000791b */ /* 0x003fea0003800000 */
.L_x_677:
[----:B------:R-:W-:Y:S05]  /*d180*/  BRA `(.L_x_678) ;  /* 0xffffffc400907947 */ /* 0x000fea000383ffff */
.L_x_499:
[----:B------:R-:W-:Y:S01]  /*d190*/  BSSY B0, `(.L_x_679) ;  /* 0x0000006000007945 */ /* 0x000fe20003800000 */
[----:B------:R-:W-:Y:S02]  /*d1a0*/  IMAD.MOV.U32 R18, RZ, RZ, 0x2 ;  /* 0x00000002ff127424 */ /* 0x000fe400078e00ff */
[----:B------:R-:W-:-:S07]  /*d1b0*/  IMAD.MOV.U32 R41, RZ, RZ, -0x1 ;  /* 0xffffffffff297424 */ /* 0x000fce00078e00ff */
[----:B-123--:R-:W-:Y:S05]  /*d1c0*/  WARPSYNC.COLLECTIVE R41, `(.L_x_680) ;  /* 0x0000000029087348 */ /* 0x00efea0003c00000 */
[----:B------:R0:W4:Y:S02]  /*d1d0*/  SHFL.DOWN P5, R38, R19, R18, R16 ;  /* 0x0800001213267389 */ /* 0x00012400000a0010 */
[----:B01234-:R-:W-:Y:S05]  /*d1e0*/  ENDCOLLECTIVE ;  /* 0x000000000000791b */ /* 0x01ffea0003800000 */
.L_x_680:
[----:B------:R-:W-:Y:S05]  /*d1f0*/  BSYNC B0 ;  /* 0x0000000000007941 */ /* 0x000fea0003800000 */
.L_x_679:
[----:B------:R-:W-:Y:S05]  /*d200*/  BRA `(.L_x_681) ;  /* 0xffffffc4009c7947 */ /* 0x000fea000383ffff */
.L_x_500:
[----:B------:R-:W-:Y:S01]  /*d210*/  BSSY B0, `(.L_x_682) ;  /* 0x0000007000007945 */ /* 0x000fe20003800000 */
[----:B------:R-:W-:Y:S02]  /*d220*/  IMAD.MOV.U32 R19, RZ, RZ, R14 ;  /* 0x000000ffff137224 */ /* 0x000fe400078e000e */
[----:B------:R-:W-:Y:S02]  /*d230*/  IMAD.MOV.U32 R18, RZ, RZ, 0x4 ;  /* 0x00000004ff127424 */ /* 0x000fe400078e00ff */
[----:B------:R-:W-:-:S07]  /*d240*/  IMAD.MOV.U32 R41, RZ, RZ, -0x1 ;  /* 0xffffffffff297424 */ /* 0x000fce00078e00ff */
[----:B-123--:R-:W-:Y:S05]  /*d250*/  WARPSYNC.COLLECTIVE R41, `(.L_x_683) ;  /* 0x0000000029087348 */ /* 0x00efea0003c00000 */
[----:B------:R0:W4:Y:S02]  /*d260*/  SHFL.DOWN P5, R38, R19, R18, R16 ;  /* 0x0800001213267389 */ /* 0x00012400000a0010 */
[----:B01234-:R-:W-:Y:S05]  /*d270*/  ENDCOLLECTIVE ;  /* 0x000000000000791b */ /* 0x01ffea0003800000 */
.L_x_683:
[----:B------:R-:W-:Y:S05]  /*d280*/  BSYNC B0 ;  /* 0x0000000000007941 */ /* 0x000fea0003800000 */
.L_x_682:
[----:B------:R-:W-:Y:S02]  /*d290*/  IMAD.MOV.U32 R19, RZ, RZ, R15 ;  /* 0x000000ffff137224 */ /* 0x000fe400078e000f */
[----:B------:R-:W-:Y:S02]  /*d2a0*/  IMAD.MOV.U32 R18, RZ, RZ, 0x4 ;  /* 0x00000004ff127424 */ /* 0x000fe400078e00ff */
[----:B------:R-:W-:Y:S02]  /*d2b0*/  IMAD.MOV.U32 R41, RZ, RZ, -0x1 ;  /* 0xffffffffff297424 */ /* 0x000fe400078e00ff */
[----:B------:R-:W-:-:S07]  /*d2c0*/  IMAD.MOV.U32 R53, RZ, RZ, R38 ;  /* 0x000000ffff357224 */ /* 0x000fce00078e0026 */
[----:B------:R-:W-:Y:S05]  /*d2d0*/  WARPSYNC.COLLECTIVE R41, `(.L_x_684) ;  /* 0x0000000029087348 */ /* 0x000fea0003c00000 */
[----:B------:R0:W1:Y:S02]  /*d2e0*/  SHFL.DOWN P5, R38, R19, R18, R16 ;  /* 0x0800001213267389 */ /* 0x00006400000a0010 */
[----:B01----:R-:W-:Y:S05]  /*d2f0*/  ENDCOLLECTIVE ;  /* 0x000000000000791b */ /* 0x003fea0003800000 */
.L_x_684:
[----:B------:R-:W-:Y:S02]  /*d300*/  IMAD.MOV.U32 R19, RZ, RZ, R12 ;  /* 0x000000ffff137224 */ /* 0x000fe400078e000c */
[----:B------:R-:W-:-:S07]  /*d310*/  IMAD.MOV.U32 R52, RZ, RZ, R38 ;  /* 0x000000ffff347224 */ /* 0x000fce00078e0026 */
[----:B------:R-:W-:Y:S05]  /*d320*/  WARPSYNC.COLLECTIVE R41, `(.L_x_685) ;  /* 0x0000000029087348 */ /* 0x000fea0003c00000 */
[----:B------:R0:W1:Y:S02]  /*d330*/  SHFL.DOWN P5, R38, R19, R18, R16 ;  /* 0x0800001213267389 */ /* 0x00006400000a0010 */
[----:B01----:R-:W-:Y:S05]  /*d340*/  ENDCOLLECTIVE ;  /* 0x000000000000791b */ /* 0x003fea0003800000 */
.L_x_685:
[----:B------:R-:W-:Y:S05]  /*d350*/  BRA `(.L_x_686) ;  /* 0xffffffc4005c7947 */ /* 0x000fea000383ffff */
.L_x_501:
[----:B------:R-:W-:Y:S01]  /*d360*/  BSSY B0, `(.L_x_687) ;  /* 0x0000006000007945 */ /* 0x000fe20003800000 */
[----:B------:R-:W-:Y:S02]  /*d370*/  IMAD.MOV.U32 R18, RZ, RZ, 0x4 ;  /* 0x00000004ff127424 */ /* 0x000fe400078e00ff */
[----:B------:R-:W-:-:S07]  /*d380*/  IMAD.MOV.U32 R41, RZ, RZ, -0x1 ;  /* 0xffffffffff297424 */ /* 0x000fce00078e00ff */
[----:B-123--:R-:W-:Y:S05]  /*d390*/  WARPSYNC.COLLECTIVE R41, `(.L_x_688) ;  /* 0x0000000029087348 */ /* 0x00efea0003c00000 */
[----:B------:R0:W4:Y:S02]  /*d3a0*/  SHFL.DOWN P5, R38, R19, R18, R16 ;  /* 0x0800001213267389 */ /* 0x00012400000a0010 */
[----:B01234-:R-:W-:Y:S05]  /*d3b0*/  ENDCOLLECTIVE ;  /* 0x000000000000791b */ /* 0x01ffea0003800000 */
.L_x_688:
[----:B------:R-:W-:Y:S05]  /*d3c0*/  BSYNC B0 ;  /* 0x0000000000007941 */ /* 0x000fea0003800000 */
.L_x_687:
[----:B------:R-:W-:Y:S05]  /*d3d0*/  BRA `(.L_x_689) ;  /* 0xffffffc400687947 */ /* 0x000fea000383ffff */
.L_x_502:
[----:B------:R-:W-:Y:S01]  /*d3e0*/  BSSY B0, `(.L_x_690) ;  /* 0x0000007000007945 */ /* 0x000fe20003800000 */
[----:B------:R-:W-:Y:S02]  /*d3f0*/  IMAD.MOV.U32 R19, RZ, RZ, R14 ;  /* 0x000000ffff137224 */ /* 0x000fe400078e000e */
[----:B------:R-:W-:Y:S02]  /*d400*/  IMAD.MOV.U32 R18, RZ, RZ, 0x8 ;  /* 0x00000008ff127424 */ /* 0x000fe400078e00ff */
[----:B------:R-:W-:-:S07]  /*d410*/  IMAD.MOV.U32 R41, RZ, RZ, -0x1 ;  /* 0xffffffffff297424 */ /* 0x000fce00078e00ff */
[----:B-123--:R-:W-:Y:S05]  /*d420*/  WARPSYNC.COLLECTIVE R41, `(.L_x_691) ;  /* 0x0000000029087348 */ /* 0x00efea0003c00000 */
[----:B------:R0:W4:Y:S02]  /*d430*/  SHFL.DOWN P5, R38, R19, R18, R16 ;  /* 0x0800001213267389 */ /* 0x00012400000a0010 */
[----:B01234-:R-:W-:Y:S05]  /*d440*/  ENDCOLLECTIVE ;  /* 0x000000000000791b */ /* 0x01ffea0003800000 */
.L_x_691:
[----:B------:R-:W-:Y:S05]  /*d450*/  BSYNC B0 ;  /* 0x0000000000007941 */ /* 0x000fea0003800000 */
.L_x_690:
[----:B------:R-:W-:Y:S02]  /*d460*/  IMAD.MOV.U32 R19, RZ, RZ, R15 ;  /* 0x000000ffff137224 */ /* 0x000fe400078e000f */
[----:B------:R-:W-:Y:S02]  /*d470*/  IMAD.MOV.U32 R18, RZ, RZ, 0x8 ;  /* 0x00000008ff127424 */ /* 0x000fe400078e00ff */
[----:B------:R-:W-:Y:S02]  /*d480*/  IMAD.MOV.U32 R41, RZ, RZ, -0x1 ;  /* 0xffffffffff297424 */ /* 0x000fe400078e00ff */
[----:B------:R-:W-:Y:S02]  /*d490*/  IMAD.MOV.U32 R53, RZ, RZ, R38 ;  /* 0x000000ffff357224 */ /* 0x000fe400078e0026 */
[----:B------:R-:W-:-:S07]  /*d4a0*/  VIADD R55, R35, 0x8 ;  /* 0x0000000823377836 */ /* 0x000fce0000000000 */
[----:B------:R-:W-:Y:S05]  /*d4b0*/  WARPSYNC.COLLECTIVE R41, `(.L_x_692) ;  /* 0x0000000029087348 */ /* 0x000fea0003c00000 */
[----:B------:R0:W1:Y:S02]  /*d4c0*/  SHFL.DOWN P5, R38, R19, R18, R16 ;  /* 0x0800001213267389 */ /* 0x00006400000a0010 */
[----:B01----:R-:W-:Y:S05]  /*d4d0*/  ENDCOLLECTIVE ;  /* 0x000000000000791b */ /* 0x003fea0003800000 */
.L_x_692:
[----:B------:R-:W-:Y:S02]  /*d4e0*/  IMAD.MOV.U32 R19, RZ, RZ, R12 ;  /* 0x000000ffff137224 */ /* 0x000fe400078e000c */
[----:B------:R-:W-:-:S07]  /*d4f0*/  IMAD.MOV.U32 R52, RZ, RZ, R38 ;  /* 0x000000ffff347224 */ /* 0x000fce00078e0026 */
[----:B------:R-:W-:Y:S05]  /*d500*/  WARPSYNC.COLLECTIVE R41, `(.L_x_693) ;  /* 0x0000000029087348 */ /* 0x000fea0003c00000 */
[----:B------:R0:W1:Y:S02]  /*d510*/  SHFL.DOWN P5, R38, R19, R18, R16 ;  /* 0x0800001213267389 */ /* 0x00006400000a0010 */
[----:B01----:R-:W-:Y:S05]  /*d520*/  ENDCOLLECTIVE ;  /* 0x000000000000791b */ /* 0x003fea0003800000 */
.L_x_693:
[----:B------:R-:W-:Y:S05]  /*d530*/  BRA `(.L_x_694) ;  /* 0xffffffc400287947 */ /* 0x000fea000383ffff */
.L_x_503:
[----:B------:R-:W-:Y:S01]  /*d540*/  BSSY B0, `(.L_x_695) ;  /* 0x0000006000007945 */ /* 0x000fe20003800000 */
[----:B------:R-:W-:Y:S02]  /*d550*/  IMAD.MOV.U32 R18, RZ, RZ, 0x8 ;  /* 0x00000008ff127424 */ /* 0x000fe400078e00ff */
[----:B------:R-:W-:-:S07]  /*d560*/  IMAD.MOV.U32 R41, RZ, RZ, -0x1 ;  /* 0xffffffffff297424 */ /* 0x000fce00078e00ff */
[----:B-123--:R-:W-:Y:S05]  /*d570*/  WARPSYNC.COLLECTIVE R41, `(.L_x_696) ;  /* 0x0000000029087348 */ /* 0x00efea0003c00000 */
[----:B------:R0:W4:Y:S02]  /*d580*/  SHFL.DOWN P5, R38, R19, R18, R16 ;  /* 0x0800001213267389 */ /* 0x00012400000a0010 */
[----:B01234-:R-:W-:Y:S05]  /*d590*/  ENDCOLLECTIVE ;  /* 0x000000000000791b */ /* 0x01ffea0003800000 */
.L_x_696:
[----:B------:R-:W-:Y:S05]  /*d5a0*/  BSYNC B0 ;  /* 0x0000000000007941 */ /* 0x000fea0003800000 */
.L_x_695:
[----:B------:R-:W-:Y:S05]  /*d5b0*/  BRA `(.L_x_697) ;  /* 0xffffffc400347947 */ /* 0x000fea000383ffff */
.L_x_504:
[----:B------:R-:W-:Y:S01]  /*d5c0*/  BSSY B0, `(.L_x_698) ;  /* 0x0000007000007945 */ /* 0x000fe20003800000 */
[----:B------:R-:W-:Y:S02]  /*d5d0*/  IMAD.MOV.U32 R19, RZ, RZ, R14 ;  /* 0x000000ffff137224 */ /* 0x000fe400078e000e */
[----:B------:R-:W-:Y:S02]  /*d5e0*/  IMAD.MOV.U32 R18, RZ, RZ, 0x10 ;  /* 0x00000010ff127424 */ /* 0x000fe400078e00ff */
[----:B------:R-:W-:-:S07]  /*d5f0*/  IMAD.MOV.U32 R41, RZ, RZ, -0x1 ;  /* 0xffffffffff297424 */ /* 0x000fce00078e00ff */
[----:B-123--:R-:W-:Y:S05]  /*d600*/  WARPSYNC.COLLECTIVE R41, `(.L_x_699) ;  /* 0x0000000029087348 */ /* 0x00efea0003c00000 */
[----:B------:R0:W4:Y:S02]  /*d610*/  SHFL.DOWN P5, R38, R19, R18, R16 ;  /* 0x0800001213267389 */ /* 0x00012400000a0010 */
[----:B01234-:R-:W-:Y:S05]  /*d620*/  ENDCOLLECTIVE ;  /* 0x000000000000791b */ /* 0x01ffea0003800000 */
.L_x_699:
[----:B------:R-:W-:Y:S05]  /*d630*/  BSYNC B0 ;  /* 0x0000000000007941 */ /* 0x000fea0003800000 */
.L_x_698:
[----:B------:R-:W-:Y:S02]  /*d640*/  IMAD.MOV.U32 R19, RZ, RZ, R15 ;  /* 0x000000ffff137224 */ /* 0x000fe400078e000f */
[----:B------:R-:W-:Y:S02]  /*d650*/  IMAD.MOV.U32 R18, RZ, RZ, 0x10 ;  /* 0x00000010ff127424 */ /* 0x000fe400078e00ff */
[----:B------:R-:W-:Y:S02]  /*d660*/  IMAD.MOV.U32 R41, RZ, RZ, -0x1 ;  /* 0xffffffffff297424 */ /* 0x000fe400078e00ff */
[----:B------:R-:W-:-:S07]  /*d670*/  IMAD.MOV.U32 R53, RZ, RZ, R38 ;  /* 0x000000ffff357224 */ /* 0x000fce00078e0026 */
[----:B------:R-:W-:Y:S05]  /*d680*/  WARPSYNC.COLLECTIVE R41, `(.L_x_700) ;  /* 0x0000000029087348 */ /* 0x000fea0003c00000 */
[----:B------:R0:W1:Y:S02]  /*d690*/  SHFL.DOWN P5, R38, R19, R18, R16 ;  /* 0x0800001213267389 */ /* 0x00006400000a0010 */
[----:B01----:R-:W-:Y:S05]  /*d6a0*/  ENDCOLLECTIVE ;  /* 0x000000000000791b */ /* 0x003fea0003800000 */
.L_x_700:
[----:B------:R-:W-:Y:S02]  /*d6b0*/  IMAD.MOV.U32 R19, RZ, RZ, R12 ;  /* 0x000000ffff137224 */ /* 0x000fe400078e000c */
[----:B------:R-:W-:-:S07]  /*d6c0*/  IMAD.MOV.U32 R52, RZ, RZ, R38 ;  /* 0x000000ffff347224 */ /* 0x000fce00078e0026 */
[----:B------:R-:W-:Y:S05]  /*d6d0*/  WARPSYNC.COLLECTIVE R41, `(.L_x_701) ;  /* 0x0000000029087348 */ /* 0x000fea0003c00000 */
[----:B------:R0:W1:Y:S02]  /*d6e0*/  SHFL.DOWN P5, R38, R19, R18, R16 ;  /* 0x0800001213267389 */ /* 0x00006400000a0010 */
[----:B01----:R-:W-:Y:S05]  /*d6f0*/  ENDCOLLECTIVE ;  /* 0x000000000000791b */ /* 0x003fea0003800000 */
.L_x_701:
[----:B------:R-:W-:Y:S05]  /*d700*/  BRA `(.L_x_702) ;  /* 0xffffffc000f87947 */ /* 0x000fea000383ffff */
.L_x_505:
[----:B------:R-:W-:Y:S01]  /*d710*/  BSSY B0, `(.L_x_703) ;  /* 0x0000006000007945 */ /* 0x000fe20003800000 */
[----:B------:R-:W-:Y:S02]  /*d720*/  IMAD.MOV.U32 R18, RZ, RZ, 0x10 ;  /* 0x00000010ff127424 */ /* 0x000fe400078e00ff */
[----:B------:R-:W-:-:S07]  /*d730*/  IMAD.MOV.U32 R41, RZ, RZ, -0x1 ;  /* 0xffffffffff297424 */ /* 0x000fce00078e00ff */
[----:B-123--:R-:W-:Y:S05]  /*d740*/  WARPSYNC.COLLECTIVE R41, `(.L_x_704) ;  /* 0x0000000029087348 */ /* 0x00efea0003c00000 */
[----:B------:R0:W4:Y:S02]  /*d750*/  SHFL.DOWN P5, R38, R19, R18, R16 ;  /* 0x0800001213267389 */ /* 0x00012400000a0010 */
[----:B01234-:R-:W-:Y:S05]  /*d760*/  ENDCOLLECTIVE ;  /* 0x000000000000791b */ /* 0x01ffea0003800000 */
.L_x_704:
[----:B------:R-:W-:Y:S05]  /*d770*/  BSYNC B0 ;  /* 0x0000000000007941 */ /* 0x000fea0003800000 */
.L_x_703:
[----:B------:R-:W-:Y:S05]  /*d780*/  BRA `(.L_x_705) ;  /* 0xffffffc400187947 */ /* 0x000fea000383ffff */
.L_x_506:
[----:B------:R-:W-:Y:S01]  /*d790*/  BSSY B0, `(.L_x_706) ;  /* 0x0000005000007945 */ /* 0x000fe20003800000 */
[----:B------:R-:W-:-:S07]  /*d7a0*/  IMAD.MOV.U32 R41, RZ, RZ, -0x1 ;  /* 0xffffffffff297424 */ /* 0x000fce00078e00ff */
[----:B-123--:R-:W-:Y:S05]  /*d7b0*/  WARPSYNC.COLLECTIVE R41, `(.L_x_707) ;  /* 0x0000000029087348 */ /* 0x00efea0003c00000 */
[----:B------:R-:W-:Y:S01]  /*d7c0*/  VOTE.ALL P5, P5 ;  /* 0x0000000000ff7806 */ /* 0x000fe200028a0000 */
[----:B-123--:R-:W-:-:S12]  /*d7d0*/  ENDCOLLECTIVE ;  /* 0x000000000000791b */ /* 0x00efd80003800000 */
.L_x_707:
[----:B------:R-:W-:Y:S05]  /*d7e0*/  BSYNC B0 ;  /* 0x0000000000007941 */ /* 0x000fea0003800000 */
.L_x_706:
[----:B------:R-:W-:Y:S05]  /*d7f0*/  BRA `(.L_x_708) ;  /* 0xffffffc4001c7947 */ /* 0x000fea000383ffff */
.L_x_709:
        /* <DEDUP_REMOVED lines=16> */
.L_x_864:


//--------------------- .text._ZN6thrust24THRUST_300001_SM_1000_NS8cuda_cub4core6detail13_kernel_agentINS1_15__reduce_by_key9InitAgentIN3cub18CUB_300001_SM_100024ReduceByKeyScanTileStateIilLb1EEElPlEEJSA_lSB_EEEvDpT0_ --------------------------
	.section	.text._ZN6thrust24THRUST_300001_SM_1000_NS8cuda_cub4core6detail13_kernel_agentINS1_15__reduce_by_key9InitAgentIN3cub18CUB_300001_SM_100024ReduceByKeyScanTileStateIilLb1EEElPlEEJSA_lSB_EEEvDpT0_,"ax",@progbits
	.align	128
        .global         _ZN6thrust24THRUST_300001_SM_1000_NS8cuda_cub4core6detail13_kernel_agentINS1_15__reduce_by_key9InitAgentIN3cub18CUB_300001_SM_100024ReduceByKeyScanTileStateIilLb1EEElPlEEJSA_lSB_EEEvDpT0_
        .type           _ZN6thrust24THRUST_300001_SM_1000_NS8cuda_cub4core6detail13_kernel_agentINS1_15__reduce_by_key9InitAgentIN3cub18CUB_300001_SM_100024ReduceByKeyScanTileStateIilLb1EEElPlEEJSA_lSB_EEEvDpT0_,@function
        .size           _ZN6thrust24THRUST_300001_SM_1000_NS8cuda_cub4core6detail13_kernel_agentINS1_15__reduce_by_key9InitAgentIN3cub18CUB_300001_SM_100024ReduceByKeyScanTileStateIilLb1EEElPlEEJSA_lSB_EEEvDpT0_,(.L_x_865 - _ZN6thrust24THRUST_300001_SM_1000_NS8cuda_cub4core6detail13_kernel_agentINS1_15__reduce_by_key9InitAgentIN3cub18CUB_300001_SM_100024ReduceByKeyScanTileStateIilLb1EEElPlEEJSA_lSB_EEEvDpT0_)
        .other          _ZN6thrust24THRUST_300001_SM_1000_NS8cuda_cub4core6detail13_kernel_agentINS1_15__reduce_by_key9InitAgentIN3cub18CUB_300001_SM_100024ReduceByKeyScanTileStateIilLb1EEElPlEEJSA_lSB_EEEvDpT0_,@"STO_CUDA_ENTRY STV_DEFAULT"
_ZN6thrust24THRUST_300001_SM_1000_NS8cuda_cub4core6detail13_kernel_agentINS1_15__reduce_by_key9InitAgentIN3cub18CUB_300001_SM_100024ReduceByKeyScanTileStateIilLb1EEElPlEEJSA_lSB_EEEvDpT0_:
.text._ZN6thrust24THRUST_300001_SM_1000_NS8cuda_cub4core6detail13_kernel_agentINS1_15__reduce_by_key9InitAgentIN3cub18CUB_300001_SM_100024ReduceByKeyScanTileStateIilLb1EEElPlEEJSA_lSB_EEEvDpT0_:
[----:B------:R-:W-:Y:S01]  /*0000*/  LDC R1, c[0x0][0x37c] ;  /* 0x0000df00ff017b82 */ /* 0x000fe20000000800 */
[----:B------:R-:W0:Y:S07]  /*0010*/  S2R R0, SR_TID.X ;  /* 0x0000000000007919 */ /* 0x000e2e0000002100 */
[----:B------:R-:W1:Y:S01]  /*0020*/  S2UR UR6, SR_CTAID.X ;  /* 0x00000000000679c3 */ /* 0x000e620000002500 */
[----:B------:R-:W2:Y:S01]  /*0030*/  LDCU UR4, c[0x0][0x388] ;  /* 0x00007100ff0477ac */ /* 0x000ea20008000800 */
[----:B------:R-:W-:-:S06]  /*0040*/  CS2R R10, SRZ ;  /* 0x00000000000a7805 */ /* 0x000fcc000001ff00 */
[----:B------:R-:W1:Y:S01]  /*0050*/  LDC R7, c[0x0][0x360] ;  /* 0x0000d800ff077b82 */ /* 0x000e620000000800 */
[C---:B0-----:R-:W-:Y:S01]  /*0060*/  ISETP.GT.U32.AND P0, PT, R0.reuse, 0x1f, PT ;  /* 0x0000001f0000780c */ /* 0x041fe20003f04070 */
[----:B-1----:R-:W-:Y:S01]  /*0070*/  IMAD R7, R7, UR6, R0 ;  /* 0x0000000607077c24 */ /* 0x002fe2000f8e0200 */
[----:B------:R-:W-:Y:S02]  /*0080*/  LOP3.LUT P2, RZ, R0, UR6, RZ, 0xfc, !PT ;  /* 0x0000000600ff7c12 */ /* 0x000fe4000f84fcff */
[----:B------:R-:W-:Y:S02]  /*0090*/  ISETP.NE.OR P0, PT, RZ, UR6, P0 ;  /* 0x00000006ff007c0c */ /* 0x000fe40008705670 */
[----:B--2---:R-:W-:Y:S01]  /*00a0*/  ISETP.GE.AND P1, PT, R7, UR4, PT ;  /* 0x0000000407007c0c */ /* 0x004fe2000bf26270 */
[----:B------:R-:W0:Y:S10]  /*00b0*/  LDCU.64 UR4, c[0x0][0x358] ;  /* 0x00006b00ff0477ac */ /* 0x000e340008000a00 */
[----:B------:R-:W1:Y:S02]  /*00c0*/  @!P0 LDC.64 R4, c[0x0][0x380] ;  /* 0x0000e000ff048b82 */ /* 0x000e640000000a00 */
[----:B------:R-:W-:-:S02]  /*00d0*/  @!P1 IMAD.MOV.U32 R8, RZ, RZ, 0x0 ;  /* 0x00000000ff089424 */ /* 0x000fc400078e00ff */
[----:B------:R-:W-:-:S04]  /*00e0*/  @!P1 IMAD.MOV.U32 R9, RZ, RZ, 0x63 ;  /* 0x00000063ff099424 */ /* 0x000fc800078e00ff */
[----:B------:R-:W2:Y:S01]  /*00f0*/  @!P1 LDC.64 R2, c[0x0][0x380] ;  /* 0x0000e000ff029b82 */ /* 0x000ea20000000a00 */
[----:B-1----:R-:W-:-:S04]  /*0100*/  @!P0 IMAD.WIDE.U32 R4, R0, 0x10, R4 ;  /* 0x0000001000048825 */ /* 0x002fc800078e0004 */
[----:B--2---:R-:W-:-:S05]  /*0110*/  @!P1 IMAD.WIDE R2, R7, 0x10, R2 ;  /* 0x0000001007029825 */ /* 0x004fca00078e0202 */
[----:B0-----:R0:W-:Y:S04]  /*0120*/  @!P1 STG.E.128 desc[UR4][R2.64+0x200], R8 ;  /* 0x0002000802009986 */ /* 0x0011e8000c101d04 */
[----:B------:R0:W-:Y:S01]  /*0130*/  @!P0 STG.E.128 desc[UR4][R4.64], RZ ;  /* 0x000000ff04008986 */ /* 0x0001e2000c101d04 */
[----:B------:R-:W-:Y:S05]  /*0140*/  @P2 EXIT ;  /* 0x000000000000294d */ /* 0x000fea0003800000 */
[----:B0-----:R-:W0:Y:S02]  /*0150*/  LDC.64 R2, c[0x0][0x390] ;  /* 0x0000e400ff027b82 */ /* 0x001e240000000a00 */
[----:B0-----:R-:W-:Y:S01]  /*0160*/  STG.E.64 desc[UR4][R2.64], RZ ;  /* 0x000000ff02007986 */ /* 0x001fe2000c101b04 */
[----:B------:R-:W-:Y:S05]  /*0170*/  EXIT ;  /* 0x000000000000794d */ /* 0x000fea0003800000 */
.L_x_710:
        /* <DEDUP_REMOVED lines=16> */
.L_x_865:


//--------------------- .text._ZN6thrust24THRUST_300001_SM_1000_NS8cuda_cub4core6detail13_kernel_agentINS1_15__reduce_by_key16ReduceByKeyAgentINS0_6detail15normal_iteratorINS0_10device_ptrIiEEEESB_NS0_16discard_iteratorINS0_11use_defaultEEESB_N4cuda3std3__48equal_toIiEENSH_4plusIiEEPiiEEJSB_SB_SE_SB_SM_N3cub18CUB_300001_SM_100024ReduceByKeyScanTileStateIiiLb1EEESJ_SL_iiEEEvDpT0_ --------------------------
	.section	.text._ZN6thrust24THRUST_300001_SM_1000_NS8cuda_cub4core6detail13_kernel_agentINS1_15__reduce_by_key16ReduceByKeyAgentINS0_6detail15normal_iteratorINS0_10device_ptrIiEEEESB_NS0_16discard_iteratorINS0_11use_defaultEEESB_N4cuda3std3__48equal_toIiEENSH_4plusIiEEPiiEEJSB_SB_SE_SB_SM_N3cub18CUB_300001_SM_100024ReduceByKeyScanTileStateIiiLb1EEESJ_SL_iiEEEvDpT0_,"ax",@progbits
	.align	128
        .global         _ZN6thrust24THRUST_300001_SM_1000_NS8cuda_cub4core6detail13_kernel_agentINS1_15__reduce_by_key16ReduceByKeyAgentINS0_6detail15normal_iteratorINS0_10device_ptrIiEEEESB_NS0_16discard_iteratorINS0_11use_defaultEEESB_N4cuda3std3__48equal_toIiEENSH_4plusIiEEPiiEEJSB_SB_SE_SB_SM_N3cub18CUB_300001_SM_100024ReduceByKeyScanTileStateIiiLb1EEESJ_SL_iiEEEvDpT0_
        .type           _ZN6thrust24THRUST_300001_SM_1000_NS8cuda_cub4core6detail13_kernel_agentINS1_15__reduce_by_key16ReduceByKeyAgentINS0_6detail15normal_iteratorINS0_10device_ptrIiEEEESB_NS0_16discard_iteratorINS0_11use_defaultEEESB_N4cuda3std3__48equal_toIiEENSH_4plusIiEEPiiEEJSB_SB_SE_SB_SM_N3cub18CUB_300001_SM_100024ReduceByKeyScanTileStateIiiLb1EEESJ_SL_iiEEEvDpT0_,@function
        .size           _ZN6thrust24THRUST_300001_SM_1000_NS8cuda_cub4core6detail13_kernel_agentINS1_15__reduce_by_key16ReduceByKeyAgentINS0_6detail15normal_iteratorINS0_10device_ptrIiEEEESB_NS0_16discard_iteratorINS0_11use_defaultEEESB_N4cuda3std3__48equal_toIiEENSH_4plusIiEEPiiEEJSB_SB_SE_SB_SM_N3cub18CUB_300001_SM_100024ReduceByKeyScanTileStateIiiLb1EEESJ_SL_iiEEEvDpT0_,(.L_x_866 - _ZN6thrust24THRUST_300001_SM_1000_NS8cuda_cub4core6detail13_kernel_agentINS1_15__reduce_by_key16ReduceByKeyAgentINS0_6detail15normal_iteratorINS0_10device_ptrIiEEEESB_NS0_16discard_iteratorINS0_11use_defaultEEESB_N4cuda3std3__48equal_toIiEENSH_4plusIiEEPiiEEJSB_SB_SE_SB_SM_N3cub18CUB_300001_SM_100024ReduceByKeyScanTileStateIiiLb1EEESJ_SL_iiEEEvDpT0_)
        .other          _ZN6thrust24THRUST_300001_SM_1000_NS8cuda_cub4core6detail13_kernel_agentINS1_15__reduce_by_key16ReduceByKeyAgentINS0_6detail15normal_iteratorINS0_10device_ptrIiEEEESB_NS0_16discard_iteratorINS0_11use_defaultEEESB_N4cuda3std3__48equal_toIiEENSH_4plusIiEEPiiEEJSB_SB_SE_SB_SM_N3cub18CUB_300001_SM_100024ReduceByKeyScanTileStateIiiLb1EEESJ_SL_iiEEEvDpT0_,@"STO_CUDA_ENTRY STV_DEFAULT"
_ZN6thrust24THRUST_300001_SM_1000_NS8cuda_cub4core6detail13_kernel_agentINS1_15__reduce_by_key16ReduceByKeyAgentINS0_6detail15normal_iteratorINS0_10device_ptrIiEEEESB_NS0_16discard_iteratorINS0_11use_defaultEEESB_N4cuda3std3__48equal_toIiEENSH_4plusIiEEPiiEEJSB_SB_SE_SB_SM_N3cub18CUB_300001_SM_100024ReduceByKeyScanTileStateIiiLb1EEESJ_SL_iiEEEvDpT0_:
.text._ZN6thrust24THRUST_300001_SM_1000_NS8cuda_cub4core6detail13_kernel_agentINS1_15__reduce_by_key16ReduceByKeyAgentINS0_6detail15normal_iteratorINS0_10device_ptrIiEEEESB_NS0_16discard_iteratorINS0_11use_defaultEEESB_N4cuda3std3__48equal_toIiEENSH_4plusIiEEPiiEEJSB_SB_SE_SB_SM_N3cub18CUB_300001_SM_100024ReduceByKeyScanTileStateIiiLb1EEESJ_SL_iiEEEvDpT0_:
[----:B------:R-:W0:Y:S01]  /*0000*/  LDC R1, c[0x0][0x37c] ;  /* 0x0000df00ff017b82 */ /* 0x000e220000000800 */
[----:B------:R-:W1:Y:S01]  /*0010*/  S2R R3, SR_CTAID.X ;  /* 0x0000000000037919 */ /* 0x000e620000002500 */
[----:B------:R-:W2:Y:S01]  /*0020*/  LDCU UR4, c[0x0][0x3bc] ;  /* 0x00007780ff0477ac */ /* 0x000ea20008000800 */
[----:B0-----:R-:W-:Y:S01]  /*0030*/  VIADD R1, R1, 0xfffffff8 ;  /* 0xfffffff801017836 */ /* 0x001fe20000000000 */
[----:B------:R-:W0:Y:S01]  /*0040*/  LDCU.64 UR8, c[0x0][0x358] ;  /* 0x00006b00ff0877ac */ /* 0x000e220008000a00 */
[----:B-1----:R-:W-:-:S05]  /*0050*/  IMAD R2, R3, 0x900, RZ ;  /* 0x0000090003027824 */ /* 0x002fca00078e02ff */
[----:B--2---:R-:W-:-:S04]  /*0060*/  IADD3 R0, PT, PT, -R2, UR4, RZ ;  /* 0x0000000402007c10 */ /* 0x004fc8000fffe1ff */
[----:B------:R-:W-:-:S13]  /*0070*/  ISETP.GE.AND P0, PT, R0, 0x901, PT ;  /* 0x000009010000780c */ /* 0x000fda0003f06270 */
[----:B0-----:R-:W-:Y:S05]  /*0080*/  @!P0 BRA `(.L_x_711) ;  /* 0x0000004800608947 */ /* 0x001fea0003800000 */
[----:B------:R-:W-:-:S13]  /*0090*/  ISETP.NE.AND P0, PT, R3, RZ, PT ;  /* 0x000000ff0300720c */ /* 0x000fda0003f05270 */
[----:B------:R-:W-:Y:S05]  /*00a0*/  @P0 BRA `(.L_x_712) ;  /* 0x0000001c005c0947 */ /* 0x000fea0003800000 */
[----:B------:R-:W0:Y:S01]  /*00b0*/  S2R R21, SR_TID.X ;  /* 0x0000000000157919 */ /* 0x000e220000002100 */
[----:B------:R-:W1:Y:S01]  /*00c0*/  LDC.64 R4, c[0x0][0x380] ;  /* 0x0000e000ff047b82 */ /* 0x000e620000000a00 */
[C---:B0-----:R-:W-:Y:S02]  /*00d0*/  LOP3.LUT R3, R21.reuse, 0x1f, RZ, 0xc0, !PT ;  /* 0x0000001f15037812 */ /* 0x041fe400078ec0ff */
[----:B------:R-:W-:-:S03]  /*00e0*/  LOP3.LUT R0, R21, 0x3e0, RZ, 0xc0, !PT ;  /* 0x000003e015007812 */ /* 0x000fc600078ec0ff */
[----:B------:R-:W-:-:S04]  /*00f0*/  IMAD.IADD R3, R2, 0x1, R3 ;  /* 0x0000000102037824 */ /* 0x000fc800078e0203 */
[----:B------:R-:W-:-:S04]  /*0100*/  IMAD R7, R0, 0x9, R3 ;  /* 0x0000000900077824 */ /* 0x000fc800078e0203 */
[C---:B-1----:R-:W-:Y:S02]  /*0110*/  IMAD.WIDE.U32 R2, R7.reuse, 0x4, R4 ;  /* 0x0000000407027825 */ /* 0x042fe400078e0004 */
[----:B------:R-:W0:Y:S03]  /*0120*/  LDC.64 R4, c[0x0][0x388] ;  /* 0x0000e200ff047b82 */ /* 0x000e260000000a00 */
        /* <DEDUP_REMOVED lines=9> */
[----:B0-----:R-:W-:-:S05]  /*01c0*/  IMAD.WIDE.U32 R4, R7, 0x4, R4 ;  /* 0x0000000407047825 */ /* 0x001fca00078e0004 */
        /* <DEDUP_REMOVED lines=14> */
[----:B-1----:R-:W-:Y:S01]  /*02b0*/  ULEA UR4, UR5, UR4, 0x18 ;  /* 0x0000000405047291 */ /* 0x002fe2000f8ec0ff */
[----:B0-----:R-:W-:-:S05]  /*02c0*/  IMAD R2, R41, 0x120, R8 ;  /* 0x0000012029027824 */ /* 0x001fca00078e0208 */
[----:B------:R-:W-:Y:S01]  /*02d0*/  LEA R3, R2, UR4, 0x2 ;  /* 0x0000000402037c11 */ /* 0x000fe2000f8e10ff */
[----:B------:R-:W-:-:S04]  /*02e0*/  IMAD.MOV.U32 R2, RZ, RZ, RZ ;  /* 0x000000ffff027224 */ /* 0x000fc800078e00ff */
[----:B------:R-:W-:Y:S01]  /*02f0*/  IMAD R16, R8, 0x20, R3 ;  /* 0x0000002008107824 */ /* 0x000fe200078e0203 */
[----:B--2---:R-:W-:Y:S04]  /*0300*/  STS [R3], R0 ;  /* 0x0000000003007388 */ /* 0x004fe80000000800 */
[----:B---3--:R-:W-:Y:S04]  /*0310*/  STS [R3+0x80], R6 ;  /* 0x0000800603007388 */ /* 0x008fe80000000800 */
[----:B----4-:R-:W-:Y:S04]  /*0320*/  STS [R3+0x100], R9 ;  /* 0x0001000903007388 */ /* 0x010fe80000000800 */
[----:B-----5:R-:W-:Y:S04]  /*0330*/  STS [R3+0x180], R10 ;  /* 0x0001800a03007388 */ /* 0x020fe80000000800 */
[----:B------:R0:W-:Y:S04]  /*0340*/  STS [R3+0x200], R11 ;  /* 0x0002000b03007388 */ /* 0x0001e80000000800 */
[----:B------:R-:W-:Y:S04]  /*0350*/  STS [R3+0x280], R12 ;  /* 0x0002800c03007388 */ /* 0x000fe80000000800 */
[----:B------:R-:W-:Y:S01]  /*0360*/  STS [R3+0x300], R13 ;  /* 0x0003000d03007388 */ /* 0x000fe20000000800 */
[----:B0-----:R-:W-:-:S03]  /*0370*/  LEA R11, R21, UR4, 0x2 ;  /* 0x00000004150b7c11 */ /* 0x001fc6000f8e10ff */
[----:B------:R-:W-:Y:S04]  /*0380*/  STS [R3+0x380], R14 ;  /* 0x0003800e03007388 */ /* 0x000fe80000000800 */
[----:B------:R-:W-:Y:S01]  /*0390*/  STS [R3+0x400], R15 ;  /* 0x0004000f03007388 */ /* 0x000fe20000000800 */
[----:B------:R-:W-:-:S03]  /*03a0*/  NOP ;  /* 0x0000000000007918 */ /* 0x000fc60000000000 */
[----:B------:R-:W-:Y:S04]  /*03b0*/  LDS R0, [R16+0x20] ;  /* 0x0000200010007984 */ /* 0x000fe80000000800 */
[----:B------:R-:W-:Y:S04]  /*03c0*/  LDS R4, [R16] ;  /* 0x0000000010047984 */ /* 0x000fe80000000800 */
[----:B------:R-:W0:Y:S04]  /*03d0*/  LDS R6, [R16+0x4] ;  /* 0x0000040010067984 */ /* 0x000e280000000800 */
[----:B------:R-:W1:Y:S04]  /*03e0*/  LDS R28, [R16+0x8] ;  /* 0x00000800101c7984 */ /* 0x000e680000000800 */
[----:B------:R-:W-:Y:S04]  /*03f0*/  LDS R30, [R16+0xc] ;  /* 0x00000c00101e7984 */ /* 0x000fe80000000800 */
[----:B------:R-:W2:Y:S04]  /*0400*/  LDS R32, [R16+0x10] ;  /* 0x0000100010207984 */ /* 0x000ea80000000800 */
[----:B------:R-:W3:Y:S04]  /*0410*/  LDS R34, [R16+0x14] ;  /* 0x0000140010227984 */ /* 0x000ee80000000800 */
[----:B------:R-:W-:Y:S04]  /*0420*/  LDS R36, [R16+0x18] ;  /* 0x0000180010247984 */ /* 0x000fe80000000800 */
[----:B------:R-:W4:Y:S01]  /*0430*/  LDS R38, [R16+0x1c] ;  /* 0x00001c0010267984 */ /* 0x000f220000000800 */
[----:B------:R-:W-:Y:S01]  /*0440*/  BAR.SYNC.DEFER_BLOCKING 0x0 ;  /* 0x0000000000007b1d */ /* 0x000fe20000010000 */
[----:B0-----:R-:W-:-:S02]  /*0450*/  ISETP.NE.AND P2, PT, R4, R6, PT ;  /* 0x000000060400720c */ /* 0x001fc40003f45270 */
[----:B-1----:R-:W-:-:S03]  /*0460*/  ISETP.NE.AND P3, PT, R6, R28, PT ;  /* 0x0000001c0600720c */ /* 0x002fc60003f65270 */
[----:B------:R-:W-:Y:S01]  /*0470*/  STS [R3], R18 ;  /* 0x0000001203007388 */ /* 0x000fe20000000800 */
[----:B--2---:R-:W-:-:S03]  /*0480*/  ISETP.NE.AND P6, PT, R30, R32, PT ;  /* 0x000000201e00720c */ /* 0x004fc60003fc5270 */
[----:B------:R-:W-:Y:S01]  /*0490*/  STS [R3+0x80], R20 ;  /* 0x0000801403007388 */ /* 0x000fe20000000800 */
[----:B---3--:R-:W-:-:S03]  /*04a0*/  ISETP.NE.AND P5, PT, R32, R34, PT ;  /* 0x000000222000720c */ /* 0x008fc60003fa5270 */
[----:B------:R-:W-:Y:S04]  /*04b0*/  STS [R3+0x100], R22 ;  /* 0x0001001603007388 */ /* 0x000fe80000000800 */
[----:B------:R-:W-:Y:S01]  /*04c0*/  STS [R3+0x180], R24 ;  /* 0x0001801803007388 */ /* 0x000fe20000000800 */
[----:B----4-:R-:W-:-:S03]  /*04d0*/  ISETP.NE.AND P4, PT, R36, R38, PT ;  /* 0x000000262400720c */ /* 0x010fc60003f85270 */
[----:B------:R0:W-:Y:S04]  /*04e0*/  STS [R3+0x200], R26 ;  /* 0x0002001a03007388 */ /* 0x0001e80000000800 */
[----:B------:R-:W-:Y:S04]  /*04f0*/  STS [R3+0x280], R42 ;  /* 0x0002802a03007388 */ /* 0x000fe80000000800 */
[----:B------:R-:W-:Y:S01]  /*0500*/  STS [R3+0x300], R44 ;  /* 0x0003002c03007388 */ /* 0x000fe20000000800 */
[----:B0-----:R-:W-:-:S03]  /*0510*/  P2R R26, PR, RZ, 0x40 ;  /* 0x00000040ff1a7803 */ /* 0x001fc60000000000 */
[----:B------:R-:W-:Y:S04]  /*0520*/  STS [R3+0x380], R17 ;  /* 0x0003801103007388 */ /* 0x000fe80000000800 */
[----:B------:R-:W-:Y:S01]  /*0530*/  STS [R3+0x400], R19 ;  /* 0x0004001303007388 */ /* 0x000fe20000000800 */
[----:B------:R-:W-:-:S03]  /*0540*/  NOP ;  /* 0x0000000000007918 */ /* 0x000fc60000000000 */
[----:B------:R-:W0:Y:S04]  /*0550*/  LDS R5, [R16] ;  /* 0x0000000010057984 */ /* 0x000e280000000800 */
[----:B------:R-:W1:Y:S04]  /*0560*/  LDS R7, [R16+0x4] ;  /* 0x0000040010077984 */ /* 0x000e680000000800 */
[----:B------:R-:W2:Y:S04]  /*0570*/  LDS R29, [R16+0x8] ;  /* 0x00000800101d7984 */ /* 0x000ea80000000800 */
[----:B------:R-:W-:Y:S04]  /*0580*/  LDS R31, [R16+0xc] ;  /* 0x00000c00101f7984 */ /* 0x000fe80000000800 */
[----:B------:R-:W-:Y:S04]  /*0590*/  LDS R33, [R16+0x10] ;  /* 0x0000100010217984 */ /* 0x000fe80000000800 */
[----:B------:R-:W-:Y:S04]  /*05a0*/  LDS R35, [R16+0x14] ;  /* 0x0000140010237984 */ /* 0x000fe80000000800 */
[----:B------:R-:W-:Y:S04]  /*05b0*/  LDS R37, [R16+0x18] ;  /* 0x0000180010257984 */ /* 0x000fe80000000800 */
[----:B------:R-:W-:Y:S04]  /*05c0*/  LDS R39, [R16+0x1c] ;  /* 0x00001c0010277984 */ /* 0x000fe80000000800 */
[----:B------:R-:W-:Y:S01]  /*05d0*/  LDS R9, [R16+0x20] ;  /* 0x0000200010097984 */ /* 0x000fe20000000800 */
[----:B------:R-:W-:Y:S01]  /*05e0*/  BAR.SYNC.DEFER_BLOCKING 0x0 ;  /* 0x0000000000007b1d */ /* 0x000fe20000010000 */
[----:B0-----:R-:W-:-:S05]  /*05f0*/  SEL R10, R5, RZ, !P2 ;  /* 0x000000ff050a7207 */ /* 0x001fca0005000000 */
[----:B-1----:R-:W-:-:S05]  /*0600*/  IMAD.IADD R10, R7, 0x1, R10 ;  /* 0x00000001070a7824 */ /* 0x002fca00078e020a */
[----:B------:R-:W-:-:S05]  /*0610*/  SEL R10, R10, RZ, !P3 ;  /* 0x000000ff0a0a7207 */ /* 0x000fca0005800000 */
[----:B--2---:R-:W-:Y:S01]  /*0620*/  IMAD.IADD R10, R29, 0x1, R10 ;  /* 0x000000011d0a7824 */ /* 0x004fe200078e020a */
[----:B------:R-:W-:Y:S01]  /*0630*/  STS [R11+0x47c], R0 ;  /* 0x00047c000b007388 */ /* 0x000fe20000000800 */
[----:B------:R-:W-:Y:S06]  /*0640*/  BAR.SYNC.DEFER_BLOCKING 0x0 ;  /* 0x0000000000007b1d */ /* 0x000fec0000010000 */
[----:B------:R-:W0:Y:S02]  /*0650*/  @P1 LDS R40, [R11+0x478] ;  /* 0x000478000b281984 */ /* 0x000e240000000800 */
[----:B0-----:R-:W-:-:S04]  /*0660*/  @P1 ISETP.NE.AND P0, PT, R40, R4, PT ;  /* 0x000000042800120c */ /* 0x001fc80003f05270 */
[----:B------:R-:W-:Y:S02]  /*0670*/  @P1 SEL R2, RZ, 0x1, !P0 ;  /* 0x00000001ff021807 */ /* 0x000fe40004000000 */
[----:B------:R-:W-:Y:S02]  /*0680*/  ISETP.NE.AND P1, PT, R28, R30, PT ;  /* 0x0000001e1c00720c */ /* 0x000fe40003f25270 */
[----:B------:R-:W-:Y:S01]  /*0690*/  ISETP.NE.AND P0, PT, R38, R0, PT ;  /* 0x000000002600720c */ /* 0x000fe20003f05270 */
[----:B------:R-:W-:Y:S01]  /*06a0*/  VIADD R3, R2, 0x1 ;  /* 0x0000000102037836 */ /* 0x000fe20000000000 */
[----:B------:R-:W-:Y:S01]  /*06b0*/  SEL R10, R10, RZ, !P1 ;  /* 0x000000ff0a0a7207 */ /* 0x000fe20004800000 */
[----:B------:R-:W-:Y:S01]  /*06c0*/  @!P2 IMAD.MOV R3, RZ, RZ, R2 ;  /* 0x000000ffff03a224 */ /* 0x000fe200078e0202 */
[----:B------:R-:W-:-:S03]  /*06d0*/  P2R R27, PR, RZ, 0x2 ;  /* 0x00000002ff1b7803 */ /* 0x000fc60000000000 */
[----:B------:R-:W-:Y:S02]  /*06e0*/  IMAD.IADD R10, R31, 0x1, R10 ;  /* 0x000000011f0a7824 */ /* 0x000fe400078e020a */
[----:B------:R-:W-:Y:S02]  /*06f0*/  VIADD R45, R3, 0x1 ;  /* 0x00000001032d7836 */ /* 0x000fe40000000000 */
[----:B------:R-:W-:Y:S01]  /*0700*/  @!P3 IMAD.MOV R45, RZ, RZ, R3 ;  /* 0x000000ffff2db224 */ /* 0x000fe200078e0203 */
[----:B------:R-:W-:Y:S02]  /*0710*/  SEL R10, R10, RZ, !P6 ;  /* 0x000000ff0a0a7207 */ /* 0x000fe40007000000 */
[----:B------:R-:W-:Y:S01]  /*0720*/  ISETP.NE.AND P3, PT, R34, R36, PT ;  /* 0x000000242200720c */ /* 0x000fe20003f65270 */
[----:B------:R-:W-:Y:S02]  /*0730*/  VIADD R3, R45, 0x1 ;  /* 0x000000012d037836 */ /* 0x000fe40000000000 */
[----:B------:R-:W-:-:S02]  /*0740*/  IMAD.IADD R10, R33, 0x1, R10 ;  /* 0x00000001210a7824 */ /* 0x000fc400078e020a */
[----:B------:R-:W-:Y:S01]  /*0750*/  @!P1 IMAD.MOV R3, RZ, RZ, R45 ;  /* 0x000000ffff039224 */ /* 0x000fe200078e022d */
[----:B------:R-:W-:Y:S02]  /*0760*/  ISETP.NE.AND P1, PT, R41, 0x7, PT ;  /* 0x000000072900780c */ /* 0x000fe40003f25270 */
[----:B------:R-:W-:Y:S01]  /*0770*/  SEL R10, R10, RZ, !P5 ;  /* 0x000000ff0a0a7207 */ /* 0x000fe20006800000 */
[----:B------:R-:W-:Y:S02]  /*0780*/  VIADD R44, R3, 0x1 ;  /* 0x00000001032c7836 */ /* 0x000fe40000000000 */
[----:B------:R-:W-:Y:S02]  /*0790*/  @!P6 IMAD.MOV R44, RZ, RZ, R3 ;  /* 0x000000ffff2ce224 */ /* 0x000fe400078e0203 */
[----:B------:R-:W-:Y:S02]  /*07a0*/  IMAD.IADD R10, R35, 0x1, R10 ;  /* 0x00000001230a7824 */ /* 0x000fe400078e020a */
[----:B------:R-:W-:Y:S01]  /*07b0*/  VIADD R3, R44, 0x1 ;  /* 0x000000012c037836 */ /* 0x000fe20000000000 */
[----:B------:R0:W-:Y:S01]  /*07c0*/  STL.64 [R1], R44 ;  /* 0x0000002c01007387 */ /* 0x0001e20000100a00 */
[----:B------:R-:W-:Y:S01]  /*07d0*/  @!P5 IMAD.MOV R3, RZ, RZ, R44 ;  /* 0x000000ffff03d224 */ /* 0x000fe200078e022c */
[----:B------:R-:W-:-:S03]  /*07e0*/  SEL R10, R10, RZ, !P3 ;  /* 0x000000ff0a0a7207 */ /* 0x000fc60005800000 */
[----:B------:R-:W-:Y:S02]  /*07f0*/  VIADD R42, R3, 0x1 ;  /* 0x00000001032a7836 */ /* 0x000fe40000000000 */
[----:B------:R-:W-:Y:S02]  /*0800*/  IMAD.IADD R10, R37, 0x1, R10 ;  /* 0x00000001250a7824 */ /* 0x000fe400078e020a */
[----:B------:R-:W-:-:S03]  /*0810*/  @!P3 IMAD.MOV R42, RZ, RZ, R3 ;  /* 0x000000ffff2ab224 */ /* 0x000fc600078e0203 */
[----:B------:R-:W-:Y:S01]  /*0820*/  SEL R10, R10, RZ, !P4 ;  /* 0x000000ff0a0a7207 */ /* 0x000fe20006000000 */
[----:B------:R-:W-:Y:S01]  /*0830*/  VIADD R43, R42, 0x1 ;  /* 0x000000012a2b7836 */ /* 0x000fe20000000000 */
[----:B0-----:R-:W0:Y:S01]  /*0840*/  S2R R45, SR_TID.X ;  /* 0x00000000002d7919 */ /* 0x001e220000002100 */
[----:B------:R-:W-:Y:S02]  /*0850*/  @!P4 IMAD.MOV R43, RZ, RZ, R42 ;  /* 0x000000ffff2bc224 */ /* 0x000fe400078e022a */
[----:B------:R-:W-:Y:S02]  /*0860*/  IMAD.IADD R10, R39, 0x1, R10 ;  /* 0x00000001270a7824 */ /* 0x000fe400078e020a */
[----:B------:R-:W-:Y:S02]  /*0870*/  VIADD R11, R43, 0x1 ;  /* 0x000000012b0b7836 */ /* 0x000fe40000000000 */
[----:B------:R-:W-:Y:S01]  /*0880*/  @!P0 IMAD.MOV R11, RZ, RZ, R43 ;  /* 0x000000ffff0b8224 */ /* 0x000fe200078e022b */
[----:B------:R-:W-:-:S04]  /*0890*/  SEL R10, R10, RZ, !P0 ;  /* 0x000000ff0a0a7207 */ /* 0x000fc80004000000 */
[----:B------:R-:W-:Y:S01]  /*08a0*/  ISETP.NE.AND P0, PT, R11, RZ, PT ;  /* 0x000000ff0b00720c */ /* 0x000fe20003f05270 */
[----:B------:R-:W-:-:S05]  /*08b0*/  IMAD.IADD R9, R9, 0x1, R10 ;  /* 0x0000000109097824 */ /* 0x000fca00078e020a */
[----:B------:R-:W1:Y:S02]  /*08c0*/  SHFL.UP PT, R10, R9, 0x1, RZ ;  /* 0x04200000090a7989 */ /* 0x000e6400000e00ff */
[----:B-1----:R-:W-:Y:S02]  /*08d0*/  SEL R12, R10, RZ, !P0 ;  /* 0x000000ff0a0c7207 */ /* 0x002fe40004000000 */
[----:B------:R-:W1:Y:S01]  /*08e0*/  SHFL.UP PT, R10, R11, 0x1, RZ ;  /* 0x042000000b0a7989 */ /* 0x000e6200000e00ff */
[----:B------:R-:W-:-:S04]  /*08f0*/  ISETP.GE.AND P0, PT, R8, 0x1, PT ;  /* 0x000000010800780c */ /* 0x000fc80003f06270 */
[----:B------:R-:W-:-:S05]  /*0900*/  SEL R12, R12, RZ, P0 ;  /* 0x000000ff0c0c7207 */ /* 0x000fca0000000000 */
[----:B------:R-:W-:-:S05]  /*0910*/  IMAD.IADD R12, R9, 0x1, R12 ;  /* 0x00000001090c7824 */ /* 0x000fca00078e020c */
[----:B------:R-:W2:Y:S01]  /*0920*/  SHFL.UP PT, R13, R12, 0x2, RZ ;  /* 0x044000000c0d7989 */ /* 0x000ea200000e00ff */
[----:B-1----:R-:W-:-:S05]  /*0930*/  SEL R10, R10, RZ, P0 ;  /* 0x000000ff0a0a7207 */ /* 0x002fca0000000000 */
[----:B------:R-:W-:-:S05]  /*0940*/  IMAD.IADD R10, R10, 0x1, R11 ;  /* 0x000000010a0a7824 */ /* 0x000fca00078e020b */
[----:B------:R-:W-:Y:S01]  /*0950*/  ISETP.NE.AND P0, PT, R10, RZ, PT ;  /* 0x000000ff0a00720c */ /* 0x000fe20003f05270 */
[----:B------:R-:W1:Y:S03]  /*0960*/  SHFL.UP PT, R9, R10, 0x2, RZ ;  /* 0x044000000a097989 */ /* 0x000e6600000e00ff */
[----:B--2---:R-:W-:Y:S02]  /*0970*/  SEL R13, R13, RZ, !P0 ;  /* 0x000000ff0d0d7207 */ /* 0x004fe40004000000 */
[----:B------:R-:W-:-:S04]  /*0980*/  ISETP.GE.AND P0, PT, R8, 0x2, PT ;  /* 0x000000020800780c */ /* 0x000fc80003f06270 */
[----:B------:R-:W-:-:S05]  /*0990*/  SEL R13, R13, RZ, P0 ;  /* 0x000000ff0d0d7207 */ /* 0x000fca0000000000 */
[----:B------:R-:W-:-:S05]  /*09a0*/  IMAD.IADD R13, R12, 0x1, R13 ;  /* 0x000000010c0d7824 */ /* 0x000fca00078e020d */
[----:B------:R-:W2:Y:S01]  /*09b0*/  SHFL.UP PT, R11, R13, 0x4, RZ ;  /* 0x048000000d0b7989 */ /* 0x000ea200000e00ff */
[----:B-1----:R-:W-:-:S05]  /*09c0*/  SEL R9, R9, RZ, P0 ;  /* 0x000000ff09097207 */ /* 0x002fca0000000000 */
[----:B------:R-:W-:-:S05]  /*09d0*/  IMAD.IADD R9, R10, 0x1, R9 ;  /* 0x000000010a097824 */ /* 0x000fca00078e0209 */
[----:B------:R-:W-:-:S04]  /*09e0*/  ISETP.NE.AND P0, PT, R9, RZ, PT ;  /* 0x000000ff0900720c */ /* 0x000fc80003f05270 */
[----:B--2---:R-:W-:Y:S02]  /*09f0*/  SEL R12, R11, RZ, !P0 ;  /* 0x000000ff0b0c7207 */ /* 0x004fe40004000000 */
[----:B------:R-:W1:Y:S01]  /*0a00*/  SHFL.UP PT, R11, R9, 0x4, RZ ;  /* 0x04800000090b7989 */ /* 0x000e6200000e00ff */
[----:B------:R-:W-:-:S04]  /*0a10*/  ISETP.GE.AND P0, PT, R8, 0x4, PT ;  /* 0x000000040800780c */ /* 0x000fc80003f06270 */
[----:B------:R-:W-:-:S05]  /*0a20*/  SEL R12, R12, RZ, P0 ;  /* 0x000000ff0c0c7207 */ /* 0x000fca0000000000 */
[----:B------:R-:W-:Y:S01]  /*0a30*/  IMAD.IADD R12, R13, 0x1, R12 ;  /* 0x000000010d0c7824 */ /* 0x000fe200078e020c */
[----:B-1----:R-:W-:-:S04]  /*0a40*/  SEL R10, R11, RZ, P0 ;  /* 0x000000ff0b0a7207 */ /* 0x002fc80000000000 */
[----:B------:R-:W1:Y:S01]  /*0a50*/  SHFL.UP PT, R11, R12, 0x8, RZ ;  /* 0x050000000c0b7989 */ /* 0x000e6200000e00ff */
[----:B------:R-:W-:-:S05]  /*0a60*/  IMAD.IADD R10, R9, 0x1, R10 ;  /* 0x00000001090a7824 */ /* 0x000fca00078e020a */
[----:B------:R-:W-:-:S04]  /*0a70*/  ISETP.NE.AND P0, PT, R10, RZ, PT ;  /* 0x000000ff0a00720c */ /* 0x000fc80003f05270 */
        /* <DEDUP_REMOVED lines=14> */
[----:B-1----:R-:W-:Y:S02]  /*0b60*/  SEL R9, R9, RZ, P0 ;  /* 0x000000ff09097207 */ /* 0x002fe40000000000 */
[----:B------:R-:W-:-:S03]  /*0b70*/  ISETP.NE.AND P0, PT, R8, 0x1f, PT ;  /* 0x0000001f0800780c */ /* 0x000fc60003f05270 */
[----:B------:R-:W-:-:S10]  /*0b80*/  IMAD.IADD R24, R14, 0x1, R9 ;  /* 0x000000010e187824 */ /* 0x000fd400078e0209 */
[----:B------:R-:W-:-:S05]  /*0b90*/  @!P0 LEA R16, R41, UR4, 0x3 ;  /* 0x0000000429108c11 */ /* 0x000fca000f8e18ff */
[----:B------:R-:W-:Y:S01]  /*0ba0*/  @!P0 STS.64 [R16], R24 ;  /* 0x0000001810008388 */ /* 0x000fe20000000a00 */
[----:B------:R-:W-:Y:S06]  /*0bb0*/  BAR.SYNC.DEFER_BLOCKING 0x0 ;  /* 0x0000000000007b1d */ /* 0x000fec0000010000 */
[----:B------:R-:W-:Y:S04]  /*0bc0*/  SHFL.UP PT, R24, R24, 0x1, RZ ;  /* 0x0420000018187989 */ /* 0x000fe800000e00ff */
[----:B------:R-:W-:Y:S04]  /*0bd0*/  SHFL.UP PT, R25, R25, 0x1, RZ ;  /* 0x0420000019197989 */ /* 0x000fe800000e00ff */
[----:B------:R-:W1:Y:S04]  /*0be0*/  LDS.128 R8, [UR4] ;  /* 0x00000004ff087984 */ /* 0x000e680008000c00 */
[----:B------:R-:W2:Y:S01]  /*0bf0*/  LDS.128 R12, [UR4+0x10] ;  /* 0x00001004ff0c7984 */ /* 0x000ea20008000c00 */
[----:B-1----:R-:W-:-:S04]  /*0c00*/  ISETP.NE.AND P0, PT, R10, RZ, PT ;  /* 0x000000ff0a00720c */ /* 0x002fc80003f05270 */
[----:B------:R-:W-:Y:S02]  /*0c10*/  SEL R18, R9, RZ, !P0 ;  /* 0x000000ff09127207 */ /* 0x000fe40004000000 */
[----:B--2---:R-:W-:-:S03]  /*0c20*/  ISETP.NE.AND P0, PT, R12, RZ, PT ;  /* 0x000000ff0c00720c */ /* 0x004fc60003f05270 */
[----:B------:R-:W-:Y:S02]  /*0c30*/  IMAD.IADD R18, R11, 0x1, R18 ;  /* 0x000000010b127824 */ /* 0x000fe400078e0212 */
[----:B------:R-:W-:-:S03]  /*0c40*/  IMAD.IADD R11, R8, 0x1, R10 ;  /* 0x00000001080b7824 */ /* 0x000fc600078e020a */
[----:B------:R-:W-:Y:S02]  /*0c50*/  SEL R20, R18, RZ, !P0 ;  /* 0x000000ff12147207 */ /* 0x000fe40004000000 */
[----:B------:R-:W-:-:S03]  /*0c60*/  ISETP.NE.AND P0, PT, R41, 0x2, PT ;  /* 0x000000022900780c */ /* 0x000fc60003f05270 */
[----:B------:R-:W-:Y:S01]  /*0c70*/  IMAD.IADD R17, R13, 0x1, R20 ;  /* 0x000000010d117824 */ /* 0x000fe200078e0214 */
[C---:B------:R-:W-:Y:S01]  /*0c80*/  SEL R16, R11.reuse, R8, !P0 ;  /* 0x000000080b107207 */ /* 0x040fe20004000000 */
[----:B------:R-:W-:Y:S01]  /*0c90*/  IMAD.IADD R11, R11, 0x1, R12 ;  /* 0x000000010b0b7824 */ /* 0x000fe200078e020c */
[----:B------:R-:W-:Y:S02]  /*0ca0*/  SEL R18, R18, R9, !P0 ;  /* 0x0000000912127207 */ /* 0x000fe40004000000 */
[----:B------:R-:W-:-:S04]  /*0cb0*/  ISETP.NE.AND P0, PT, R41, 0x3, PT ;  /* 0x000000032900780c */ /* 0x000fc80003f05270 */
[----:B------:R-:W-:Y:S01]  /*0cc0*/  SEL R9, R11, R16, !P0 ;  /* 0x000000100b097207 */ /* 0x000fe20004000000 */
[C---:B------:R-:W-:Y:S01]  /*0cd0*/  IMAD.IADD R11, R14.reuse, 0x1, R11 ;  /* 0x000000010e0b7824 */ /* 0x040fe200078e020b */
[----:B------:R-:W-:Y:S02]  /*0ce0*/  SEL R13, R17, R18, !P0 ;  /* 0x00000012110d7207 */ /* 0x000fe40004000000 */
[----:B------:R-:W-:-:S04]  /*0cf0*/  ISETP.NE.AND P0, PT, R14, RZ, PT ;  /* 0x000000ff0e00720c */ /* 0x000fc80003f05270 */
[----:B------:R-:W-:Y:S02]  /*0d00*/  SEL R20, R17, RZ, !P0 ;  /* 0x000000ff11147207 */ /* 0x000fe40004000000 */
[----:B------:R-:W1:Y:S03]  /*0d10*/  LDS.128 R16, [UR4+0x20] ;  /* 0x00002004ff107984 */ /* 0x000e660008000c00 */
[----:B------:R-:W-:Y:S01]  /*0d20*/  IMAD.IADD R22, R15, 0x1, R20 ;  /* 0x000000010f167824 */ /* 0x000fe200078e0214 */
[----:B-1----:R-:W-:-:S04]  /*0d30*/  ISETP.NE.AND P0, PT, R16, RZ, PT ;  /* 0x000000ff1000720c */ /* 0x002fc80003f05270 */
[----:B------:R-:W-:Y:S02]  /*0d40*/  SEL R20, R22, RZ, !P0 ;  /* 0x000000ff16147207 */ /* 0x000fe40004000000 */
[----:B------:R-:W-:-:S03]  /*0d50*/  ISETP.NE.AND P0, PT, R41, 0x4, PT ;  /* 0x000000042900780c */ /* 0x000fc60003f05270 */
[----:B------:R-:W-:Y:S01]  /*0d60*/  IMAD.IADD R20, R17, 0x1, R20 ;  /* 0x0000000111147824 */ /* 0x000fe200078e0214 */
[----:B------:R-:W-:Y:S02]  /*0d70*/  SEL R13, R22, R13, !P0 ;  /* 0x0000000d160d7207 */ /* 0x000fe40004000000 */
[C---:B------:R-:W-:Y:S01]  /*0d80*/  SEL R9, R11.reuse, R9, !P0 ;  /* 0x000000090b097207 */ /* 0x040fe20004000000 */
[----:B------:R-:W-:Y:S01]  /*0d90*/  IMAD.IADD R11, R11, 0x1, R16 ;  /* 0x000000010b0b7824 */ /* 0x000fe200078e0210 */
[----:B------:R-:W-:-:S04]  /*0da0*/  ISETP.NE.AND P0, PT, R18, RZ, PT ;  /* 0x000000ff1200720c */ /* 0x000fc80003f05270 */
[----:B------:R-:W-:Y:S02]  /*0db0*/  SEL R15, R20, RZ, !P0 ;  /* 0x000000ff140f7207 */ /* 0x000fe40004000000 */
[----:B------:R-:W-:-:S03]  /*0dc0*/  ISETP.NE.AND P0, PT, R41, 0x5, PT ;  /* 0x000000052900780c */ /* 0x000fc60003f05270 */
[----:B------:R-:W-:Y:S01]  /*0dd0*/  IMAD.IADD R19, R19, 0x1, R15 ;  /* 0x0000000113137824 */ /* 0x000fe200078e020f */
[----:B------:R-:W-:Y:S01]  /*0de0*/  SEL R20, R20, R13, !P0 ;  /* 0x0000000d14147207 */ /* 0x000fe20004000000 */
[----:B------:R-:W-:Y:S01]  /*0df0*/  IMAD.IADD R13, R18, 0x1, R11 ;  /* 0x00000001120d7824 */ /* 0x000fe200078e020b */
[----:B------:R-:W-:Y:S01]  /*0e00*/  SEL R22, R11, R9, !P0 ;  /* 0x000000090b167207 */ /* 0x000fe20004000000 */
[----:B0-----:R-:W-:Y:S01]  /*0e10*/  IMAD.MOV.U32 R9, RZ, RZ, R45 ;  /* 0x000000ffff097224 */ /* 0x001fe200078e002d */
[----:B------:R-:W-:-:S04]  /*0e20*/  ISETP.NE.AND P0, PT, R41, 0x6, PT ;  /* 0x000000062900780c */ /* 0x000fc80003f05270 */
[----:B------:R-:W-:Y:S02]  /*0e30*/  SEL R11, R13, R22, !P0 ;  /* 0x000000160d0b7207 */ /* 0x000fe40004000000 */
[----:B------:R-:W-:Y:S02]  /*0e40*/  SEL R15, R19, R20, !P0 ;  /* 0x00000014130f7207 */ /* 0x000fe40004000000 */
[----:B------:R-:W0:Y:S01]  /*0e50*/  LDS.128 R20, [UR4+0x30] ;  /* 0x00003004ff147984 */ /* 0x000e220008000c00 */
[----:B------:R-:W-:Y:S02]  /*0e60*/  ISETP.GE.U32.AND P6, PT, R9, 0x20, PT ;  /* 0x000000200900780c */ /* 0x000fe40003fc6070 */
[----:B0-----:R-:W-:Y:S01]  /*0e70*/  ISETP.NE.AND P0, PT, R20, RZ, PT ;  /* 0x000000ff1400720c */ /* 0x001fe20003f05270 */
[----:B------:R-:W-:-:S03]  /*0e80*/  IMAD.IADD R13, R13, 0x1, R20 ;  /* 0x000000010d0d7824 */ /* 0x000fc600078e0214 */
[----:B------:R-:W-:Y:S02]  /*0e90*/  SEL R19, R19, RZ, !P0 ;  /* 0x000000ff13137207 */ /* 0x000fe40004000000 */
[----:B------:R-:W-:Y:S02]  /*0ea0*/  ISETP.NE.AND P0, PT, R24, RZ, PT ;  /* 0x000000ff1800720c */ /* 0x000fe40003f05270 */
[----:B------:R-:W-:Y:S01]  /*0eb0*/  SEL R11, R13, R11, !P1 ;  /* 0x0000000b0d0b7207 */ /* 0x000fe20004800000 */
[----:B------:R-:W-:Y:S02]  /*0ec0*/  IMAD.IADD R21, R21, 0x1, R19 ;  /* 0x0000000115157824 */ /* 0x000fe400078e0213 */
[----:B------:R-:W-:-:S03]  /*0ed0*/  IMAD.IADD R13, R22, 0x1, R13 ;  /* 0x00000001160d7824 */ /* 0x000fc600078e020d */
[----:B------:R-:W-:Y:S02]  /*0ee0*/  SEL R15, R21, R15, !P1 ;  /* 0x0000000f150f7207 */ /* 0x000fe40004800000 */
[----:B------:R-:W-:Y:S02]  /*0ef0*/  ISETP.NE.AND P1, PT, R27, RZ, PT ;  /* 0x000000ff1b00720c */ /* 0x000fe40003f25270 */
[----:B------:R-:W-:Y:S02]  /*0f00*/  SEL R41, R15, RZ, P6 ;  /* 0x000000ff0f297207 */ /* 0x000fe40003000000 */
[----:B------:R-:W0:Y:S02]  /*0f10*/  S2R R15, SR_LANEID ;  /* 0x00000000000f7919 */ /* 0x000e240000000000 */
[----:B------:R-:W-:Y:S02]  /*0f20*/  SEL R17, R41, RZ, !P0 ;  /* 0x000000ff29117207 */ /* 0x000fe40004000000 */
[----:B------:R-:W-:-:S02]  /*0f30*/  ISETP.NE.AND P0, PT, R2, RZ, PT ;  /* 0x000000ff0200720c */ /* 0x000fc40003f05270 */
[----:B0-----:R-:W-:-:S13]  /*0f40*/  ISETP.NE.AND P6, PT, R15, RZ, PT ;  /* 0x000000ff0f00720c */ /* 0x001fda0003fc5270 */
[----:B------:R-:W-:Y:S01]  /*0f50*/  @P6 IMAD.IADD R41, R25, 0x1, R17 ;  /* 0x0000000119296824 */ /* 0x000fe200078e0211 */
[----:B------:R-:W-:-:S04]  /*0f60*/  ISETP.NE.AND P6, PT, R6, R28, PT ;  /* 0x0000001c0600720c */ /* 0x000fc80003fc5270 */
[----:B------:R-:W-:-:S05]  /*0f70*/  SEL R17, R41, RZ, !P0 ;  /* 0x000000ff29117207 */ /* 0x000fca0004000000 */
[----:B------:R-:W-:-:S05]  /*0f80*/  IMAD.IADD R5, R5, 0x1, R17 ;  /* 0x0000000105057824 */ /* 0x000fca00078e0211 */
[----:B------:R-:W-:-:S05]  /*0f90*/  SEL R17, R5, RZ, !P2 ;  /* 0x000000ff05117207 */ /* 0x000fca0005000000 */
[----:B------:R-:W-:-:S05]  /*0fa0*/  IMAD.IADD R7, R7, 0x1, R17 ;  /* 0x0000000107077824 */ /* 0x000fca00078e0211 */
[----:B------:R-:W-:Y:S02]  /*0fb0*/  SEL R17, R7, RZ, !P6 ;  /* 0x000000ff07117207 */ /* 0x000fe40007000000 */
[----:B------:R-:W-:-:S03]  /*0fc0*/  ISETP.NE.AND P6, PT, R26, RZ, PT ;  /* 0x000000ff1a00720c */ /* 0x000fc60003fc5270 */
[----:B------:R-:W-:-:S05]  /*0fd0*/  IMAD.IADD R29, R29, 0x1, R17 ;  /* 0x000000011d1d7824 */ /* 0x000fca00078e0211 */
[----:B------:R-:W-:-:S05]  /*0fe0*/  SEL R26, R29, RZ, !P1 ;  /* 0x000000ff1d1a7207 */ /* 0x000fca0004800000 */
[----:B------:R-:W-:-:S05]  /*0ff0*/  IMAD.IADD R31, R31, 0x1, R26 ;  /* 0x000000011f1f7824 */ /* 0x000fca00078e021a */
[----:B------:R-:W-:Y:S02]  /*1000*/  SEL R26, R31, RZ, !P6 ;  /* 0x000000ff1f1a7207 */ /* 0x000fe40007000000 */
[----:B------:R-:W-:-:S03]  /*1010*/  ISETP.GE.U32.AND P6, PT, R9, 0x20, PT ;  /* 0x000000200900780c */ /* 0x000fc60003fc6070 */
[----:B------:R-:W-:Y:S01]  /*1020*/  IMAD.IADD R33, R33, 0x1, R26 ;  /* 0x0000000121217824 */ /* 0x000fe200078e021a */
[----:B------:R-:W-:Y:S02]  /*1030*/  SEL R11, R11, RZ, P6 ;  /* 0x000000ff0b0b7207 */ /* 0x000fe40003000000 */
[----:B------:R-:W-:Y:S02]  /*1040*/  ISETP.NE.AND P6, PT, R15, RZ, PT ;  /* 0x000000ff0f00720c */ /* 0x000fe40003fc5270 */
[----:B------:R-:W-:Y:S02]  /*1050*/  SEL R26, R33, RZ, !P5 ;  /* 0x000000ff211a7207 */ /* 0x000fe40006800000 */
[----:B------:R-:W-:-:S03]  /*1060*/  ISETP.NE.AND P5, PT, R9, RZ, PT ;  /* 0x000000ff0900720c */ /* 0x000fc60003fa5270 */
[----:B------:R-:W-:-:S05]  /*1070*/  IMAD.IADD R35, R35, 0x1, R26 ;  /* 0x0000000123237824 */ /* 0x000fca00078e021a */
[----:B------:R-:W-:Y:S02]  /*1080*/  SEL R26, R35, RZ, !P3 ;  /* 0x000000ff231a7207 */ /* 0x000fe40005800000 */
[----:B------:R-:W-:-:S03]  /*1090*/  ISETP.NE.AND P3, PT, R22, RZ, PT ;  /* 0x000000ff1600720c */ /* 0x000fc60003f65270 */
[----:B------:R-:W0:Y:S01]  /*10a0*/  @!P5 LDC.64 R44, c[0x0][0x3b0] ;  /* 0x0000ec00ff2cdb82 */ /* 0x000e220000000a00 */
[----:B------:R-:W-:Y:S01]  /*10b0*/  IMAD.IADD R37, R37, 0x1, R26 ;  /* 0x0000000125257824 */ /* 0x000fe200078e021a */
[----:B------:R-:W-:Y:S01]  /*10c0*/  SEL R26, R24, RZ, P6 ;  /* 0x000000ff181a7207 */ /* 0x000fe20003000000 */
[----:B------:R-:W-:Y:S01]  /*10d0*/  @!P5 IMAD.MOV.U32 R27, RZ, RZ, 0x0 ;  /* 0x00000000ff1bd424 */ /* 0x000fe200078e00ff */
[----:B------:R-:W-:-:S03]  /*10e0*/  SEL R24, R21, RZ, !P3 ;  /* 0x000000ff15187207 */ /* 0x000fc60005800000 */
[----:B------:R-:W-:Y:S02]  /*10f0*/  IMAD.IADD R11, R11, 0x1, R26 ;  /* 0x000000010b0b7824 */ /* 0x000fe400078e021a */
[----:B------:R-:W-:Y:S01]  /*1100*/  IMAD.IADD R25, R23, 0x1, R24 ;  /* 0x0000000117197824 */ /* 0x000fe200078e0218 */
[----:B------:R-:W-:Y:S01]  /*1110*/  SEL R24, R37, RZ, !P4 ;  /* 0x000000ff25187207 */ /* 0x000fe20006000000 */
[----:B------:R-:W-:-:S04]  /*1120*/  @!P5 IMAD.MOV.U32 R26, RZ, RZ, 0x65 ;  /* 0x00000065ff1ad424 */ /* 0x000fc800078e00ff */
[----:B------:R-:W-:Y:S02]  /*1130*/  IMAD.IADD R39, R39, 0x1, R24 ;  /* 0x0000000127277824 */ /* 0x000fe400078e0218 */
[----:B------:R-:W-:-:S05]  /*1140*/  @!P5 IMAD.MOV.U32 R24, RZ, RZ, R13 ;  /* 0x000000ffff18d224 */ /* 0x000fca00078e000d */
[----:B0-----:R0:W-:Y:S04]  /*1150*/  @!P5 ST.E.128.STRONG.GPU desc[UR8][R44.64+0x200], R24 ;  /* 0x000200182c00d985 */ /* 0x0011e8000c10fd08 */
[----:B0-----:R-:W2:Y:S01]  /*1160*/  LDL.LU.64 R44, [R1] ;  /* 0x00000000012c7983 */ /* 0x001ea20000300a00 */
[----:B------:R-:W-:Y:S02]  /*1170*/  VIADD R15, R2, 0x1 ;  /* 0x00000001020f7836 */ /* 0x000fe40000000000 */
[--C-:B------:R-:W-:Y:S01]  /*1180*/  @!P2 IMAD.MOV R15, RZ, RZ, R2.reuse ;  /* 0x000000ffff0fa224 */ /* 0x100fe200078e0202 */
[----:B------:R-:W-:Y:S01]  /*1190*/  ISETP.GE.AND P2, PT, R13, 0x101, PT ;  /* 0x000001010d00780c */ /* 0x000fe20003f46270 */
[C---:B------:R-:W-:Y:S02]  /*11a0*/  IMAD.IADD R23, R11.reuse, 0x1, R2 ;  /* 0x000000010b177824 */ /* 0x040fe400078e0202 */
[----:B------:R-:W-:-:S02]  /*11b0*/  IMAD.IADD R24, R11, 0x1, R15 ;  /* 0x000000010b187824 */ /* 0x000fc400078e020f */
[--C-:B------:R-:W-:Y:S02]  /*11c0*/  IMAD.IADD R3, R3, 0x1, R11.reuse ;  /* 0x0000000103037824 */ /* 0x100fe400078e020b */
[--C-:B------:R-:W-:Y:S02]  /*11d0*/  IMAD.IADD R42, R42, 0x1, R11.reuse ;  /* 0x000000012a2a7824 */ /* 0x100fe400078e020b */
[--C-:B------:R-:W-:Y:S02]  /*11e0*/  IMAD.IADD R43, R43, 0x1, R11.reuse ;  /* 0x000000012b2b7824 */ /* 0x100fe400078e020b */
[--C-:B--2---:R-:W-:Y:S02]  /*11f0*/  IMAD.IADD R45, R45, 0x1, R11.reuse ;  /* 0x000000012d2d7824 */ /* 0x104fe400078e020b */
[----:B------:R-:W-:Y:S02]  /*1200*/  IMAD.IADD R44, R44, 0x1, R11 ;  /* 0x000000012c2c7824 */ /* 0x000fe400078e020b */
[----:B------:R-:W-:-:S02]  /*1210*/  VIADD R2, R45, 0x1 ;  /* 0x000000012d027836 */ /* 0x000fc40000000000 */
[----:B------:R-:W-:Y:S01]  /*1220*/  @!P1 IMAD.MOV R2, RZ, RZ, R45 ;  /* 0x000000ffff029224 */ /* 0x000fe200078e022d */
[----:B------:R-:W-:Y:S06]  /*1230*/  @!P2 BRA `(.L_x_713) ;  /* 0x000000080064a947 */ /* 0x000fec0003800000 */
        /* <DEDUP_REMOVED lines=19> */
[----:B------:R-:W-:-:S03]  /*1370*/  ISETP.GE.U32.AND P1, PT, R9, R13, PT ;  /* 0x0000000d0900720c */ /* 0x000fc60003f26070 */
[----:B------:R0:W-:Y:S02]  /*1380*/  @P2 STS.64 [R45], R28 ;  /* 0x0000001c2d002388 */ /* 0x0001e40000000a00 */
[----:B------:R-:W-:Y:S02]  /*1390*/  @P0 LEA R43, R43, UR4, 0x3 ;  /* 0x000000042b2b0c11 */ /* 0x000fe4000f8e18ff */
[----:B------:R0:W-:Y:S02]  /*13a0*/  @P6 STS.64 [R2], R30 ;  /* 0x0000001e02006388 */ /* 0x0001e40000000a00 */
[----:B------:R-:W-:Y:S02]  /*13b0*/  @P3 LEA R42, R42, UR4, 0x3 ;  /* 0x000000042a2a3c11 */ /* 0x000fe4000f8e18ff */
[----:B------:R0:W-:Y:S04]  /*13c0*/  @P5 STS.64 [R44], R32 ;  /* 0x000000202c005388 */ /* 0x0001e80000000a00 */
[----:B------:R0:W-:Y:S04]  /*13d0*/  @P4 STS.64 [R3], R34 ;  /* 0x0000002203004388 */ /* 0x0001e80000000a00 */
[----:B------:R0:W-:Y:S04]  /*13e0*/  @P3 STS.64 [R42], R36 ;  /* 0x000000242a003388 */ /* 0x0001e80000000a00 */
[----:B------:R0:W-:Y:S01]  /*13f0*/  @P0 STS.64 [R43], R38 ;  /* 0x000000262b000388 */ /* 0x0001e20000000a00 */
[----:B------:R-:W-:Y:S06]  /*1400*/  BAR.SYNC.DEFER_BLOCKING 0x0 ;  /* 0x0000000000007b1d */ /* 0x000fec0000010000 */
[----:B------:R-:W-:Y:S05]  /*1410*/  @P1 EXIT ;  /* 0x000000000000194d */ /* 0x000fea0003800000 */
[----:B0-----:R-:W-:Y:S01]  /*1420*/  IADD3 R3, PT, PT, R14, R10, R12 ;  /* 0x0000000a0e037210 */ /* 0x001fe20007ffe00c */
[----:B------:R-:W-:Y:S01]  /*1430*/  BSSY.RECONVERGENT B0, `(.L_x_714) ;  /* 0x000001b000007945 */ /* 0x000fe20003800200 */
[----:B------:R-:W-:Y:S02]  /*1440*/  LOP3.LUT R0, RZ, R9, RZ, 0x33, !PT ;  /* 0x00000009ff007212 */ /* 0x000fe400078e33ff */
[----:B------:R-:W-:-:S04]  /*1450*/  IADD3 R3, PT, PT, R18, R3, R16 ;  /* 0x0000000312037210 */ /* 0x000fc80007ffe010 */
[----:B------:R-:W-:-:S04]  /*1460*/  IADD3 R3, PT, PT, R22, R3, R20 ;  /* 0x0000000316037210 */ /* 0x000fc80007ffe014 */
[----:B------:R-:W-:-:S04]  /*1470*/  IADD3 R0, PT, PT, R0, R3, R8 ;  /* 0x0000000300007210 */ /* 0x000fc80007ffe008 */
[C---:B------:R-:W-:Y:S02]  /*1480*/  LOP3.LUT R2, R0.reuse, 0x300, RZ, 0xc0, !PT ;  /* 0x0000030000027812 */ /* 0x040fe400078ec0ff */
[----:B------:R-:W-:Y:S02]  /*1490*/  ISETP.GE.U32.AND P1, PT, R0, 0x300, PT ;  /* 0x000003000000780c */ /* 0x000fe40003f26070 */
[----:B------:R-:W-:-:S13]  /*14a0*/  ISETP.NE.AND P0, PT, R2, 0x300, PT ;  /* 0x000003000200780c */ /* 0x000fda0003f05270 */
[----:B------:R-:W-:Y:S05]  /*14b0*/  @!P0 BRA `(.L_x_715) ;  /* 0x0000000000488947 */ /* 0x000fea0003800000 */
[----:B------:R-:W0:Y:S01]  /*14c0*/  LDC.64 R2, c[0x0][0x3a0] ;  /* 0x0000e800ff027b82 */ /* 0x000e220000000a00 */
[----:B------:R-:W-:Y:S02]  /*14d0*/  LEA.HI R0, R0, 0x1, RZ, 0x18 ;  /* 0x0000000100007811 */ /* 0x000fe400078fc0ff */
[----:B------:R-:W-:-:S03]  /*14e0*/  LEA R4, R9, UR4, 0x3 ;  /* 0x0000000409047c11 */ /* 0x000fc6000f8e18ff */
[C---:B------:R-:W-:Y:S01]  /*14f0*/  IMAD.SHL.U32 R5, R0.reuse, 0x100, RZ ;  /* 0x0000010000057824 */ /* 0x040fe200078e00ff */
[----:B------:R-:W-:Y:S01]  /*1500*/  LOP3.LUT R0, R0, 0x3, RZ, 0xc0, !PT ;  /* 0x0000000300007812 */ /* 0x000fe200078ec0ff */
[----:B------:R-:W-:-:S03]  /*1510*/  VIADD R4, R4, 0x4 ;  /* 0x0000000404047836 */ /* 0x000fc60000000000 */
[----:B------:R-:W-:Y:S01]  /*1520*/  LOP3.LUT R6, R5, 0x300, RZ, 0xc0, !PT ;  /* 0x0000030005067812 */ /* 0x000fe200078ec0ff */
[----:B------:R-:W-:Y:S02]  /*1530*/  IMAD.MOV R0, RZ, RZ, -R0 ;  /* 0x000000ffff007224 */ /* 0x000fe400078e0a00 */
[----:B0-----:R-:W-:-:S04]  /*1540*/  IMAD.WIDE.U32 R2, R9, 0x4, R2 ;  /* 0x0000000409027825 */ /* 0x001fc800078e0002 */
[----:B------:R-:W-:-:S07]  /*1550*/  IMAD.IADD R9, R9, 0x1, R6 ;  /* 0x0000000109097824 */ /* 0x000fce00078e0206 */
.L_x_716:
[----:B------:R0:W1:Y:S01]  /*1560*/  LDS R5, [R4] ;  /* 0x0000000004057984 */ /* 0x0000620000000800 */
[----:B------:R-:W-:-:S05]  /*1570*/  VIADD R0, R0, 0x1 ;  /* 0x0000000100007836 */ /* 0x000fca0000000000 */
[----:B------:R-:W-:Y:S01]  /*1580*/  ISETP.NE.AND P0, PT, R0, RZ, PT ;  /* 0x000000ff0000720c */ /* 0x000fe20003f05270 */
[----:B0-----:R-:W-:Y:S01]  /*1590*/  VIADD R4, R4, 0x800 ;  /* 0x0000080004047836 */ /* 0x001fe20000000000 */
[----:B-1----:R0:W-:Y:S02]  /*15a0*/  STG.E desc[UR8][R2.64], R5 ;  /* 0x0000000502007986 */ /* 0x0021e4000c101908 */
[----:B0-----:R-:W-:-:S05]  /*15b0*/  IADD3 R2, P2, PT, R2, 0x400, RZ ;  /* 0x0000040002027810 */ /* 0x001fca0007f5e0ff */
[----:B------:R-:W-:-:S04]  /*15c0*/  IMAD.X R3, RZ, RZ, R3, P2 ;  /* 0x000000ffff037224 */ /* 0x000fc800010e0603 */
[----:B------:R-:W-:Y:S05]  /*15d0*/  @P0 BRA `(.L_x_716) ;  /* 0xfffffffc00e00947 */ /* 0x000fea000383ffff */
.L_x_715:
[----:B------:R-:W-:Y:S05]  /*15e0*/  BSYNC.RECONVERGENT B0 ;  /* 0x0000000000007941 */ /* 0x000fea0003800200 */
.L_x_714:
[----:B------:R-:W-:Y:S05]  /*15f0*/  @!P1 EXIT ;  /* 0x000000000000994d */ /* 0x000fea0003800000 */
[----:B------:R-:W0:Y:S01]  /*1600*/  LDC.64 R2, c[0x0][0x3a0] ;  /* 0x0000e800ff027b82 */ /* 0x000e220000000a00 */
[----:B------:R-:W-:Y:S01]  /*1610*/  IMAD.IADD R0, R13, 0x1, -R9 ;  /* 0x000000010d007824 */ /* 0x000fe200078e0a09 */
[----:B------:R-:W-:Y:S04]  /*1620*/  BSSY.RECONVERGENT B0, `(.L_x_717) ;  /* 0x0000033000007945 */ /* 0x000fe80003800200 */
[----:B------:R-:W-:Y:S02]  /*1630*/  ISETP.GT.AND P1, PT, R0, 0xc00, PT ;  /* 0x00000c000000780c */ /* 0x000fe40003f24270 */
[----:B------:R-:W-:-:S05]  /*1640*/  LEA R0, R9, UR4, 0x3 ;  /* 0x0000000409007c11 */ /* 0x000fca000f8e18ff */
[----:B------:R-:W-:Y:S02]  /*1650*/  VIADD R0, R0, 0x1004 ;  /* 0x0000100400007836 */ /* 0x000fe40000000000 */
[----:B0-----:R-:W-:-:S03]  /*1660*/  IMAD.WIDE.U32 R2, R9, 0x4, R2 ;  /* 0x0000000409027825 */ /* 0x001fc600078e0002 */
[----:B------:R-:W-:-:S05]  /*1670*/  IADD3 R2, P0, PT, R2, 0x800, RZ ;  /* 0x0000080002027810 */ /* 0x000fca0007f1e0ff */
[----:B------:R-:W-:Y:S01]  /*1680*/  IMAD.X R3, RZ, RZ, R3, P0 ;  /* 0x000000ffff037224 */ /* 0x000fe200000e0603 */
[----:B------:R-:W-:Y:S01]  /*1690*/  PLOP3.LUT P0, PT, PT, PT, PT, 0x80, 0x8 ;  /* 0x000000000008781c */ /* 0x000fe20003f0f070 */
[----:B------:R-:W-:-:S12]  /*16a0*/  @!P1 BRA `(.L_x_718) ;  /* 0x0000000000a89947 */ /* 0x000fd80003800000 */
[----:B------:R-:W-:Y:S01]  /*16b0*/  PLOP3.LUT P0, PT, PT, PT, PT, 0x8, 0x80 ;  /* 0x000000000080781c */ /* 0x000fe20003f0e170 */
[----:B------:R-:W-:-:S12]  /*16c0*/  VIADD R4, R13, 0xfffff400 ;  /* 0xfffff4000d047836 */ /* 0x000fd80000000000 */
.L_x_719:
[----:B------:R-:W0:Y:S01]  /*16d0*/  LDS R5, [R0+-0x1000] ;  /* 0xfff0000000057984 */ /* 0x000e220000000800 */
[----:B------:R-:W-:-:S03]  /*16e0*/  VIADD R9, R9, 0x1000 ;  /* 0x0000100009097836 */ /* 0x000fc60000000000 */
[----:B------:R-:W1:Y:S02]  /*16f0*/  LDS R7, [R0+-0x800] ;  /* 0xfff8000000077984 */ /* 0x000e640000000800 */
[----:B------:R-:W-:Y:S02]  /*1700*/  ISETP.GE.AND P1, PT, R9, R4, PT ;  /* 0x000000040900720c */ /* 0x000fe40003f26270 */
[----:B------:R-:W2:Y:S04]  /*1710*/  LDS R11, [R0] ;  /* 0x00000000000b7984 */ /* 0x000ea80000000800 */
        /* <DEDUP_REMOVED lines=12> */
[----:B------:R2:W5:Y:S04]  /*17e0*/  LDS R39, [R0+0x6800] ;  /* 0x0068000000277984 */ /* 0x0005680000000800 */
[----:B0-----:R0:W-:Y:S04]  /*17f0*/  STG.E desc[UR8][R2.64+-0x800], R5 ;  /* 0xfff8000502007986 */ /* 0x0011e8000c101908 */
[----:B-1----:R-:W-:Y:S01]  /*1800*/  STG.E desc[UR8][R2.64+-0x400], R7 ;  /* 0xfffc000702007986 */ /* 0x002fe2000c101908 */
[----:B--2---:R-:W-:-:S03]  /*1810*/  VIADD R0, R0, 0x8000 ;  /* 0x0000800000007836 */ /* 0x004fc60000000000 */
[----:B------:R-:W-:Y:S01]  /*1820*/  STG.E desc[UR8][R2.64], R11 ;  /* 0x0000000b02007986 */ /* 0x000fe2000c101908 */
[----:B0-----:R-:W-:-:S03]  /*1830*/  IADD3 R5, P2, PT, R2, 0x4000, RZ ;  /* 0x0000400002057810 */ /* 0x001fc60007f5e0ff */
[----:B---3--:R-:W-:Y:S02]  /*1840*/  STG.E desc[UR8][R2.64+0x400], R15 ;  /* 0x0004000f02007986 */ /* 0x008fe4000c101908 */
[----:B------:R-:W-:Y:S02]  /*1850*/  IMAD.X R6, RZ, RZ, R3, P2 ;  /* 0x000000ffff067224 */ /* 0x000fe400010e0603 */
        /* <DEDUP_REMOVED lines=11> */
[----:B------:R0:W-:Y:S02]  /*1910*/  STG.E desc[UR8][R2.64+0x3400], R39 ;  /* 0x0034002702007986 */ /* 0x0001e4000c101908 */
[----:B0-----:R-:W-:-:S02]  /*1920*/  IMAD.MOV.U32 R2, RZ, RZ, R5 ;  /* 0x000000ffff027224 */ /* 0x001fc400078e0005 */
[----:B------:R-:W-:Y:S01]  /*1930*/  IMAD.MOV.U32 R3, RZ, RZ, R6 ;  /* 0x000000ffff037224 */ /* 0x000fe200078e0006 */
[----:B------:R-:W-:Y:S06]  /*1940*/  @!P1 BRA `(.L_x_719) ;  /* 0xfffffffc00609947 */ /* 0x000fec000383ffff */
.L_x_718:
[----:B------:R-:W-:Y:S05]  /*1950*/  BSYNC.RECONVERGENT B0 ;  /* 0x0000000000007941 */ /* 0x000fea0003800200 */
.L_x_717:
[----:B------:R-:W-:Y:S01]  /*1960*/  IMAD.IADD R4, R13, 0x1, -R9 ;  /* 0x000000010d047824 */ /* 0x000fe200078e0a09 */
[----:B------:R-:W-:Y:S04]  /*1970*/  BSSY.RECONVERGENT B0, `(.L_x_720) ;  /* 0x000001a000007945 */ /* 0x000fe80003800200 */
[----:B------:R-:W-:-:S13]  /*1980*/  ISETP.GT.AND P1, PT, R4, 0x400, PT ;  /* 0x000004000400780c */ /* 0x000fda0003f24270 */
[----:B------:R-:W-:Y:S05]  /*1990*/  @!P1 BRA `(.L_x_721) ;  /* 0x00000000005c9947 */ /* 0x000fea0003800000 */
[----:B------:R-:W0:Y:S01]  /*19a0*/  LDS R5, [R0+-0x1000] ;  /* 0xfff0000000057984 */ /* 0x000e220000000800 */
[----:B------:R-:W-:Y:S01]  /*19b0*/  IADD3 R4, P1, PT, R2, 0x2000, RZ ;  /* 0x0000200002047810 */ /* 0x000fe20007f3e0ff */
[----:B------:R-:W-:Y:S01]  /*19c0*/  VIADD R9, R9, 0x800 ;  /* 0x0000080009097836 */ /* 0x000fe20000000000 */
[----:B------:R-:W-:Y:S01]  /*19d0*/  PLOP3.LUT P0, PT, PT, PT, PT, 0x8, 0x80 ;  /* 0x000000000080781c */ /* 0x000fe20003f0e170 */
[----:B------:R-:W1:Y:S02]  /*19e0*/  LDS R7, [R0+-0x800] ;  /* 0xfff8000000077984 */ /* 0x000e640000000800 */
[----:B------:R-:W-:Y:S02]  /*19f0*/  IMAD.X R25, RZ, RZ, R3, P1 ;  /* 0x000000ffff197224 */ /* 0x000fe400008e0603 */
[----:B------:R-:W2:Y:S04]  /*1a00*/  LDS R11, [R0] ;  /* 0x00000000000b7984 */ /* 0x000ea80000000800 */
[----:B------:R-:W3:Y:S04]  /*1a10*/  LDS R15, [R0+0x800] ;  /* 0x00080000000f7984 */ /* 0x000ee80000000800 */
[----:B------:R-:W4:Y:S04]  /*1a20*/  LDS R17, [R0+0x1000] ;  /* 0x0010000000117984 */ /* 0x000f280000000800 */
[----:B------:R-:W5:Y:S04]  /*1a30*/  LDS R19, [R0+0x1800] ;  /* 0x0018000000137984 */ /* 0x000f680000000800 */
[----:B------:R-:W5:Y:S04]  /*1a40*/  LDS R21, [R0+0x2000] ;  /* 0x0020000000157984 */ /* 0x000f680000000800 */
[----:B------:R0:W5:Y:S02]  /*1a50*/  LDS R23, [R0+0x2800] ;  /* 0x0028000000177984 */ /* 0x0001640000000800 */
[----:B0-----:R-:W-:-:S02]  /*1a60*/  VIADD R0, R0, 0x4000 ;  /* 0x0000400000007836 */ /* 0x001fc40000000000 */
[----:B------:R-:W-:Y:S04]  /*1a70*/  STG.E desc[UR8][R2.64+-0x800], R5 ;  /* 0xfff8000502007986 */ /* 0x000fe8000c101908 */
[----:B-1----:R-:W-:Y:S04]  /*1a80*/  STG.E desc[UR8][R2.64+-0x400], R7 ;  /* 0xfffc000702007986 */ /* 0x002fe8000c101908 */
[----:B--2---:R-:W-:Y:S04]  /*1a90*/  STG.E desc[UR8][R2.64], R11 ;  /* 0x0000000b02007986 */ /* 0x004fe8000c101908 */
[----:B---3--:R-:W-:Y:S04]  /*1aa0*/  STG.E desc[UR8][R2.64+0x400], R15 ;  /* 0x0004000f02007986 */ /* 0x008fe8000c101908 */
[----:B----4-:R-:W-:Y:S04]  /*1ab0*/  STG.E desc[UR8][R2.64+0x800], R17 ;  /* 0x0008001102007986 */ /* 0x010fe8000c101908 */
[----:B-----5:R-:W-:Y:S04]  /*1ac0*/  STG.E desc[UR8][R2.64+0xc00], R19 ;  /* 0x000c001302007986 */ /* 0x020fe8000c101908 */
[----:B------:R-:W-:Y:S04]  /*1ad0*/  STG.E desc[UR8][R2.64+0x1000], R21 ;  /* 0x0010001502007986 */ /* 0x000fe8000c101908 */
[----:B------:R0:W-:Y:S02]  /*1ae0*/  STG.E desc[UR8][R2.64+0x1400], R23 ;  /* 0x0014001702007986 */ /* 0x0001e4000c101908 */
[----:B0-----:R-:W-:-:S02]  /*1af0*/  IMAD.MOV.U32 R2, RZ, RZ, R4 ;  /* 0x000000ffff027224 */ /* 0x001fc400078e0004 */
[----:B------:R-:W-:-:S07]  /*1b00*/  IMAD.MOV.U32 R3, RZ, RZ, R25 ;  /* 0x000000ffff037224 */ /* 0x000fce00078e0019 */
.L_x_721:
[----:B------:R-:W-:Y:S05]  /*1b10*/  BSYNC.RECONVERGENT B0 ;  /* 0x0000000000007941 */ /* 0x000fea0003800200 */
.L_x_720:
[----:B------:R-:W-:-:S13]  /*1b20*/  ISETP.LT.OR P0, PT, R9, R13, P0 ;  /* 0x0000000d0900720c */ /* 0x000fda0000701670 */
[----:B------:R-:W-:Y:S05]  /*1b30*/  @!P0 EXIT ;  /* 0x000000000000894d */ /* 0x000fea0003800000 */
[----:B------:R-:W0:Y:S04]  /*1b40*/  LDS R5, [R0+-0x1000] ;  /* 0xfff0000000057984 */ /* 0x000e280000000800 */
[----:B------:R-:W1:Y:S04]  /*1b50*/  LDS R7, [R0+-0x800] ;  /* 0xfff8000000077984 */ /* 0x000e680000000800 */
[----:B------:R-:W2:Y:S04]  /*1b60*/  LDS R9, [R0] ;  /* 0x0000000000097984 */ /* 0x000ea80000000800 */
[----:B------:R-:W3:Y:S04]  /*1b70*/  LDS R11, [R0+0x800] ;  /* 0x00080000000b7984 */ /* 0x000ee80000000800 */
[----:B0-----:R-:W-:Y:S04]  /*1b80*/  STG.E desc[UR8][R2.64+-0x800], R5 ;  /* 0xfff8000502007986 */ /* 0x001fe8000c101908 */
[----:B-1----:R-:W-:Y:S04]  /*1b90*/  STG.E desc[UR8][R2.64+-0x400], R7 ;  /* 0xfffc000702007986 */ /* 0x002fe8000c101908 */
[----:B--2---:R-:W-:Y:S04]  /*1ba0*/  STG.E desc[UR8][R2.64], R9 ;  /* 0x0000000902007986 */ /* 0x004fe8000c101908 */
[----:B---3--:R-:W-:Y:S01]  /*1bb0*/  STG.E desc[UR8][R2.64+0x400], R11 ;  /* 0x0004000b02007986 */ /* 0x008fe2000c101908 */
[----:B------:R-:W-:Y:S05]  /*1bc0*/  EXIT ;  /* 0x000000000000794d */ /* 0x000fea0003800000 */
.L_x_713:
[----:B------:R-:W0:Y:S01]  /*1bd0*/  @P0 LDC.64 R26, c[0x0][0x3a0] ;  /* 0x0000e800ff1a0b82 */ /* 0x000e220000000a00 */
[----:B------:R-:W-:Y:S02]  /*1be0*/  ISETP.NE.AND P6, PT, R4, R6, PT ;  /* 0x000000060400720c */ /* 0x000fe40003fc5270 */
[----:B------:R-:W-:Y:S02]  /*1bf0*/  ISETP.NE.AND P1, PT, R6, R28, PT ;  /* 0x0000001c0600720c */ /* 0x000fe40003f25270 */
[----:B------:R-:W-:Y:S02]  /*1c00*/  ISETP.NE.AND P5, PT, R28, R30, PT ;  /* 0x0000001e1c00720c */ /* 0x000fe40003fa5270 */
[----:B------:R-:W-:Y:S02]  /*1c10*/  ISETP.NE.AND P4, PT, R30, R32, PT ;  /* 0x000000201e00720c */ /* 0x000fe40003f85270 */
[----:B------:R-:W-:Y:S02]  /*1c20*/  ISETP.NE.AND P3, PT, R32, R34, PT ;  /* 0x000000222000720c */ /* 0x000fe40003f65270 */
[----:B------:R-:W-:-:S03]  /*1c30*/  ISETP.NE.AND P2, PT, R34, R36, PT ;  /* 0x000000242200720c */ /* 0x000fc60003f45270 */
[----:B------:R-:W1:Y:S08]  /*1c40*/  @P6 LDC.64 R8, c[0x0][0x3a0] ;  /* 0x0000e800ff086b82 */ /* 0x000e700000000a00 */
[----:B------:R-:W2:Y:S01]  /*1c50*/  @P5 LDC.64 R12, c[0x0][0x3a0] ;  /* 0x0000e800ff0c5b82 */ /* 0x000ea20000000a00 */
[----:B0-----:R-:W-:-:S05]  /*1c60*/  @P0 IMAD.WIDE R26, R11, 0x4, R26 ;  /* 0x000000040b1a0825 */ /* 0x001fca00078e021a */
[----:B------:R0:W-:Y:S01]  /*1c70*/  @P0 STG.E desc[UR8][R26.64], R41 ;  /* 0x000000291a000986 */ /* 0x0001e2000c101908 */
[----:B------:R-:W-:Y:S01]  /*1c80*/  ISETP.NE.AND P0, PT, R36, R38, PT ;  /* 0x000000262400720c */ /* 0x000fe20003f05270 */
[----:B------:R-:W3:Y:S01]  /*1c90*/  @P1 LDC.64 R10, c[0x0][0x3a0] ;  /* 0x0000e800ff0a1b82 */ /* 0x000ee20000000a00 */
[----:B-1----:R-:W-:-:S07]  /*1ca0*/  @P6 IMAD.WIDE R8, R23, 0x4, R8 ;  /* 0x0000000417086825 */ /* 0x002fce00078e0208 */
[----:B------:R-:W1:Y:S01]  /*1cb0*/  @P4 LDC.64 R14, c[0x0][0x3a0] ;  /* 0x0000e800ff0e4b82 */ /* 0x000e620000000a00 */
[----:B------:R0:W-:Y:S01]  /*1cc0*/  @P6 STG.E desc[UR8][R8.64], R5 ;  /* 0x0000000508006986 */ /* 0x0001e2000c101908 */
[----:B------:R-:W-:Y:S01]  /*1cd0*/  ISETP.NE.AND P6, PT, R38, R0, PT ;  /* 0x000000002600720c */ /* 0x000fe20003fc5270 */
[----:B--2---:R-:W-:-:S05]  /*1ce0*/  @P5 IMAD.WIDE R12, R45, 0x4, R12 ;  /* 0x000000042d0c5825 */ /* 0x004fca00078e020c */
[----:B------:R-:W2:Y:S08]  /*1cf0*/  @P3 LDC.64 R16, c[0x0][0x3a0] ;  /* 0x0000e800ff103b82 */ /* 0x000eb00000000a00 */
[----:B------:R-:W4:Y:S01]  /*1d00*/  @P2 LDC.64 R18, c[0x0][0x3a0] ;  /* 0x0000e800ff122b82 */ /* 0x000f220000000a00 */
[----:B---3--:R-:W-:-:S05]  /*1d10*/  @P1 IMAD.WIDE R10, R24, 0x4, R10 ;  /* 0x00000004180a1825 */ /* 0x008fca00078e020a */
[----:B------:R0:W-:Y:S02]  /*1d20*/  @P1 STG.E desc[UR8][R10.64], R7 ;  /* 0x000000070a001986 */ /* 0x0001e4000c101908 */
[----:B------:R-:W3:Y:S01]  /*1d30*/  @P0 LDC.64 R20, c[0x0][0x3a0] ;  /* 0x0000e800ff140b82 */ /* 0x000ee20000000a00 */
[----:B-1----:R-:W-:Y:S01]  /*1d40*/  @P4 IMAD.WIDE R14, R2, 0x4, R14 ;  /* 0x00000004020e4825 */ /* 0x002fe200078e020e */
[----:B------:R0:W-:Y:S04]  /*1d50*/  @P5 STG.E desc[UR8][R12.64], R29 ;  /* 0x0000001d0c005986 */ /* 0x0001e8000c101908 */
[----:B------:R0:W-:Y:S01]  /*1d60*/  @P4 STG.E desc[UR8][R14.64], R31 ;  /* 0x0000001f0e004986 */ /* 0x0001e2000c101908 */
[----:B--2---:R-:W-:-:S05]  /*1d70*/  @P3 IMAD.WIDE R16, R44, 0x4, R16 ;  /* 0x000000042c103825 */ /* 0x004fca00078e0210 */
[----:B------:R0:W-:Y:S01]  /*1d80*/  @P3 STG.E desc[UR8][R16.64], R33 ;  /* 0x0000002110003986 */ /* 0x0001e2000c101908 */
[----:B----4-:R-:W-:-:S05]  /*1d90*/  @P2 IMAD.WIDE R18, R3, 0x4, R18 ;  /* 0x0000000403122825 */ /* 0x010fca00078e0212 */
[----:B------:R0:W-:Y:S01]  /*1da0*/  @P2 STG.E desc[UR8][R18.64], R35 ;  /* 0x0000002312002986 */ /* 0x0001e2000c101908 */
[----:B---3--:R-:W-:-:S05]  /*1db0*/  @P0 IMAD.WIDE R20, R42, 0x4, R20 ;  /* 0x000000042a140825 */ /* 0x008fca00078e0214 */
[----:B------:R0:W-:Y:S01]  /*1dc0*/  @P0 STG.E desc[UR8][R20.64], R37 ;  /* 0x0000002514000986 */ /* 0x0001e2000c101908 */
[----:B------:R-:W-:Y:S05]  /*1dd0*/  @!P6 EXIT ;  /* 0x000000000000e94d */ /* 0x000fea0003800000 */
[----:B------:R-:W1:Y:S02]  /*1de0*/  LDC.64 R2, c[0x0][0x3a0] ;  /* 0x0000e800ff027b82 */ /* 0x000e640000000a00 */
[----:B-1----:R-:W-:-:S05]  /*1df0*/  IMAD.WIDE R2, R43, 0x4, R2 ;  /* 0x000000042b027825 */ /* 0x002fca00078e0202 */
[----:B------:R-:W-:Y:S01]  /*1e00*/  STG.E desc[UR8][R2.64], R39 ;  /* 0x0000002702007986 */ /* 0x000fe2000c101908 */
[----:B------:R-:W-:Y:S05]  /*1e10*/  EXIT ;  /* 0x000000000000794d */ /* 0x000fea0003800000 */
.L_x_712:
[----:B------:R-:W0:Y:S01]  /*1e20*/  S2R R0, SR_TID.X ;  /* 0x0000000000007919 */ /* 0x000e220000002100 */
[----:B------:R-:W1:Y:S08]  /*1e30*/  LDC.64 R4, c[0x0][0x380] ;  /* 0x0000e000ff047b82 */ /* 0x000e700000000a00 */
[----:B------:R-:W2:Y:S01]  /*1e40*/  LDC.64 R8, c[0x0][0x388] ;  /* 0x0000e200ff087b82 */ /* 0x000ea20000000a00 */
[----:B0-----:R-:W-:-:S02]  /*1e50*/  LOP3.LUT R3, R0, 0x1f, RZ, 0xc0, !PT ;  /* 0x0000001f00037812 */ /* 0x001fc400078ec0ff */
[----:B------:R-:W-:-:S03]  /*1e60*/  LOP3.LUT R6, R0, 0x3e0, RZ, 0xc0, !PT ;  /* 0x000003e000067812 */ /* 0x000fc600078ec0ff */
[----:B------:R-:W-:-:S04]  /*1e70*/  IMAD.IADD R3, R2, 0x1, R3 ;  /* 0x0000000102037824 */ /* 0x000fc800078e0203 */
[----:B------:R-:W-:-:S04]  /*1e80*/  IMAD R3, R6, 0x9, R3 ;  /* 0x0000000906037824 */ /* 0x000fc800078e0203 */
[----:B-1----:R-:W-:-:S05]  /*1e90*/  IMAD.WIDE.U32 R6, R3, 0x4, R4 ;  /* 0x0000000403067825 */ /* 0x002fca00078e0004 */
[----:B------:R-:W3:Y:S04]  /*1ea0*/  LDG.E.CONSTANT R10, desc[UR8][R6.64] ;  /* 0x00000008060a7981 */ /* 0x000ee8000c1e9900 */
[----:B------:R-:W4:Y:S04]  /*1eb0*/  LDG.E.CONSTANT R11, desc[UR8][R6.64+0x80] ;  /* 0x00008008060b7981 */ /* 0x000f28000c1e9900 */
[----:B------:R-:W5:Y:S04]  /*1ec0*/  LDG.E.CONSTANT R12, desc[UR8][R6.64+0x100] ;  /* 0x00010008060c7981 */ /* 0x000f68000c1e9900 */
[----:B------:R-:W5:Y:S04]  /*1ed0*/  LDG.E.CONSTANT R13, desc[UR8][R6.64+0x180] ;  /* 0x00018008060d7981 */ /* 0x000f68000c1e9900 */
[----:B------:R-:W5:Y:S04]  /*1ee0*/  LDG.E.CONSTANT R14, desc[UR8][R6.64+0x200] ;  /* 0x00020008060e7981 */ /* 0x000f68000c1e9900 */
[----:B------:R-:W5:Y:S04]  /*1ef0*/  LDG.E.CONSTANT R15, desc[UR8][R6.64+0x280] ;  /* 0x00028008060f7981 */ /* 0x000f68000c1e9900 */
[----:B------:R-:W5:Y:S04]  /*1f00*/  LDG.E.CONSTANT R16, desc[UR8][R6.64+0x300] ;  /* 0x0003000806107981 */ /* 0x000f68000c1e9900 */
[----:B------:R-:W5:Y:S04]  /*1f10*/  LDG.E.CONSTANT R17, desc[UR8][R6.64+0x380] ;  /* 0x0003800806117981 */ /* 0x000f68000c1e9900 */
[----:B------:R-:W5:Y:S01]  /*1f20*/  LDG.E.CONSTANT R18, desc[UR8][R6.64+0x400] ;  /* 0x0004000806127981 */ /* 0x000f62000c1e9900 */
[----:B--2---:R-:W-:-:S05]  /*1f30*/  IMAD.WIDE.U32 R8, R3, 0x4, R8 ;  /* 0x0000000403087825 */ /* 0x004fca00078e0008 */
[----:B------:R-:W2:Y:S04]  /*1f40*/  LDG.E.CONSTANT R20, desc[UR8][R8.64] ;  /* 0x0000000808147981 */ /* 0x000ea8000c1e9900 */
[----:B------:R-:W2:Y:S04]  /*1f50*/  LDG.E.CONSTANT R22, desc[UR8][R8.64+0x80] ;  /* 0x0000800808167981 */ /* 0x000ea8000c1e9900 */
[----:B------:R-:W2:Y:S04]  /*1f60*/  LDG.E.CONSTANT R24, desc[UR8][R8.64+0x100] ;  /* 0x0001000808187981 */ /* 0x000ea8000c1e9900 */
[----:B------:R-:W2:Y:S04]  /*1f70*/  LDG.E.CONSTANT R26, desc[UR8][R8.64+0x180] ;  /* 0x00018008081a7981 */ /* 0x000ea8000c1e9900 */
[----:B------:R-:W2:Y:S04]  /*1f80*/  LDG.E.CONSTANT R38, desc[UR8][R8.64+0x200] ;  /* 0x0002000808267981 */ /* 0x000ea8000c1e9900 */
[----:B------:R-:W2:Y:S04]  /*1f90*/  LDG.E.CONSTANT R40, desc[UR8][R8.64+0x280] ;  /* 0x0002800808287981 */ /* 0x000ea8000c1e9900 */
[----:B------:R-:W2:Y:S04]  /*1fa0*/  LDG.E.CONSTANT R42, desc[UR8][R8.64+0x300] ;  /* 0x00030008082a7981 */ /* 0x000ea8000c1e9900 */
[----:B------:R-:W2:Y:S04]  /*1fb0*/  LDG.E.CONSTANT R21, desc[UR8][R8.64+0x380] ;  /* 0x0003800808157981 */ /* 0x000ea8000c1e9900 */
[----:B------:R0:W2:Y:S01]  /*1fc0*/  LDG.E.CONSTANT R23, desc[UR8][R8.64+0x400] ;  /* 0x0004000808177981 */ /* 0x0000a2000c1e9900 */
[----:B------:R-:W-:Y:S01]  /*1fd0*/  ISETP.NE.AND P0, PT, R0, RZ, PT ;  /* 0x000000ff0000720c */ /* 0x000fe20003f05270 */
[----:B------:R-:W-:-:S12]  /*1fe0*/  IMAD.MOV.U32 R34, RZ, RZ, RZ ;  /* 0x000000ffff227224 */ /* 0x000fd800078e00ff */
[----:B------:R-:W-:-:S05]  /*1ff0*/  @!P0 IMAD.WIDE.U32 R4, R2, 0x4, R4 ;  /* 0x0000000402048825 */ /* 0x000fca00078e0004 */
[----:B------:R1:W2:Y:S01]  /*2000*/  @!P0 LDG.E.CONSTANT R34, desc[UR8][R4.64+-0x4] ;  /* 0xfffffc0804228981 */ /* 0x0002a2000c1e9900 */
[----:B------:R-:W0:Y:S01]  /*2010*/  S2UR UR5, SR_CgaCtaId ;  /* 0x00000000000579c3 */ /* 0x000e220000008800 */
[----:B------:R-:W-:Y:S01]  /*2020*/  SHF.R.U32.HI R44, RZ, 0x5, R0 ;  /* 0x00000005ff2c7819 */ /* 0x000fe20000011600 */
[----:B------:R-:W-:Y:S01]  /*2030*/  UMOV UR4, 0x400 ;  /* 0x0000040000047882 */ /* 0x000fe20000000000 */
[----:B------:R-:W1:Y:S01]  /*2040*/  S2R R3, SR_LANEID ;  /* 0x0000000000037919 */ /* 0x000e620000000000 */
[----:B------:R-:W-:Y:S02]  /*2050*/  ISETP.NE.AND P0, PT, R0, RZ, PT ;  /* 0x000000ff0000720c */ /* 0x000fe40003f05270 */
[----:B------:R-:W-:Y:S01]  /*2060*/  ISETP.NE.AND P5, PT, R44, 0x5, PT ;  /* 0x000000052c00780c */ /* 0x000fe20003fa5270 */
[----:B0-----:R-:W-:-:S06]  /*2070*/  ULEA UR4, UR5, UR4, 0x18 ;  /* 0x0000000405047291 */ /* 0x001fcc000f8ec0ff */
[----:B------:R-:W-:Y:S01]  /*2080*/  LEA R9, R0, UR4, 0x2 ;  /* 0x0000000400097c11 */ /* 0x000fe2000f8e10ff */
[----:B-1----:R-:W-:-:S05]  /*2090*/  IMAD R2, R44, 0x120, R3 ;  /* 0x000001202c027824 */ /* 0x002fca00078e0203 */
[----:B------:R-:W-:-:S05]  /*20a0*/  LEA R7, R2, UR4, 0x2 ;  /* 0x0000000402077c11 */ /* 0x000fca000f8e10ff */
[----:B------:R-:W-:Y:S01]  /*20b0*/  IMAD R19, R3, 0x20, R7 ;  /* 0x0000002003137824 */ /* 0x000fe200078e0207 */
[----:B---3--:R-:W-:Y:S04]  /*20c0*/  STS [R7], R10 ;  /* 0x0000000a07007388 */ /* 0x008fe80000000800 */
[----:B----4-:R-:W-:Y:S04]  /*20d0*/  STS [R7+0x80], R11 ;  /* 0x0000800b07007388 */ /* 0x010fe80000000800 */
[----:B-----5:R-:W-:Y:S04]  /*20e0*/  STS [R7+0x100], R12 ;  /* 0x0001000c07007388 */ /* 0x020fe80000000800 */
[----:B------:R-:W-:Y:S04]  /*20f0*/  STS [R7+0x180], R13 ;  /* 0x0001800d07007388 */ /* 0x000fe80000000800 */
        /* <DEDUP_REMOVED lines=10> */
[----:B------:R-:W3:Y:S04]  /*21a0*/  LDS R8, [R19+0xc] ;  /* 0x00000c0013087984 */ /* 0x000ee80000000800 */
[----:B------:R-:W-:Y:S04]  /*21b0*/  LDS R10, [R19+0x10] ;  /* 0x00001000130a7984 */ /* 0x000fe80000000800 */
[----:B------:R-:W-:Y:S04]  /*21c0*/  LDS R28, [R19+0x14] ;  /* 0x00001400131c7984 */ /* 0x000fe80000000800 */
[----:B------:R-:W-:Y:S04]  /*21d0*/  LDS R30, [R19+0x18] ;  /* 0x00001800131e7984 */ /* 0x000fe80000000800 */
[----:B------:R-:W-:Y:S01]  /*21e0*/  LDS R32, [R19+0x1c] ;  /* 0x00001c0013207984 */ /* 0x000fe20000000800 */
[----:B------:R-:W-:Y:S01]  /*21f0*/  BAR.SYNC.DEFER_BLOCKING 0x0 ;  /* 0x0000000000007b1d */ /* 0x000fe20000010000 */
[----:B0-----:R-:W-:-:S02]  /*2200*/  ISETP.NE.AND P2, PT, R2, R4, PT ;  /* 0x000000040200720c */ /* 0x001fc40003f45270 */
[----:B-1----:R-:W-:Y:S02]  /*2210*/  ISETP.NE.AND P3, PT, R4, R6, PT ;  /* 0x000000060400720c */ /* 0x002fe40003f65270 */
[----:B---3--:R-:W-:Y:S01]  /*2220*/  ISETP.NE.AND P4, PT, R6, R8, PT ;  /* 0x000000080600720c */ /* 0x008fe20003f85270 */
[----:B--2---:R-:W-:Y:S04]  /*2230*/  STS [R7], R20 ;  /* 0x0000001407007388 */ /* 0x004fe80000000800 */
        /* <DEDUP_REMOVED lines=9> */
[----:B------:R-:W1:Y:S01]  /*22d0*/  LDS R11, [R19] ;  /* 0x00000000130b7984 */ /* 0x000e620000000800 */
[----:B0-----:R-:W-:-:S03]  /*22e0*/  IMAD.MOV.U32 R7, RZ, RZ, 0x2 ;  /* 0x00000002ff077424 */ /* 0x001fc600078e00ff */
[----:B------:R-:W0:Y:S04]  /*22f0*/  LDS R29, [R19+0x4] ;  /* 0x00000400131d7984 */ /* 0x000e280000000800 */
[----:B------:R-:W2:Y:S04]  /*2300*/  LDS R31, [R19+0x8] ;  /* 0x00000800131f7984 */ /* 0x000ea80000000800 */
[----:B------:R-:W3:Y:S04]  /*2310*/  LDS R33, [R19+0xc] ;  /* 0x00000c0013217984 */ /* 0x000ee80000000800 */
[----:B------:R-:W4:Y:S04]  /*2320*/  LDS R37, [R19+0x10] ;  /* 0x0000100013257984 */ /* 0x000f280000000800 */
[----:B------:R-:W-:Y:S04]  /*2330*/  LDS R40, [R19+0x14] ;  /* 0x0000140013287984 */ /* 0x000fe80000000800 */
[----:B------:R-:W-:Y:S04]  /*2340*/  LDS R41, [R19+0x18] ;  /* 0x0000180013297984 */ /* 0x000fe80000000800 */
[----:B------:R-:W-:Y:S04]  /*2350*/  LDS R42, [R19+0x1c] ;  /* 0x00001c00132a7984 */ /* 0x000fe80000000800 */
[----:B------:R-:W-:Y:S01]  /*2360*/  LDS R5, [R19+0x20] ;  /* 0x0000200013057984 */ /* 0x000fe20000000800 */
[----:B------:R-:W-:Y:S01]  /*2370*/  BAR.SYNC.DEFER_BLOCKING 0x0 ;  /* 0x0000000000007b1d */ /* 0x000fe20000010000 */
[----:B-1----:R-:W-:-:S05]  /*2380*/  SEL R12, R11, RZ, !P2 ;  /* 0x000000ff0b0c7207 */ /* 0x002fca0005000000 */
[----:B0-----:R-:W-:-:S05]  /*2390*/  IMAD.IADD R12, R29, 0x1, R12 ;  /* 0x000000011d0c7824 */ /* 0x001fca00078e020c */
[----:B------:R-:W-:-:S05]  /*23a0*/  SEL R12, R12, RZ, !P3 ;  /* 0x000000ff0c0c7207 */ /* 0x000fca0005800000 */
[----:B--2---:R-:W-:Y:S01]  /*23b0*/  IMAD.IADD R12, R31, 0x1, R12 ;  /* 0x000000011f0c7824 */ /* 0x004fe200078e020c */
[----:B------:R-:W-:Y:S04]  /*23c0*/  STS [R9+0x47c], R36 ;  /* 0x00047c2409007388 */ /* 0x000fe80000000800 */
[----:B------:R-:W-:Y:S01]  /*23d0*/  SEL R12, R12, RZ, !P4 ;  /* 0x000000ff0c0c7207 */ /* 0x000fe20006000000 */
[----:B------:R-:W-:Y:S04]  /*23e0*/  BAR.SYNC.DEFER_BLOCKING 0x0 ;  /* 0x0000000000007b1d */ /* 0x000fe80000010000 */
[----:B---3--:R-:W-:-:S02]  /*23f0*/  IMAD.IADD R12, R33, 0x1, R12 ;  /* 0x00000001210c7824 */ /* 0x008fc400078e020c */
[----:B------:R-:W0:Y:S01]  /*2400*/  @P0 LDS R34, [R9+0x478] ;  /* 0x0004780009220984 */ /* 0x000e220000000800 */
[----:B------:R-:W-:-:S04]  /*2410*/  ISETP.NE.AND P0, PT, R8, R10, PT ;  /* 0x0000000a0800720c */ /* 0x000fc80003f05270 */
[----:B------:R-:W-:-:S05]  /*2420*/  SEL R12, R12, RZ, !P0 ;  /* 0x000000ff0c0c7207 */ /* 0x000fca0004000000 */
[----:B----4-:R-:W-:Y:S01]  /*2430*/  IMAD.IADD R12, R37, 0x1, R12 ;  /* 0x00000001250c7824 */ /* 0x010fe200078e020c */
[----:B0-----:R-:W-:-:S04]  /*2440*/  ISETP.NE.AND P1, PT, R34, R2, PT ;  /* 0x000000022200720c */ /* 0x001fc80003f25270 */
[----:B------:R-:W-:-:S09]  /*2450*/  SEL R9, RZ, 0x1, !P1 ;  /* 0x00000001ff097807 */ /* 0x000fd20004800000 */
[----:B------:R-:W-:Y:S01]  /*2460*/  @!P1 IMAD.MOV R7, RZ, RZ, 0x1 ;  /* 0x00000001ff079424 */ /* 0x000fe200078e02ff */
[----:B------:R-:W-:Y:S01]  /*2470*/  ISETP.NE.AND P1, PT, R10, R28, PT ;  /* 0x0000001c0a00720c */ /* 0x000fe20003f25270 */
[----:B------:R-:W-:Y:S01]  /*2480*/  @!P2 IMAD.MOV R7, RZ, RZ, R9 ;  /* 0x000000ffff07a224 */ /* 0x000fe200078e0209 */
[----:B------:R-:W-:-:S03]  /*2490*/  ISETP.NE.AND P2, PT, R28, R30, PT ;  /* 0x0000001e1c00720c */ /* 0x000fc60003f45270 */
[----:B------:R-:W-:Y:S02]  /*24a0*/  VIADD R9, R7, 0x1 ;  /* 0x0000000107097836 */ /* 0x000fe40000000000 */
[----:B------:R-:W-:Y:S01]  /*24b0*/  @!P3 IMAD.MOV R9, RZ, RZ, R7 ;  /* 0x000000ffff09b224 */ /* 0x000fe200078e0207 */
[----:B------:R-:W-:Y:S02]  /*24c0*/  SEL R7, R12, RZ, !P1 ;  /* 0x000000ff0c077207 */ /* 0x000fe40004800000 */
[----:B------:R-:W-:Y:S01]  /*24d0*/  ISETP.NE.AND P3, PT, R30, R32, PT ;  /* 0x000000201e00720c */ /* 0x000fe20003f65270 */
[----:B------:R-:W-:Y:S02]  /*24e0*/  VIADD R13, R9, 0x1 ;  /* 0x00000001090d7836 */ /* 0x000fe40000000000 */
[----:B------:R-:W-:Y:S02]  /*24f0*/  IMAD.IADD R7, R40, 0x1, R7 ;  /* 0x0000000128077824 */ /* 0x000fe400078e0207 */
[----:B------:R-:W-:-:S03]  /*2500*/  @!P4 IMAD.MOV R13, RZ, RZ, R9 ;  /* 0x000000ffff0dc224 */ /* 0x000fc600078e0209 */
[----:B------:R-:W-:Y:S01]  /*2510*/  SEL R12, R7, RZ, !P2 ;  /* 0x000000ff070c7207 */ /* 0x000fe20005000000 */
[----:B------:R-:W-:Y:S02]  /*2520*/  VIADD R9, R13, 0x1 ;  /* 0x000000010d097836 */ /* 0x000fe40000000000 */
[----:B------:R-:W-:Y:S01]  /*2530*/  @!P0 IMAD.MOV R9, RZ, RZ, R13 ;  /* 0x000000ffff098224 */ /* 0x000fe200078e020d */
[----:B------:R-:W-:Y:S01]  /*2540*/  ISETP.NE.AND P0, PT, R32, R36, PT ;  /* 0x000000242000720c */ /* 0x000fe20003f05270 */
[----:B------:R-:W-:Y:S02]  /*2550*/  IMAD.IADD R12, R41, 0x1, R12 ;  /* 0x00000001290c7824 */ /* 0x000fe400078e020c */
[----:B------:R-:W-:Y:S02]  /*2560*/  VIADD R13, R9, 0x1 ;  /* 0x00000001090d7836 */ /* 0x000fe40000000000 */
[----:B------:R-:W-:Y:S01]  /*2570*/  @!P1 IMAD.MOV R13, RZ, RZ, R9 ;  /* 0x000000ffff0d9224 */ /* 0x000fe200078e0209 */
[----:B------:R-:W-:-:S02]  /*2580*/  SEL R7, R12, RZ, !P3 ;  /* 0x000000ff0c077207 */ /* 0x000fc40005800000 */
[----:B------:R-:W-:-:S03]  /*2590*/  ISETP.GE.AND P1, PT, R3, 0x1, PT ;  /* 0x000000010300780c */ /* 0x000fc60003f26270 */
[----:B------:R-:W-:-:S05]  /*25a0*/  IMAD.IADD R7, R42, 0x1, R7 ;  /* 0x000000012a077824 */ /* 0x000fca00078e0207 */
[----:B------:R-:W-:Y:S01]  /*25b0*/  SEL R12, R7, RZ, !P0 ;  /* 0x000000ff070c7207 */ /* 0x000fe20004000000 */
[----:B------:R-:W-:Y:S02]  /*25c0*/  VIADD R7, R13, 0x1 ;  /* 0x000000010d077836 */ /* 0x000fe40000000000 */
[----:B------:R-:W-:Y:S01]  /*25d0*/  @!P2 IMAD.MOV R7, RZ, RZ, R13 ;  /* 0x000000ffff07a224 */ /* 0x000fe200078e020d */
[----:B------:R-:W-:Y:S01]  /*25e0*/  ISETP.NE.AND P2, PT, R3, 0x1f, PT ;  /* 0x0000001f0300780c */ /* 0x000fe20003f45270 */
[----:B------:R-:W-:Y:S02]  /*25f0*/  IMAD.IADD R12, R5, 0x1, R12 ;  /* 0x00000001050c7824 */ /* 0x000fe400078e020c */
[----:B------:R-:W-:Y:S02]  /*2600*/  VIADD R5, R7, 0x1 ;  /* 0x0000000107057836 */ /* 0x000fe40000000000 */
[----:B------:R-:W-:Y:S01]  /*2610*/  @!P3 IMAD.MOV R5, RZ, RZ, R7 ;  /* 0x000000ffff05b224 */ /* 0x000fe200078e0207 */
[----:B------:R-:W0:Y:S01]  /*2620*/  SHFL.UP PT, R9, R12, 0x1, RZ ;  /* 0x042000000c097989 */ /* 0x000e2200000e00ff */
[----:B------:R-:W-:-:S02]  /*2630*/  ISETP.NE.AND P3, PT, R44, 0x6, PT ;  /* 0x000000062c00780c */ /* 0x000fc40003f65270 */
[----:B------:R-:W-:Y:S02]  /*2640*/  VIADD R7, R5, 0x1 ;  /* 0x0000000105077836 */ /* 0x000fe40000000000 */
[----:B------:R-:W-:Y:S02]  /*2650*/  @!P0 IMAD.MOV R7, RZ, RZ, R5 ;  /* 0x000000ffff078224 */ /* 0x000fe400078e0205 */
[----:B------:R-:W-:-:S03]  /*2660*/  @!P2 LEA R35, R44, UR4, 0x3 ;  /* 0x000000042c23ac11 */ /* 0x000fc6000f8e18ff */
[----:B------:R-:W1:Y:S01]  /*2670*/  SHFL.UP PT, R5, R7, 0x1, RZ ;  /* 0x0420000007057989 */ /* 0x000e6200000e00ff */
[----:B------:R-:W-:-:S04]  /*2680*/  ISETP.NE.AND P0, PT, R7, RZ, PT ;  /* 0x000000ff0700720c */ /* 0x000fc80003f05270 */
[----:B0-----:R-:W-:-:S04]  /*2690*/  SEL R9, R9, RZ, !P0 ;  /* 0x000000ff09097207 */ /* 0x001fc80004000000 */
[----:B------:R-:W-:-:S05]  /*26a0*/  SEL R9, R9, RZ, P1 ;  /* 0x000000ff09097207 */ /* 0x000fca0000800000 */
[----:B------:R-:W-:Y:S01]  /*26b0*/  IMAD.IADD R9, R12, 0x1, R9 ;  /* 0x000000010c097824 */ /* 0x000fe200078e0209 */
[----:B-1----:R-:W-:Y:S02]  /*26c0*/  SEL R12, R5, RZ, P1 ;  /* 0x000000ff050c7207 */ /* 0x002fe40000800000 */
[----:B------:R-:W-:Y:S02]  /*26d0*/  ISETP.GE.AND P1, PT, R3, 0x2, PT ;  /* 0x000000020300780c */ /* 0x000fe40003f26270 */
[----:B------:R-:W0:Y:S01]  /*26e0*/  SHFL.UP PT, R13, R9, 0x2, RZ ;  /* 0x04400000090d7989 */ /* 0x000e2200000e00ff */
[----:B------:R-:W-:-:S05]  /*26f0*/  IMAD.IADD R12, R12, 0x1, R7 ;  /* 0x000000010c0c7824 */ /* 0x000fca00078e0207 */
[----:B------:R-:W1:Y:S01]  /*2700*/  SHFL.UP PT, R5, R12, 0x2, RZ ;  /* 0x044000000c057989 */ /* 0x000e6200000e00ff */
[----:B------:R-:W-:-:S04]  /*2710*/  ISETP.NE.AND P0, PT, R12, RZ, PT ;  /* 0x000000ff0c00720c */ /* 0x000fc80003f05270 */
[----:B0-----:R-:W-:-:S04]  /*2720*/  SEL R13, R13, RZ, !P0 ;  /* 0x000000ff0d0d7207 */ /* 0x001fc80004000000 */
[----:B------:R-:W-:Y:S02]  /*2730*/  SEL R14, R13, RZ, P1 ;  /* 0x000000ff0d0e7207 */ /* 0x000fe40000800000 */
[----:B-1----:R-:W-:Y:S02]  /*2740*/  SEL R5, R5, RZ, P1 ;  /* 0x000000ff05057207 */ /* 0x002fe40000800000 */
[----:B------:R-:W-:Y:S01]  /*2750*/  ISETP.GE.AND P1, PT, R3, 0x4, PT ;  /* 0x000000040300780c */ /* 0x000fe20003f26270 */
[----:B------:R-:W-:Y:S02]  /*2760*/  IMAD.IADD R14, R9, 0x1, R14 ;  /* 0x00000001090e7824 */ /* 0x000fe400078e020e */
[----:B------:R-:W-:-:S03]  /*2770*/  IMAD.IADD R5, R12, 0x1, R5 ;  /* 0x000000010c057824 */ /* 0x000fc600078e0205 */
[----:B------:R-:W0:Y:S02]  /*2780*/  SHFL.UP PT, R13, R14, 0x4, RZ ;  /* 0x048000000e0d7989 */ /* 0x000e2400000e00ff */
[----:B------:R-:W-:Y:S02]  /*2790*/  ISETP.NE.AND P0, PT, R5, RZ, PT ;  /* 0x000000ff0500720c */ /* 0x000fe40003f05270 */
[----:B------:R-:W1:Y:S02]  /*27a0*/  SHFL.UP PT, R7, R5, 0x4, RZ ;  /* 0x0480000005077989 */ /* 0x000e6400000e00ff */
        /* <DEDUP_REMOVED lines=18> */
[----:B0-----:R-:W-:Y:S02]  /*28d0*/  SEL R9, R9, RZ, !P0 ;  /* 0x000000ff09097207 */ /* 0x001fe40004000000 */
[----:B-1----:R-:W-:Y:S02]  /*28e0*/  SEL R38, R5, RZ, P1 ;  /* 0x000000ff05267207 */ /* 0x002fe40000800000 */
[----:B------:R-:W-:-:S02]  /*28f0*/  SEL R9, R9, RZ, P1 ;  /* 0x000000ff09097207 */ /* 0x000fc40000800000 */
[----:B------:R-:W-:Y:S01]  /*2900*/  ISETP.NE.AND P1, PT, R44, 0x2, PT ;  /* 0x000000022c00780c */ /* 0x000fe20003f25270 */
[----:B------:R-:W-:Y:S02]  /*2910*/  IMAD.IADD R38, R7, 0x1, R38 ;  /* 0x0000000107267824 */ /* 0x000fe400078e0226 */
[----:B------:R-:W-:-:S05]  /*2920*/  IMAD.IADD R39, R14, 0x1, R9 ;  /* 0x000000010e277824 */ /* 0x000fca00078e0209 */
[----:B------:R-:W-:Y:S01]  /*2930*/  @!P2 STS.64 [R35], R38 ;  /* 0x000000262300a388 */ /* 0x000fe20000000a00 */
[----:B------:R-:W-:Y:S01]  /*2940*/  BAR.SYNC.DEFER_BLOCKING 0x0 ;  /* 0x0000000000007b1d */ /* 0x000fe20000010000 */
[----:B------:R-:W-:-:S05]  /*2950*/  ISETP.NE.AND P2, PT, R44, 0x4, PT ;  /* 0x000000042c00780c */ /* 0x000fca0003f45270 */
[----:B------:R-:W-:Y:S04]  /*2960*/  SHFL.UP PT, R35, R39, 0x1, RZ ;  /* 0x0420000027237989 */ /* 0x000fe800000e00ff */
[----:B------:R-:W0:Y:S04]  /*2970*/  LDS.128 R12, [UR4] ;  /* 0x00000004ff0c7984 */ /* 0x000e280008000c00 */
[----:B------:R-:W1:Y:S04]  /*2980*/  LDS.128 R16, [UR4+0x10] ;  /* 0x00001004ff107984 */ /* 0x000e680008000c00 */
[----:B------:R-:W2:Y:S01]  /*2990*/  LDS.128 R20, [UR4+0x20] ;  /* 0x00002004ff147984 */ /* 0x000ea20008000c00 */
[----:B0-----:R-:W-:-:S04]  /*29a0*/  ISETP.NE.AND P0, PT, R14, RZ, PT ;  /* 0x000000ff0e00720c */ /* 0x001fc80003f05270 */
[----:B------:R-:W-:Y:S02]  /*29b0*/  SEL R24, R13, RZ, !P0 ;  /* 0x000000ff0d187207 */ /* 0x000fe40004000000 */
[----:B-1----:R-:W-:-:S03]  /*29c0*/  ISETP.NE.AND P0, PT, R16, RZ, PT ;  /* 0x000000ff1000720c */ /* 0x002fc60003f05270 */
[----:B------:R-:W-:Y:S02]  /*29d0*/  IMAD.IADD R15, R15, 0x1, R24 ;  /* 0x000000010f0f7824 */ /* 0x000fe400078e0218 */
[----:B------:R-:W0:Y:S03]  /*29e0*/  LDS.128 R24, [UR4+0x30] ;  /* 0x00003004ff187984 */ /* 0x000e260008000c00 */
[----:B------:R-:W-:Y:S02]  /*29f0*/  SEL R5, R15, RZ, !P0 ;  /* 0x000000ff0f057207 */ /* 0x000fe40004000000 */
[----:B------:R-:W-:-:S03]  /*2a00*/  ISETP.NE.AND P0, PT, R18, RZ, PT ;  /* 0x000000ff1200720c */ /* 0x000fc60003f05270 */
[----:B------:R-:W-:-:S05]  /*2a10*/  IMAD.IADD R17, R17, 0x1, R5 ;  /* 0x0000000111117824 */ /* 0x000fca00078e0205 */
[----:B------:R-:W-:Y:S02]  /*2a20*/  SEL R5, R17, RZ, !P0 ;  /* 0x000000ff11057207 */ /* 0x000fe40004000000 */
[----:B--2---:R-:W-:-:S03]  /*2a30*/  ISETP.NE.AND P0, PT, R20, RZ, PT ;  /* 0x000000ff1400720c */ /* 0x004fc60003f05270 */
[----:B------:R-:W-:Y:S02]  /*2a40*/  IMAD.IADD R19, R19, 0x1, R5 ;  /* 0x0000000113137824 */ /* 0x000fe400078e0205 */
[----:B------:R-:W-:Y:S01]  /*2a50*/  IMAD.IADD R5, R12, 0x1, R14 ;  /* 0x000000010c057824 */ /* 0x000fe200078e020e */
[----:B------:R-:W-:Y:S02]  /*2a60*/  SEL R14, R15, R13, !P1 ;  /* 0x0000000d0f0e7207 */ /* 0x000fe40004800000 */
[----:B------:R-:W-:Y:S02]  /*2a70*/  SEL R7, R19, RZ, !P0 ;  /* 0x000000ff13077207 */ /* 0x000fe40004000000 */
[C---:B------:R-:W-:Y:S01]  /*2a80*/  SEL R12, R5.reuse, R12, !P1 ;  /* 0x0000000c050c7207 */ /* 0x040fe20004800000 */
[----:B------:R-:W-:Y:S01]  /*2a90*/  IMAD.IADD R5, R5, 0x1, R16 ;  /* 0x0000000105057824 */ /* 0x000fe200078e0210 */
[----:B------:R-:W-:Y:S01]  /*2aa0*/  ISETP.NE.AND P0, PT, R22, RZ, PT ;  /* 0x000000ff1600720c */ /* 0x000fe20003f05270 */
[----:B------:R-:W-:Y:S01]  /*2ab0*/  IMAD.IADD R21, R21, 0x1, R7 ;  /* 0x0000000115157824 */ /* 0x000fe200078e0207 */
[----:B------:R-:W1:Y:S01]  /*2ac0*/  SHFL.UP PT, R16, R38, 0x1, RZ ;  /* 0x0420000026107989 */ /* 0x000e6200000e00ff */
[----:B------:R-:W-:-:S03]  /*2ad0*/  ISETP.NE.AND P1, PT, R44, 0x3, PT ;  /* 0x000000032c00780c */ /* 0x000fc60003f25270 */
[----:B------:R-:W-:Y:S02]  /*2ae0*/  SEL R7, R21, RZ, !P0 ;  /* 0x000000ff15077207 */ /* 0x000fe40004000000 */
[----:B------:R-:W-:Y:S02]  /*2af0*/  SEL R14, R17, R14, !P1 ;  /* 0x0000000e110e7207 */ /* 0x000fe40004800000 */
[----:B------:R-:W-:Y:S01]  /*2b00*/  SEL R12, R5, R12, !P1 ;  /* 0x0000000c050c7207 */ /* 0x000fe20004800000 */
[----:B------:R-:W-:Y:S01]  /*2b10*/  IMAD.IADD R5, R18, 0x1, R5 ;  /* 0x0000000112057824 */ /* 0x000fe200078e0205 */
[----:B------:R-:W-:Y:S01]  /*2b20*/  ISETP.GE.U32.AND P0, PT, R0, 0x20, PT ;  /* 0x000000200000780c */ /* 0x000fe20003f06070 */
[----:B------:R-:W-:Y:S01]  /*2b30*/  IMAD.IADD R7, R23, 0x1, R7 ;  /* 0x0000000117077824 */ /* 0x000fe200078e0207 */
[----:B0-----:R-:W-:Y:S02]  /*2b40*/  ISETP.NE.AND P4, PT, R24, RZ, PT ;  /* 0x000000ff1800720c */ /* 0x001fe40003f85270 */
[----:B------:R-:W-:-:S02]  /*2b50*/  SEL R14, R19, R14, !P2 ;  /* 0x0000000e130e7207 */ /* 0x000fc40005000000 */
[----:B------:R-:W-:Y:S02]  /*2b60*/  SEL R18, R7, RZ, !P4 ;  /* 0x000000ff07127207 */ /* 0x000fe40006000000 */
[C---:B------:R-:W-:Y:S01]  /*2b70*/  SEL R12, R5.reuse, R12, !P2 ;  /* 0x0000000c050c7207 */ /* 0x040fe20005000000 */
[----:B------:R-:W-:Y:S01]  /*2b80*/  IMAD.IADD R5, R5, 0x1, R20 ;  /* 0x0000000105057824 */ /* 0x000fe200078e0214 */
[----:B------:R-:W-:Y:S01]  /*2b90*/  SEL R14, R21, R14, !P5 ;  /* 0x0000000e150e7207 */ /* 0x000fe20006800000 */
[----:B------:R-:W-:Y:S01]  /*2ba0*/  IMAD.IADD R25, R25, 0x1, R18 ;  /* 0x0000000119197824 */ /* 0x000fe200078e0212 */
[----:B------:R-:W-:Y:S02]  /*2bb0*/  ISETP.NE.AND P1, PT, R44, 0x7, PT ;  /* 0x000000072c00780c */ /* 0x000fe40003f25270 */
[----:B------:R-:W-:Y:S02]  /*2bc0*/  SEL R14, R7, R14, !P3 ;  /* 0x0000000e070e7207 */ /* 0x000fe40005800000 */
[----:B------:R-:W-:-:S02]  /*2bd0*/  ISETP.NE.AND P2, PT, R3, RZ, P0 ;  /* 0x000000ff0300720c */ /* 0x000fc40000745270 */
[----:B------:R-:W-:Y:S01]  /*2be0*/  SEL R12, R5, R12, !P5 ;  /* 0x0000000c050c7207 */ /* 0x000fe20006800000 */
[----:B------:R-:W-:Y:S01]  /*2bf0*/  IMAD.IADD R5, R22, 0x1, R5 ;  /* 0x0000000116057824 */ /* 0x000fe200078e0205 */
[----:B-1----:R-:W-:Y:S02]  /*2c00*/  @P0 ISETP.NE.AND P4, PT, R16, RZ, PT ;  /* 0x000000ff1000020c */ /* 0x002fe40003f85270 */
[----:B------:R-:W-:Y:S02]  /*2c10*/  SEL R14, R25, R14, !P1 ;  /* 0x0000000e190e7207 */ /* 0x000fe40004800000 */
[C---:B------:R-:W-:Y:S01]  /*2c20*/  SEL R12, R5.reuse, R12, !P3 ;  /* 0x0000000c050c7207 */ /* 0x040fe20005800000 */
[----:B------:R-:W-:Y:S01]  /*2c30*/  IMAD.IADD R5, R5, 0x1, R24 ;  /* 0x0000000105057824 */ /* 0x000fe200078e0218 */
[----:B------:R-:W-:Y:S02]  /*2c40*/  @P0 ISETP.NE.AND P5, PT, R3, RZ, PT ;  /* 0x000000ff0300020c */ /* 0x000fe40003fa5270 */
[----:B------:R-:W-:-:S02]  /*2c50*/  ISETP.NE.AND P3, PT, R26, RZ, PT ;  /* 0x000000ff1a00720c */ /* 0x000fc40003f65270 */
[----:B------:R-:W-:Y:S02]  /*2c60*/  @P0 SEL R20, R14, RZ, !P4 ;  /* 0x000000ff0e140207 */ /* 0x000fe40006000000 */
[----:B------:R-:W-:Y:S02]  /*2c70*/  @P0 SEL R7, R16, RZ, P5 ;  /* 0x000000ff10070207 */ /* 0x000fe40002800000 */
[----:B------:R-:W-:Y:S01]  /*2c80*/  SEL R12, R5, R12, !P1 ;  /* 0x0000000c050c7207 */ /* 0x000fe20004800000 */
[----:B------:R-:W-:Y:S01]  /*2c90*/  @P2 IMAD.IADD R14, R35, 0x1, R20 ;  /* 0x00000001230e2824 */ /* 0x000fe200078e0214 */
[----:B------:R-:W-:Y:S01]  /*2ca0*/  SEL R18, R25, RZ, !P3 ;  /* 0x000000ff19127207 */ /* 0x000fe20005800000 */
[----:B------:R-:W-:Y:S02]  /*2cb0*/  IMAD.IADD R25, R26, 0x1, R5 ;  /* 0x000000011a197824 */ /* 0x000fe400078e0205 */
[----:B------:R-:W-:Y:S02]  /*2cc0*/  @P0 IMAD.IADD R16, R12, 0x1, R7 ;  /* 0x000000010c100824 */ /* 0x000fe400078e0207 */
[----:B------:R-:W-:-:S02]  /*2cd0*/  IMAD.IADD R27, R27, 0x1, R18 ;  /* 0x000000011b1b7824 */ /* 0x000fc400078e0212 */
[----:B------:R-:W-:Y:S01]  /*2ce0*/  @P0 IMAD.MOV.U32 R35, RZ, RZ, R14 ;  /* 0x000000ffff230224 */ /* 0x000fe200078e000e */
[----:B------:R-:W-:Y:S06]  /*2cf0*/  @P0 BRA `(.L_x_722) ;  /* 0x0000000c002c0947 */ /* 0x000fec0003800000 */
[----:B------:R-:W0:Y:S01]  /*2d00*/  S2R R43, SR_CTAID.X ;  /* 0x00000000002b7919 */ /* 0x000e220000002500 */
[----:B------:R-:W0:Y:S01]  /*2d10*/  LDC.64 R38, c[0x0][0x3b0] ;  /* 0x0000ec00ff267b82 */ /* 0x000e220000000a00 */
[----:B------:R-:W-:Y:S01]  /*2d20*/  ISETP.NE.AND P0, PT, R0, RZ, PT ;  /* 0x000000ff0000720c */ /* 0x000fe20003f05270 */
[----:B------:R-:W1:-:S12]  /*2d30*/  LDCU UR5, c[0x0][0x370] ;  /* 0x00006e00ff0577ac */ /* 0x000e580008000800 */
[----:B------:R-:W-:Y:S01]  /*2d40*/  @!P0 IMAD.MOV.U32 R14, RZ, RZ, 0x64 ;  /* 0x00000064ff0e8424 */ /* 0x000fe200078e00ff */
[----:B------:R2:W-:Y:S01]  /*2d50*/  @!P0 STS [UR4+0x74], R25 ;  /* 0x00007419ff008988 */ /* 0x0005e20008000804 */
[----:B------:R-:W-:Y:S02]  /*2d60*/  @!P0 IMAD.MOV.U32 R15, RZ, RZ, 0x0 ;  /* 0x00000000ff0f8424 */ /* 0x000fe400078e00ff */
[----:B------:R-:W-:Y:S01]  /*2d70*/  @!P0 IMAD.MOV.U32 R12, RZ, RZ, R25 ;  /* 0x000000ffff0c8224 */ /* 0x000fe200078e0019 */
[----:B------:R2:W-:Y:S01]  /*2d80*/  @!P0 STS [UR4+0x78], R27 ;  /* 0x0000781bff008988 */ /* 0x0005e20008000804 */
[----:B------:R-:W-:Y:S01]  /*2d90*/  @!P0 IMAD.MOV.U32 R13, RZ, RZ, R27 ;  /* 0x000000ffff0d8224 */ /* 0x000fe200078e001b */
[----:B-1----:R-:W-:Y:S01]  /*2da0*/  UISETP.GT.U32.AND UP0, UPT, UR5, 0x1f3, UPT ;  /* 0x000001f30500788c */ /* 0x002fe2000bf04070 */
[----:B0-----:R-:W-:-:S05]  /*2db0*/  IMAD.WIDE.U32 R38, R43, 0x10, R38 ;  /* 0x000000102b267825 */ /* 0x001fca00078e0026 */
[----:B------:R2:W-:Y:S03]  /*2dc0*/  @!P0 ST.E.128.STRONG.GPU desc[UR8][R38.64+0x200], R12 ;  /* 0x0002000c26008985 */ /* 0x0005e6000c10fd08 */
[----:B------:R-:W-:Y:S05]  /*2dd0*/  BRA.U UP0, `(.L_x_723) ;  /* 0x0000000100087547 */ /* 0x000fea000b800000 */
[----:B------:R0:W-:Y:S06]  /*2de0*/  MEMBAR.SC.CTA ;  /* 0x0000000000007992 */ /* 0x0001ec0000000000 */
[----:B0-----:R-:W-:Y:S05]  /*2df0*/  BRA `(.L_x_724) ;  /* 0x0000000000087947 */ /* 0x001fea0003800000 */
.L_x_723:
[----:B------:R-:W-:Y:S05]  /*2e00*/  NANOSLEEP 0x1c2 ;  /* 0x000001c20000795d */ /* 0x000fea0003800000 */
[----:B------:R-:W-:Y:S01]  /*2e10*/  NOP ;  /* 0x0000000000007918 */ /* 0x000fe20000000000 */
.L_x_724:
[----:B--2---:R-:W-:-:S03]  /*2e20*/  IMAD.WIDE.U32 R12, R0, 0x10, RZ ;  /* 0x00000010000c7825 */ /* 0x004fc600078e00ff */
[----:B------:R-:W-:Y:S02]  /*2e30*/  LOP3.LUT R19, R12, 0xfffffff0, RZ, 0x3c, !PT ;  /* 0xfffffff00c137812 */ /* 0x000fe400078e3cff */
[----:B------:R-:W-:Y:S02]  /*2e40*/  LOP3.LUT R13, RZ, R13, RZ, 0x33, !PT ;  /* 0x0000000dff0d7212 */ /* 0x000fe400078e33ff */
[----:B------:R-:W-:-:S05]  /*2e50*/  IADD3 R18, P0, PT, R38, R19, RZ ;  /* 0x0000001326127210 */ /* 0x000fca0007f1e0ff */
[----:B------:R-:W-:-:S08]  /*2e60*/  IMAD.X R19, R39, 0x1, R13, P0 ;  /* 0x0000000127137824 */ /* 0x000fd000000e060d */
.L_x_726:
[----:B------:R-:W2:Y:S01]  /*2e70*/  LD.E.128.STRONG.GPU R12, desc[UR8][R18.64+0x200] ;  /* 0x00020008120c7980 */ /* 0x000ea2000c10fd00 */
[----:B------:R-:W-:Y:S05]  /*2e80*/  YIELD ;  /* 0x0000000000007946 */ /* 0x000fea0003800000 */
[----:B------:R-:W-:Y:S01]  /*2e90*/  UMOV UR5, 0xffffffff ;  /* 0xffffffff00057882 */ /* 0x000fe20000000000 */
[----:B--2---:R-:W-:-:S04]  /*2ea0*/  ISETP.NE.U32.AND P5, PT, R14, 0x63, PT ;  /* 0x000000630e00780c */ /* 0x004fc80003fa5070 */
[----:B------:R-:W-:Y:S01]  /*2eb0*/  ISETP.NE.AND.EX P5, PT, R15, RZ, PT, P5 ;  /* 0x000000ff0f00720c */ /* 0x000fe20003fa5350 */
[----:B------:R-:W-:-:S12]  /*2ec0*/  BRA.DIV UR5, `(.L_x_725) ;  /* 0x0000006e05307947 */ /* 0x000fd8000b800000 */
[----:B------:R-:W-:-:S13]  /*2ed0*/  VOTE.ANY P5, !P5 ;  /* 0x0000000000ff7806 */ /* 0x000fda00068a0100 */
.L_x_782:
[----:B------:R-:W-:Y:S05]  /*2ee0*/  @P5 BRA `(.L_x_726) ;  /* 0xfffffffc00e05947 */ /* 0x000fea000383ffff */
[----:B------:R-:W-:Y:S01]  /*2ef0*/  UMOV UR5, 0xffffffff ;  /* 0xffffffff00057882 */ /* 0x000fe20000000000 */
[----:B------:R-:W-:-:S04]  /*2f00*/  ISETP.NE.U32.AND P6, PT, R14, 0x65, PT ;  /* 0x000000650e00780c */ /* 0x000fc80003fc5070 */
[----:B------:R-:W-:Y:S01]  /*2f10*/  ISETP.NE.AND.EX P6, PT, R15, RZ, PT, P6 ;  /* 0x000000ff0f00720c */ /* 0x000fe20003fc5360 */
[----:B------:R-:W-:-:S12]  /*2f20*/  BRA.DIV UR5, `(.L_x_727) ;  /* 0x0000006e05387947 */ /* 0x000fd8000b800000 */
[----:B------:R-:W0:Y:S01]  /*2f30*/  S2R R26, SR_GEMASK ;  /* 0x00000000001a7919 */ /* 0x000e220000003c00 */
[----:B------:R-:W-:Y:S02]  /*2f40*/  VOTE.ANY R5, PT, !P6 ;  /* 0x0000000000057806 */ /* 0x000fe400070e0100 */
[----:B------:R-:W-:Y:S01]  /*2f50*/  ISETP.NE.AND P1, PT, R12, RZ, PT ;  /* 0x000000ff0c00720c */ /* 0x000fe20003f25270 */
[----:B------:R-:W1:Y:S01]  /*2f60*/  S2R R20, SR_CTAID.X ;  /* 0x0000000000147919 */ /* 0x000e620000002500 */
[----:B------:R-:W-:Y:S01]  /*2f70*/  ISETP.NE.U32.AND P5, PT, R14, 0x65, PT ;  /* 0x000000650e00780c */ /* 0x000fe20003fa5070 */
[----:B------:R-:W-:-:S03]  /*2f80*/  VIADD R14, R3, 0x10 ;  /* 0x00000010030e7836 */ /* 0x000fc60000000000 */
[----:B------:R-:W-:-:S13]  /*2f90*/  ISETP.NE.AND.EX P5, PT, R15, RZ, PT, P5 ;  /* 0x000000ff0f00720c */ /* 0x000fda0003fa5350 */
[----:B------:R-:W-:Y:S02]  /*2fa0*/  VOTE.ALL P5, P5 ;  /* 0x0000000000ff7806 */ /* 0x000fe400028a0000 */
[----:B0-----:R-:W-:-:S05]  /*2fb0*/  LOP3.LUT R5, R5, 0x80000000, R26, 0xec, !PT ;  /* 0x8000000005057812 */ /* 0x001fca00078eec1a */
[----:B------:R-:W-:-:S05]  /*2fc0*/  VIADD R18, R5, 0xffffffff ;  /* 0xffffffff05127836 */ /* 0x000fca0000000000 */
[----:B------:R-:W-:Y:S02]  /*2fd0*/  LOP3.LUT R18, R5, R18, RZ, 0xc, !PT ;  /* 0x0000001205127212 */ /* 0x000fe400078e0cff */
[----:B------:R-:W-:Y:S02]  /*2fe0*/  LOP3.LUT R5, RZ, R0, RZ, 0x33, !PT ;  /* 0x00000000ff057212 */ /* 0x000fe400078e33ff */
[----:B------:R0:W2:Y:S03]  /*2ff0*/  POPC R7, R18 ;  /* 0x0000001200077309 */ /* 0x0000a60000000000 */
[----:B-1----:R-:W-:Y:S02]  /*3000*/  IMAD.IADD R23, R5, 0x1, R20 ;  /* 0x0000000105177824 */ /* 0x002fe400078e0214 */
[C---:B0-----:R-:W-:Y:S01]  /*3010*/  VIADD R18, R3.reuse, 0x2 ;  /* 0x0000000203127836 */ /* 0x041fe20000000000 */
[----:B--2---:R-:W0:Y:S01]  /*3020*/  SHFL.DOWN PT, R9, R13, 0x1, R7 ;  /* 0x082000000d097989 */ /* 0x004e2200000e0007 */
[----:B------:R-:W-:-:S03]  /*3030*/  ISETP.GE.AND P0, PT, R3, R7, PT ;  /* 0x000000070300720c */ /* 0x000fc60003f06270 */
[----:B------:R-:W1:Y:S01]  /*3040*/  SHFL.DOWN PT, R17, R12, 0x1, R7 ;  /* 0x082000000c117989 */ /* 0x000e6200000e0007 */
[----:B0-----:R-:W-:-:S04]  /*3050*/  SEL R9, R9, RZ, !P1 ;  /* 0x000000ff09097207 */ /* 0x001fc80004800000 */
[----:B------:R-:W-:Y:S02]  /*3060*/  SEL R9, R9, RZ, !P0 ;  /* 0x000000ff09097207 */ /* 0x000fe40004000000 */
[----:B-1----:R-:W-:Y:S02]  /*3070*/  SEL R17, R17, RZ, !P0 ;  /* 0x000000ff11117207 */ /* 0x002fe40004000000 */
[----:B------:R-:W-:Y:S01]  /*3080*/  ISETP.GT.AND P0, PT, R18, R7, PT ;  /* 0x000000071200720c */ /* 0x000fe20003f04270 */
[----:B------:R-:W-:Y:S02]  /*3090*/  IMAD.IADD R22, R13, 0x1, R9 ;  /* 0x000000010d167824 */ /* 0x000fe400078e0209 */
[----:B------:R-:W-:Y:S02]  /*30a0*/  IMAD.IADD R24, R12, 0x1, R17 ;  /* 0x000000010c187824 */ /* 0x000fe400078e0211 */
[----:B------:R-:W-:Y:S01]  /*30b0*/  VIADD R18, R3, 0x4 ;  /* 0x0000000403127836 */ /* 0x000fe20000000000 */
[----:B------:R-:W0:Y:S02]  /*30c0*/  SHFL.DOWN PT, R9, R22, 0x2, R7 ;  /* 0x0840000016097989 */ /* 0x000e2400000e0007 */
[----:B------:R-:W-:-:S02]  /*30d0*/  ISETP.NE.AND P1, PT, R24, RZ, PT ;  /* 0x000000ff1800720c */ /* 0x000fc40003f25270 */
[----:B------:R-:W1:Y:S02]  /*30e0*/  SHFL.DOWN PT, R17, R24, 0x2, R7 ;  /* 0x0840000018117989 */ /* 0x000e6400000e0007 */
        /* <DEDUP_REMOVED lines=15> */
[----:B------:R-:W-:-:S03]  /*31e0*/  IMAD.IADD R17, R44, 0x1, R17 ;  /* 0x000000012c117824 */ /* 0x000fc600078e0211 */
[----:B------:R-:W0:Y:S02]  /*31f0*/  SHFL.DOWN PT, R12, R13, 0x8, R7 ;  /* 0x090000000d0c7989 */ /* 0x000e2400000e0007 */
[----:B------:R-:W-:Y:S02]  /*3200*/  ISETP.NE.AND P1, PT, R17, RZ, PT ;  /* 0x000000ff1100720c */ /* 0x000fe40003f25270 */
[----:B------:R-:W1:Y:S02]  /*3210*/  SHFL.DOWN PT, R19, R17, 0x8, R7 ;  /* 0x0900000011137989 */ /* 0x000e6400000e0007 */
[----:B0-----:R-:W-:-:S04]  /*3220*/  SEL R12, R12, RZ, !P1 ;  /* 0x000000ff0c0c7207 */ /* 0x001fc80004800000 */
[----:B------:R-:W-:Y:S02]  /*3230*/  SEL R12, R12, RZ, !P0 ;  /* 0x000000ff0c0c7207 */ /* 0x000fe40004000000 */
[----:B-1----:R-:W-:Y:S02]  /*3240*/  SEL R22, R19, RZ, !P0 ;  /* 0x000000ff13167207 */ /* 0x002fe40004000000 */
[----:B------:R-:W-:Y:S01]  /*3250*/  ISETP.GT.AND P0, PT, R14, R7, PT ;  /* 0x000000070e00720c */ /* 0x000fe20003f04270 */
[----:B------:R-:W-:Y:S02]  /*3260*/  IMAD.IADD R24, R13, 0x1, R12 ;  /* 0x000000010d187824 */ /* 0x000fe400078e020c */
[----:B------:R-:W-:Y:S01]  /*3270*/  IMAD.IADD R22, R17, 0x1, R22 ;  /* 0x0000000111167824 */ /* 0x000fe200078e0216 */
[----:B------:R-:W0:Y:S02]  /*3280*/  LDC.64 R12, c[0x0][0x3b0] ;  /* 0x0000ec00ff0c7b82 */ /* 0x000e240000000a00 */
[----:B------:R-:W1:Y:S02]  /*3290*/  SHFL.DOWN PT, R9, R24, 0x10, R7 ;  /* 0x0a00000018097989 */ /* 0x000e6400000e0007 */
[----:B------:R-:W-:-:S02]  /*32a0*/  ISETP.NE.AND P1, PT, R22, RZ, PT ;  /* 0x000000ff1600720c */ /* 0x000fc40003f25270 */
[----:B------:R-:W2:Y:S02]  /*32b0*/  SHFL.DOWN PT, R19, R22, 0x10, R7 ;  /* 0x0a00000016137989 */ /* 0x000ea400000e0007 */
[----:B-1----:R-:W-:Y:S02]  /*32c0*/  SEL R9, R9, RZ, !P1 ;  /* 0x000000ff09097207 */ /* 0x002fe40004800000 */
[----:B0-----:R-:W-:Y:S02]  /*32d0*/  IADD3 R17, P1, PT, R12, 0x200, RZ ;  /* 0x000002000c117810 */ /* 0x001fe40007f3e0ff */
[----:B--2---:R-:W-:Y:S02]  /*32e0*/  SEL R19, R19, RZ, !P0 ;  /* 0x000000ff13137207 */ /* 0x004fe40004000000 */
[----:B------:R-:W-:Y:S01]  /*32f0*/  SEL R9, R9, RZ, !P0 ;  /* 0x000000ff09097207 */ /* 0x000fe20004000000 */
[----:B------:R-:W-:Y:S02]  /*3300*/  IMAD.X R21, RZ, RZ, R13, P1 ;  /* 0x000000ffff157224 */ /* 0x000fe400008e060d */
[----:B------:R-:W-:-:S02]  /*3310*/  IMAD.IADD R22, R22, 0x1, R19 ;  /* 0x0000000116167824 */ /* 0x000fc400078e0213 */
[----:B------:R-:W-:-:S07]  /*3320*/  IMAD.IADD R24, R24, 0x1, R9 ;  /* 0x0000000118187824 */ /* 0x000fce00078e0209 */
.L_x_796:
[----:B------:R-:W-:Y:S05]  /*3330*/  @!P5 BRA `(.L_x_728) ;  /* 0x000000040034d947 */ /* 0x000fea0003800000 */
.L_x_732:
[----:B------:R-:W-:Y:S02]  /*3340*/  IMAD.MOV.U32 R12, RZ, RZ, R17 ;  /* 0x000000ffff0c7224 */ /* 0x000fe400078e0011 */
[----:B------:R-:W-:Y:S02]  /*3350*/  IMAD.MOV.U32 R13, RZ, RZ, R21 ;  /* 0x000000ffff0d7224 */ /* 0x000fe400078e0015 */
[----:B------:R-:W-:-:S07]  /*3360*/  IMAD.WIDE R18, R23, 0x10, R12 ;  /* 0x0000001017127825 */ /* 0x000fce00078e020c */
.L_x_730:
[----:B------:R-:W2:Y:S01]  /*3370*/  LD.E.128.STRONG.GPU R12, desc[UR8][R18.64+-0x200] ;  /* 0xfffe0008120c7980 */ /* 0x000ea2000c10fd00 */
[----:B------:R-:W-:Y:S05]  /*3380*/  YIELD ;  /* 0x0000000000007946 */ /* 0x000fea0003800000 */
[----:B------:R-:W-:Y:S01]  /*3390*/  UMOV UR5, 0xffffffff ;  /* 0xffffffff00057882 */ /* 0x000fe20000000000 */
[----:B--2---:R-:W-:-:S04]  /*33a0*/  ISETP.NE.U32.AND P5, PT, R14, 0x63, PT ;  /* 0x000000630e00780c */ /* 0x004fc80003fa5070 */
[----:B------:R-:W-:Y:S01]  /*33b0*/  ISETP.NE.AND.EX P5, PT, R15, RZ, PT, P5 ;  /* 0x000000ff0f00720c */ /* 0x000fe20003fa5350 */
[----:B------:R-:W-:-:S12]  /*33c0*/  BRA.DIV UR5, `(.L_x_729) ;  /* 0x0000006e05dc7947 */ /* 0x000fd8000b800000 */
[----:B------:R-:W-:-:S13]  /*33d0*/  VOTE.ANY P5, !P5 ;  /* 0x0000000000ff7806 */ /* 0x000fda00068a0100 */
.L_x_799:
[----:B------:R-:W-:Y:S05]  /*33e0*/  @P5 BRA `(.L_x_730) ;  /* 0xfffffffc00e05947 */ /* 0x000fea000383ffff */
[----:B------:R-:W-:Y:S01]  /*33f0*/  UMOV UR5, 0xffffffff ;  /* 0xffffffff00057882 */ /* 0x000fe20000000000 */
[----:B------:R-:W-:-:S04]  /*3400*/  ISETP.NE.U32.AND P6, PT, R14, 0x65, PT ;  /* 0x000000650e00780c */ /* 0x000fc80003fc5070 */
[----:B------:R-:W-:Y:S01]  /*3410*/  ISETP.NE.AND.EX P6, PT, R15, RZ, PT, P6 ;  /* 0x000000ff0f00720c */ /* 0x000fe20003fc5360 */
[----:B------:R-:W-:-:S12]  /*3420*/  BRA.DIV UR5, `(.L_x_731) ;  /* 0x0000006e05e47947 */ /* 0x000fd8000b800000 */
[----:B------:R-:W-:Y:S01]  /*3430*/  VOTE.ANY R5, PT, !P6 ;  /* 0x0000000000057806 */ /* 0x000fe200070e0100 */
[----:B------:R-:W-:Y:S01]  /*3440*/  VIADD R23, R23, 0xffffffe0 ;  /* 0xffffffe017177836 */ /* 0x000fe20000000000 */
[----:B------:R-:W-:Y:S02]  /*3450*/  ISETP.NE.AND P1, PT, R12, RZ, PT ;  /* 0x000000ff0c00720c */ /* 0x000fe40003f25270 */
[----:B------:R-:W-:Y:S02]  /*3460*/  LOP3.LUT R5, R5, 0x80000000, R26, 0xec, !PT ;  /* 0x8000000005057812 */ /* 0x000fe400078eec1a */
[----:B------:R-:W-:Y:S01]  /*3470*/  ISETP.NE.U32.AND P5, PT, R14, 0x65, PT ;  /* 0x000000650e00780c */ /* 0x000fe20003fa5070 */
[----:B------:R-:W-:Y:S02]  /*3480*/  VIADD R14, R3, 0x10 ;  /* 0x00000010030e7836 */ /* 0x000fe40000000000 */
[----:B------:R-:W-:Y:S01]  /*3490*/  VIADD R18, R5, 0xffffffff ;  /* 0xffffffff05127836 */ /* 0x000fe20000000000 */
[----:B------:R-:W-:-:S04]  /*34a0*/  ISETP.NE.AND.EX P5, PT, R15, RZ, PT, P5 ;  /* 0x000000ff0f00720c */ /* 0x000fc80003fa5350 */
[----:B------:R-:W-:-:S04]  /*34b0*/  LOP3.LUT R18, R5, R18, RZ, 0xc, !PT ;  /* 0x0000001205127212 */ /* 0x000fc800078e0cff */
[----:B------:R0:W1:Y:S05]  /*34c0*/  POPC R7, R18 ;  /* 0x0000001200077309 */ /* 0x00006a0000000000 */
[----:B------:R-:W-:Y:S01]  /*34d0*/  VOTE.ALL P5, P5 ;  /* 0x0000000000ff7806 */ /* 0x000fe200028a0000 */
[C---:B0-----:R-:W-:Y:S01]  /*34e0*/  VIADD R18, R3.reuse, 0x2 ;  /* 0x0000000203127836 */ /* 0x041fe20000000000 */
[----:B-1----:R-:W0:Y:S01]  /*34f0*/  SHFL.DOWN PT, R9, R13, 0x1, R7 ;  /* 0x082000000d097989 */ /* 0x002e2200000e0007 */
        /* <DEDUP_REMOVED lines=23> */
[----:B-1----:R-:W-:-:S03]  /*3670*/  SEL R9, R9, RZ, !P0 ;  /* 0x000000ff09097207 */ /* 0x002fc60004000000 */
[----:B------:R-:W-:Y:S02]  /*3680*/  IMAD.IADD R13, R12, 0x1, R45 ;  /* 0x000000010c0d7824 */ /* 0x000fe400078e022d */
[----:B------:R-:W-:Y:S02]  /*3690*/  IMAD.IADD R19, R44, 0x1, R9 ;  /* 0x000000012c137824 */ /* 0x000fe400078e0209 */
[----:B------:R-:W-:Y:S01]  /*36a0*/  VIADD R12, R3, 0x8 ;  /* 0x00000008030c7836 */ /* 0x000fe20000000000 */
[----:B------:R-:W0:Y:S02]  /*36b0*/  SHFL.DOWN PT, R45, R13, 0x8, R7 ;  /* 0x090000000d2d7989 */ /* 0x000e2400000e0007 */
[----:B------:R-:W-:Y:S02]  /*36c0*/  ISETP.NE.AND P1, PT, R19, RZ, PT ;  /* 0x000000ff1300720c */ /* 0x000fe40003f25270 */
[----:B------:R-:W1:Y:S01]  /*36d0*/  SHFL.DOWN PT, R9, R19, 0x8, R7 ;  /* 0x0900000013097989 */ /* 0x000e6200000e0007 */
[----:B------:R-:W-:-:S02]  /*36e0*/  ISETP.GT.AND P0, PT, R12, R7, PT ;  /* 0x000000070c00720c */ /* 0x000fc40003f04270 */
        /* <DEDUP_REMOVED lines=9> */
[----:B0-----:R-:W-:Y:S02]  /*3780*/  SEL R44, R44, RZ, !P1 ;  /* 0x000000ff2c2c7207 */ /* 0x001fe40004800000 */
[----:B------:R-:W-:Y:S02]  /*3790*/  ISETP.NE.AND P1, PT, R22, RZ, PT ;  /* 0x000000ff1600720c */ /* 0x000fe40003f25270 */
[----:B------:R-:W-:-:S02]  /*37a0*/  SEL R5, R44, RZ, !P0 ;  /* 0x000000ff2c057207 */ /* 0x000fc40004000000 */
[----:B-1----:R-:W-:-:S03]  /*37b0*/  SEL R13, R13, RZ, !P0 ;  /* 0x000000ff0d0d7207 */ /* 0x002fc60004000000 */
[----:B------:R-:W-:Y:S01]  /*37c0*/  IMAD.IADD R5, R12, 0x1, R5 ;  /* 0x000000010c057824 */ /* 0x000fe200078e0205 */
[----:B------:R-:W-:-:S04]  /*37d0*/  IADD3 R22, PT, PT, R43, R13, R22 ;  /* 0x0000000d2b167210 */ /* 0x000fc80007ffe016 */
[----:B------:R-:W-:-:S05]  /*37e0*/  SEL R5, R5, RZ, !P1 ;  /* 0x000000ff05057207 */ /* 0x000fca0004800000 */
[----:B------:R-:W-:-:S07]  /*37f0*/  IMAD.IADD R24, R5, 0x1, R24 ;  /* 0x0000000105187824 */ /* 0x000fce00078e0218 */
.L_x_813:
[----:B------:R-:W-:Y:S05]  /*3800*/  @P5 BRA `(.L_x_732) ;  /* 0xfffffff800cc5947 */ /* 0x000fea000383ffff */
.L_x_728:
[----:B------:R-:W-:Y:S01]  /*3810*/  ISETP.NE.AND P1, PT, R3, RZ, PT ;  /* 0x000000ff0300720c */ /* 0x000fe20003f25270 */
[----:B------:R-:W-:Y:S01]  /*3820*/  BSSY.RECONVERGENT B0, `(.L_x_733) ;  /* 0x0000015000007945 */ /* 0x000fe20003800200 */
[----:B------:R-:W-:Y:S01]  /*3830*/  ISETP.NE.AND P0, PT, R0, RZ, PT ;  /* 0x000000ff0000720c */ /* 0x000fe20003f05270 */
[----:B------:R-:W-:-:S10]  /*3840*/  IMAD.MOV.U32 R23, RZ, RZ, R24 ;  /* 0x000000ffff177224 */ /* 0x000fd400078e0018 */
[----:B------:R-:W0:Y:S01]  /*3850*/  @!P1 S2R R12, SR_CgaCtaId ;  /* 0x00000000000c9919 */ /* 0x000e220000008800 */
[----:B------:R-:W-:-:S04]  /*3860*/  @!P1 MOV R3, 0x400 ;  /* 0x0000040000039802 */ /* 0x000fc80000000f00 */
[----:B0-----:R-:W-:Y:S01]  /*3870*/  @!P1 LEA R3, R12, R3, 0x18 ;  /* 0x000000030c039211 */ /* 0x001fe200078ec0ff */
[----:B------:R-:W-:Y:S06]  /*3880*/  @P0 BRA `(.L_x_734) ;  /* 0x0000000000380947 */ /* 0x000fec0003800000 */
[----:B------:R-:W0:Y:S01]  /*3890*/  S2UR UR6, SR_CgaCtaId ;  /* 0x00000000000679c3 */ /* 0x000e220000008800 */
[C---:B------:R-:W-:Y:S01]  /*38a0*/  ISETP.NE.AND P0, PT, R25.reuse, RZ, PT ;  /* 0x000000ff1900720c */ /* 0x040fe20003f05270 */
[----:B------:R-:W-:Y:S01]  /*38b0*/  UMOV UR5, 0x400 ;  /* 0x0000040000057882 */ /* 0x000fe20000000000 */
[----:B------:R-:W-:Y:S02]  /*38c0*/  IMAD.IADD R25, R25, 0x1, R22 ;  /* 0x0000000119197824 */ /* 0x000fe400078e0216 */
[----:B------:R-:W-:Y:S01]  /*38d0*/  SEL R12, R24, RZ, !P0 ;  /* 0x000000ff180c7207 */ /* 0x000fe20004000000 */
[----:B------:R-:W-:Y:S02]  /*38e0*/  IMAD.MOV.U32 R14, RZ, RZ, 0x65 ;  /* 0x00000065ff0e7424 */ /* 0x000fe400078e00ff */
[----:B------:R-:W-:Y:S02]  /*38f0*/  IMAD.MOV.U32 R15, RZ, RZ, 0x0 ;  /* 0x00000000ff0f7424 */ /* 0x000fe400078e00ff */
[----:B------:R-:W-:-:S02]  /*3900*/  IMAD.IADD R13, R27, 0x1, R12 ;  /* 0x000000011b0d7824 */ /* 0x000fc400078e020c */
[----:B------:R-:W-:-:S05]  /*3910*/  IMAD.MOV.U32 R12, RZ, RZ, R25 ;  /* 0x000000ffff0c7224 */ /* 0x000fca00078e0019 */
[----:B------:R1:W-:Y:S01]  /*3920*/  ST.E.128.STRONG.GPU desc[UR8][R38.64+0x200], R12 ;  /* 0x0002000c26007985 */ /* 0x0003e2000c10fd08 */
[----:B0-----:R-:W-:-:S09]  /*3930*/  ULEA UR5, UR6, UR5, 0x18 ;  /* 0x0000000506057291 */ /* 0x001fd2000f8ec0ff */
[----:B------:R1:W-:Y:S04]  /*3940*/  STS.64 [UR5+0x68], R24 ;  /* 0x00006818ff007988 */ /* 0x0003e80008000a05 */
[----:B------:R1:W-:Y:S04]  /*3950*/  STS [UR5+0x70], R13 ;  /* 0x0000700dff007988 */ /* 0x0003e80008000805 */
[----:B------:R1:W-:Y:S02]  /*3960*/  STS [UR5+0x64], R22 ;  /* 0x00006416ff007988 */ /* 0x0003e40008000805 */
.L_x_734:
[----:B------:R-:W-:Y:S05]  /*3970*/  BSYNC.RECONVERGENT B0 ;  /* 0x0000000000007941 */ /* 0x000fea0003800200 */
.L_x_733:
[----:B------:R0:W-:Y:S01]  /*3980*/  @!P1 STS.64 [R3+0x48], R22 ;  /* 0x0000481603009388 */ /* 0x0001e20000000a00 */
[----:B------:R-:W-:Y:S02]  /*3990*/  @!P1 IMAD.MOV.U32 R16, RZ, RZ, R22 ;  /* 0x000000ffff109224 */ /* 0x000fe400078e0016 */
[----:B------:R-:W-:-:S07]  /*39a0*/  @!P1 IMAD.MOV.U32 R35, RZ, RZ, R24 ;  /* 0x000000ffff239224 */ /* 0x000fce00078e0018 */
.L_x_722:
[----:B------:R-:W-:Y:S05]  /*39b0*/  WARPSYNC.ALL ;  /* 0x0000000000007948 */ /* 0x000fea0003800000 */
[----:B------:R-:W-:Y:S01]  /*39c0*/  ISETP.NE.AND P0, PT, R0, RZ, PT ;  /* 0x000000ff0000720c */ /* 0x000fe20003f05270 */
[----:B------:R-:W2:Y:S08]  /*39d0*/  S2UR UR5, SR_CgaCtaId ;  /* 0x00000000000579c3 */ /* 0x000eb00000008800 */
[----:B------:R-:W-:Y:S04]  /*39e0*/  BAR.SYNC.DEFER_BLOCKING 0x0 ;  /* 0x0000000000007b1d */ /* 0x000fe80000010000 */
[----:B------:R-:W-:-:S02]  /*39f0*/  @P0 ISETP.NE.AND P1, PT, R16, RZ, PT ;  /* 0x000000ff1000020c */ /* 0x000fc40003f25270 */
[----:B------:R-:W-:Y:S01]  /*3a00*/  ISETP.NE.AND P2, PT, R34, R2, PT ;  /* 0x000000022200720c */ /* 0x000fe20003f45270 */
[----:B------:R-:W-:-:S03]  /*3a10*/  UMOV UR4, 0x400 ;  /* 0x0000040000047882 */ /* 0x000fc60000000000 */
[----:B------:R-:W-:-:S05]  /*3a20*/  SEL R43, RZ, 0x1, !P2 ;  /* 0x00000001ff2b7807 */ /* 0x000fca0005000000 */
[----:B------:R-:W-:Y:S01]  /*3a30*/  VIADD R7, R43, 0x1 ;  /* 0x000000012b077836 */ /* 0x000fe20000000000 */
[----:B--2---:R-:W-:-:S09]  /*3a40*/  ULEA UR6, UR5, UR4, 0x18 ;  /* 0x0000000405067291 */ /* 0x004fd2000f8ec0ff */
[----:B-1----:R-:W1:Y:S04]  /*3a50*/  @P0 LDS.64 R12, [UR6+0x48] ;  /* 0x00004806ff0c0984 */ /* 0x002e680008000a00 */
[----:B------:R-:W2:Y:S01]  /*3a60*/  LDS R17, [UR6+0x74] ;  /* 0x00007406ff117984 */ /* 0x000ea20008000800 */
[----:B-1----:R-:W-:Y:S01]  /*3a70*/  @P0 SEL R14, R13, RZ, !P1 ;  /* 0x000000ff0d0e0207 */ /* 0x002fe20004800000 */
[----:B------:R-:W-:Y:S01]  /*3a80*/  @P0 IMAD.IADD R12, R16, 0x1, R12 ;  /* 0x00000001100c0824 */ /* 0x000fe200078e020c */
[----:B------:R-:W-:-:S03]  /*3a90*/  ISETP.NE.AND P1, PT, R2, R4, PT ;  /* 0x000000040200720c */ /* 0x000fc60003f25270 */
[----:B------:R-:W-:Y:S02]  /*3aa0*/  @P0 IMAD.IADD R35, R35, 0x1, R14 ;  /* 0x0000000123230824 */ /* 0x000fe400078e020e */
[----:B------:R-:W-:Y:S01]  /*3ab0*/  @P0 IMAD.MOV.U32 R16, RZ, RZ, R12 ;  /* 0x000000ffff100224 */ /* 0x000fe200078e000c */
[----:B------:R-:W-:Y:S02]  /*3ac0*/  ISETP.NE.AND P0, PT, R4, R6, PT ;  /* 0x000000060400720c */ /* 0x000fe40003f05270 */
[----:B------:R-:W-:-:S05]  /*3ad0*/  SEL R14, R35, RZ, !P2 ;  /* 0x000000ff230e7207 */ /* 0x000fca0005000000 */
[----:B0-----:R-:W-:Y:S02]  /*3ae0*/  IMAD.IADD R3, R11, 0x1, R14 ;  /* 0x000000010b037824 */ /* 0x001fe400078e020e */
[----:B------:R-:W-:Y:S02]  /*3af0*/  @!P1 IMAD.MOV R7, RZ, RZ, R43 ;  /* 0x000000ffff079224 */ /* 0x000fe400078e022b */
[----:B------:R-:W-:Y:S01]  /*3b00*/  IMAD.IADD R43, R43, 0x1, R16 ;  /* 0x000000012b2b7824 */ /* 0x000fe200078e0210 */
[----:B------:R-:W-:Y:S02]  /*3b10*/  SEL R12, R3, RZ, !P1 ;  /* 0x000000ff030c7207 */ /* 0x000fe40004800000 */
[----:B------:R-:W-:-:S03]  /*3b20*/  ISETP.NE.AND P1, PT, R6, R8, PT ;  /* 0x000000080600720c */ /* 0x000fc60003f25270 */
[----:B------:R-:W-:Y:S02]  /*3b30*/  IMAD.IADD R5, R29, 0x1, R12 ;  /* 0x000000011d057824 */ /* 0x000fe400078e020c */
[----:B------:R-:W-:-:S03]  /*3b40*/  IMAD.IADD R12, R16, 0x1, R7 ;  /* 0x00000001100c7824 */ /* 0x000fc600078e0207 */
        /* <DEDUP_REMOVED lines=8> */
[----:B------:R-:W-:Y:S01]  /*3bd0*/  ISETP.NE.AND P1, PT, R10, R28, PT ;  /* 0x0000001c0a00720c */ /* 0x000fe20003f25270 */
[----:B------:R-:W-:Y:S02]  /*3be0*/  VIADD R25, R13, 0x1 ;  /* 0x000000010d197836 */ /* 0x000fe40000000000 */
[----:B------:R-:W-:Y:S02]  /*3bf0*/  IMAD.IADD R9, R33, 0x1, R18 ;  /* 0x0000000121097824 */ /* 0x000fe400078e0212 */
[----:B------:R-:W-:-:S03]  /*3c00*/  @!P0 IMAD.MOV R25, RZ, RZ, R13 ;  /* 0x000000ffff198224 */ /* 0x000fc600078e020d */
[----:B------:R-:W-:Y:S01]  /*3c10*/  SEL R18, R9, RZ, !P0 ;  /* 0x000000ff09127207 */ /* 0x000fe20004000000 */
[----:B------:R-:W-:Y:S01]  /*3c20*/  VIADD R15, R25, 0x1 ;  /* 0x00000001190f7836 */ /* 0x000fe20000000000 */
[----:B------:R-:W-:-:S03]  /*3c30*/  ISETP.NE.AND P0, PT, R28, R30, PT ;  /* 0x0000001e1c00720c */ /* 0x000fc60003f05270 */
        /* <DEDUP_REMOVED lines=9> */
[----:B--2---:R-:W-:-:S03]  /*3cd0*/  ISETP.GE.AND P0, PT, R17, 0x101, PT ;  /* 0x000001011100780c */ /* 0x004fc60003f06270 */
[----:B------:R-:W-:Y:S02]  /*3ce0*/  IMAD.IADD R31, R41, 0x1, R18 ;  /* 0x00000001291f7824 */ /* 0x000fe400078e0212 */
[----:B------:R-:W-:-:S03]  /*3cf0*/  @!P1 IMAD.MOV R24, RZ, RZ, R37 ;  /* 0x000000ffff189224 */ /* 0x000fc600078e0225 */
[----:B------:R-:W-:-:S05]  /*3d00*/  SEL R33, R31, RZ, !P1 ;  /* 0x000000ff1f217207 */ /* 0x000fca0004800000 */
[----:B------:R-:W-:Y:S01]  /*3d10*/  IMAD.IADD R33, R42, 0x1, R33 ;  /* 0x000000012a217824 */ /* 0x000fe200078e0221 */
[----:B------:R-:W-:Y:S06]  /*3d20*/  @!P0 BRA `(.L_x_735) ;  /* 0x0000000800a08947 */ /* 0x000fec0003800000 */
[----:B------:R-:W0:Y:S01]  /*3d30*/  LDS R19, [UR6+0x64] ;  /* 0x00006406ff137984 */ /* 0x000e220008000800 */
        /* <DEDUP_REMOVED lines=28> */
[----:B------:R-:W-:Y:S01]  /*3f00*/  ISETP.GE.AND P0, PT, R0, R17, PT ;  /* 0x000000110000720c */ /* 0x000fe20003f06270 */
[--C-:B------:R-:W-:Y:S02]  /*3f10*/  @P2 IMAD.IADD R24, R24, 0x1, -R19.reuse ;  /* 0x0000000118182824 */ /* 0x100fe400078e0a13 */
[----:B------:R0:W-:Y:S02]  /*3f20*/  @P6 STS.64 [R13], R8 ;  /* 0x000000080d006388 */ /* 0x0001e40000000a00 */
[----:B------:R-:W-:Y:S01]  /*3f30*/  @P3 IMAD.IADD R37, R37, 0x1, -R19 ;  /* 0x0000000125253824 */ /* 0x000fe200078e0a13 */
[----:B------:R-:W-:Y:S01]  /*3f40*/  @P2 LEA R24, R24, UR6, 0x3 ;  /* 0x0000000618182c11 */ /* 0x000fe2000f8e18ff */
[----:B------:R0:W-:Y:S03]  /*3f50*/  @P5 STS.64 [R25], R10 ;  /* 0x0000000a19005388 */ /* 0x0001e60000000a00 */
[----:B------:R-:W-:Y:S01]  /*3f60*/  @P3 LEA R37, R37, UR6, 0x3 ;  /* 0x0000000625253c11 */ /* 0x000fe2000f8e18ff */
[----:B------:R0:W-:Y:S04]  /*3f70*/  @P4 STS.64 [R15], R28 ;  /* 0x0000001c0f004388 */ /* 0x0001e80000000a00 */
[----:B------:R0:W-:Y:S04]  /*3f80*/  @P3 STS.64 [R37], R30 ;  /* 0x0000001e25003388 */ /* 0x0001e80000000a00 */
[----:B------:R0:W-:Y:S01]  /*3f90*/  @P2 STS.64 [R24], R32 ;  /* 0x0000002018002388 */ /* 0x0001e20000000a00 */
[----:B------:R-:W-:Y:S06]  /*3fa0*/  BAR.SYNC.DEFER_BLOCKING 0x0 ;  /* 0x0000000000007b1d */ /* 0x000fec0000010000 */
[----:B------:R-:W-:Y:S05]  /*3fb0*/  @P0 EXIT ;  /* 0x000000000000094d */ /* 0x000fea0003800000 */
[----:B0-----:R-:W-:Y:S01]  /*3fc0*/  LOP3.LUT R2, RZ, R0, RZ, 0x33, !PT ;  /* 0x00000000ff027212 */ /* 0x001fe200078e33ff */
[----:B------:R-:W-:Y:S04]  /*3fd0*/  BSSY.RECONVERGENT B0, `(.L_x_736) ;  /* 0x0000018000007945 */ /* 0x000fe80003800200 */
[----:B------:R-:W-:-:S05]  /*3fe0*/  IMAD.IADD R2, R2, 0x1, R17 ;  /* 0x0000000102027824 */ /* 0x000fca00078e0211 */
[C---:B------:R-:W-:Y:S02]  /*3ff0*/  LOP3.LUT R3, R2.reuse, 0x300, RZ, 0xc0, !PT ;  /* 0x0000030002037812 */ /* 0x040fe400078ec0ff */
[----:B------:R-:W-:Y:S02]  /*4000*/  ISETP.GE.U32.AND P1, PT, R2, 0x300, PT ;  /* 0x000003000200780c */ /* 0x000fe40003f26070 */
[----:B------:R-:W-:-:S13]  /*4010*/  ISETP.NE.AND P0, PT, R3, 0x300, PT ;  /* 0x000003000300780c */ /* 0x000fda0003f05270 */
[----:B------:R-:W-:Y:S05]  /*4020*/  @!P0 BRA `(.L_x_737) ;  /* 0x0000000000488947 */ /* 0x000fea0003800000 */
[----:B------:R-:W0:Y:S01]  /*4030*/  LDC.64 R4, c[0x0][0x3a0] ;  /* 0x0000e800ff047b82 */ /* 0x000e220000000a00 */
[----:B------:R-:W-:Y:S01]  /*4040*/  LEA.HI R2, R2, 0x1, RZ, 0x18 ;  /* 0x0000000102027811 */ /* 0x000fe200078fc0ff */
[----:B------:R-:W-:-:S04]  /*4050*/  IMAD.IADD R9, R0, 0x1, R19 ;  /* 0x0000000100097824 */ /* 0x000fc800078e0213 */
[C---:B------:R-:W-:Y:S01]  /*4060*/  IMAD.SHL.U32 R3, R2.reuse, 0x100, RZ ;  /* 0x0000010002037824 */ /* 0x040fe200078e00ff */
[----:B------:R-:W-:-:S04]  /*4070*/  LOP3.LUT R2, R2, 0x3, RZ, 0xc0, !PT ;  /* 0x0000000302027812 */ /* 0x000fc800078ec0ff */
[----:B------:R-:W-:Y:S02]  /*4080*/  LOP3.LUT R7, R3, 0x300, RZ, 0xc0, !PT ;  /* 0x0000030003077812 */ /* 0x000fe400078ec0ff */
[----:B------:R-:W-:-:S03]  /*4090*/  LEA R3, R0, UR6, 0x3 ;  /* 0x0000000600037c11 */ /* 0x000fc6000f8e18ff */
[----:B------:R-:W-:Y:S02]  /*40a0*/  IMAD.IADD R0, R0, 0x1, R7 ;  /* 0x0000000100007824 */ /* 0x000fe400078e0207 */
[----:B------:R-:W-:Y:S02]  /*40b0*/  VIADD R6, R3, 0x4 ;  /* 0x0000000403067836 */ /* 0x000fe40000000000 */
[----:B------:R-:W-:-:S07]  /*40c0*/  IMAD.MOV R7, RZ, RZ, -R2 ;  /* 0x000000ffff077224 */ /* 0x000fce00078e0a02 */
.L_x_738:
[----:B-1----:R1:W2:Y:S01]  /*40d0*/  LDS R11, [R6] ;  /* 0x00000000060b7984 */ /* 0x0022a20000000800 */
[----:B0-----:R-:W-:-:S04]  /*40e0*/  IMAD.WIDE R2, R9, 0x4, R4 ;  /* 0x0000000409027825 */ /* 0x001fc800078e0204 */
[----:B------:R-:W-:Y:S02]  /*40f0*/  VIADD R7, R7, 0x1 ;  /* 0x0000000107077836 */ /* 0x000fe40000000000 */
[----:B------:R-:W-:Y:S02]  /*4100*/  VIADD R9, R9, 0x100 ;  /* 0x0000010009097836 */ /* 0x000fe40000000000 */
[----:B-1----:R-:W-:Y:S01]  /*4110*/  VIADD R6, R6, 0x800 ;  /* 0x0000080006067836 */ /* 0x002fe20000000000 */
[----:B------:R-:W-:Y:S01]  /*4120*/  ISETP.NE.AND P0, PT, R7, RZ, PT ;  /* 0x000000ff0700720c */ /* 0x000fe20003f05270 */
[----:B--2---:R1:W-:-:S12]  /*4130*/  STG.E desc[UR8][R2.64], R11 ;  /* 0x0000000b02007986 */ /* 0x0043d8000c101908 */
[----:B------:R-:W-:Y:S05]  /*4140*/  @P0 BRA `(.L_x_738) ;  /* 0xfffffffc00e00947 */ /* 0x000fea000383ffff */
.L_x_737:
[----:B------:R-:W-:Y:S05]  /*4150*/  BSYNC.RECONVERGENT B0 ;  /* 0x0000000000007941 */ /* 0x000fea0003800200 */
.L_x_736:
[----:B------:R-:W-:Y:S05]  /*4160*/  @!P1 EXIT ;  /* 0x000000000000994d */ /* 0x000fea0003800000 */
[----:B------:R-:W0:Y:S01]  /*4170*/  LDCU.64 UR4, c[0x0][0x3a0] ;  /* 0x00007400ff0477ac */ /* 0x000e220008000a00 */
[----:B-1----:R-:W-:Y:S01]  /*4180*/  IMAD.IADD R2, R17, 0x1, -R0 ;  /* 0x0000000111027824 */ /* 0x002fe200078e0a00 */
[C---:B------:R-:W-:Y:S01]  /*4190*/  LEA R8, R0.reuse, UR6, 0x3 ;  /* 0x0000000600087c11 */ /* 0x040fe2000f8e18ff */
[----:B------:R-:W-:Y:S01]  /*41a0*/  BSSY.RECONVERGENT B0, `(.L_x_739) ;  /* 0x0000038000007945 */ /* 0x000fe20003800200 */
[----:B------:R-:W-:Y:S01]  /*41b0*/  IMAD.IADD R19, R0, 0x1, R19 ;  /* 0x0000000100137824 */ /* 0x000fe200078e0213 */
[----:B------:R-:W-:Y:S02]  /*41c0*/  PLOP3.LUT P0, PT, PT, PT, PT, 0x80, 0x8 ;  /* 0x000000000008781c */ /* 0x000fe40003f0f070 */
[----:B------:R-:W-:Y:S01]  /*41d0*/  ISETP.GT.AND P1, PT, R2, 0xc00, PT ;  /* 0x00000c000200780c */ /* 0x000fe20003f24270 */
[----:B------:R-:W-:Y:S01]  /*41e0*/  VIADD R8, R8, 0x1004 ;  /* 0x0000100408087836 */ /* 0x000fe20000000000 */
[----:B0-----:R-:W-:-:S04]  /*41f0*/  UIADD3 UR4, UP0, UPT, UR4, 0x800, URZ ;  /* 0x0000080004047890 */ /* 0x001fc8000ff1e0ff */
[----:B------:R-:W-:Y:S02]  /*4200*/  UIADD3.X UR5, UPT, UPT, URZ, UR5, URZ, UP0, !UPT ;  /* 0x00000005ff057290 */ /* 0x000fe400087fe4ff */
[----:B------:R-:W-:-:S04]  /*4210*/  IMAD.U32 R2, RZ, RZ, UR4 ;  /* 0x00000004ff027e24 */ /* 0x000fc8000f8e00ff */
[----:B------:R-:W-:Y:S01]  /*4220*/  IMAD.U32 R3, RZ, RZ, UR5 ;  /* 0x00000005ff037e24 */ /* 0x000fe2000f8e00ff */
[----:B------:R-:W-:Y:S06]  /*4230*/  @!P1 BRA `(.L_x_740) ;  /* 0x0000000000b89947 */ /* 0x000fec0003800000 */
[----:B------:R-:W-:Y:S01]  /*4240*/  PLOP3.LUT P0, PT, PT, PT, PT, 0x8, 0x80 ;  /* 0x000000000080781c */ /* 0x000fe20003f0e170 */
[----:B------:R-:W-:-:S12]  /*4250*/  VIADD R16, R17, 0xfffff400 ;  /* 0xfffff40011107836 */ /* 0x000fd80000000000 */
.L_x_741:
[----:B0-----:R-:W0:Y:S01]  /*4260*/  LDS R9, [R8+-0x1000] ;  /* 0xfff0000008097984 */ /* 0x001e220000000800 */
[C---:B------:R-:W-:Y:S02]  /*4270*/  VIADD R7, R19.reuse, 0x400 ;  /* 0x0000040013077836 */ /* 0x040fe40000000000 */
[C---:B------:R-:W-:Y:S01]  /*4280*/  VIADD R11, R19.reuse, 0x800 ;  /* 0x00000800130b7836 */ /* 0x040fe20000000000 */
[----:B------:R-:W1:Y:S01]  /*4290*/  LDS R15, [R8+-0x800] ;  /* 0xfff80000080f7984 */ /* 0x000e620000000800 */
[C---:B------:R-:W-:Y:S02]  /*42a0*/  VIADD R13, R19.reuse, 0xc00 ;  /* 0x00000c00130d7836 */ /* 0x040fe40000000000 */
[--C-:B------:R-:W-:Y:S01]  /*42b0*/  IMAD.WIDE R4, R19, 0x4, R2.reuse ;  /* 0x0000000413047825 */ /* 0x100fe200078e0202 */
[----:B------:R-:W2:Y:S03]  /*42c0*/  LDS R21, [R8] ;  /* 0x0000000008157984 */ /* 0x000ea60000000800 */
[--C-:B------:R-:W-:Y:S01]  /*42d0*/  IMAD.WIDE R6, R7, 0x4, R2.reuse ;  /* 0x0000000407067825 */ /* 0x100fe200078e0202 */
[----:B------:R-:W3:Y:S03]  /*42e0*/  LDS R23, [R8+0x800] ;  /* 0x0008000008177984 */ /* 0x000ee60000000800 */
[--C-:B------:R-:W-:Y:S01]  /*42f0*/  IMAD.WIDE R10, R11, 0x4, R2.reuse ;  /* 0x000000040b0a7825 */ /* 0x100fe200078e0202 */
[----:B------:R-:W4:Y:S03]  /*4300*/  LDS R25, [R8+0x1000] ;  /* 0x0010000008197984 */ /* 0x000f260000000800 */
[----:B------:R-:W-:Y:S01]  /*4310*/  IMAD.WIDE R12, R13, 0x4, R2 ;  /* 0x000000040d0c7825 */ /* 0x000fe200078e0202 */
[----:B------:R-:W5:Y:S03]  /*4320*/  LDS R27, [R8+0x1800] ;  /* 0x00180000081b7984 */ /* 0x000f660000000800 */
[----:B------:R-:W-:Y:S01]  /*4330*/  VIADD R0, R0, 0x1000 ;  /* 0x0000100000007836 */ /* 0x000fe20000000000 */
[----:B------:R-:W5:Y:S01]  /*4340*/  LDS R29, [R8+0x2000] ;  /* 0x00200000081d7984 */ /* 0x000f620000000800 */
[----:B------:R-:W-:-:S03]  /*4350*/  VIADD R19, R19, 0x1000 ;  /* 0x0000100013137836 */ /* 0x000fc60000000000 */
[----:B------:R-:W5:Y:S01]  /*4360*/  LDS R31, [R8+0x2800] ;  /* 0x00280000081f7984 */ /* 0x000f620000000800 */
[----:B------:R-:W-:-:S03]  /*4370*/  ISETP.GE.AND P1, PT, R0, R16, PT ;  /* 0x000000100000720c */ /* 0x000fc60003f26270 */
        /* <DEDUP_REMOVED lines=9> */
[----:B-1----:R0:W-:Y:S01]  /*4410*/  STG.E desc[UR8][R4.64+-0x400], R15 ;  /* 0xfffc000f04007986 */ /* 0x0021e2000c101908 */
[----:B--2---:R-:W-:-:S03]  /*4420*/  VIADD R8, R8, 0x8000 ;  /* 0x0000800008087836 */ /* 0x004fc60000000000 */
[----:B------:R0:W-:Y:S04]  /*4430*/  STG.E desc[UR8][R4.64], R21 ;  /* 0x0000001504007986 */ /* 0x0001e8000c101908 */
[----:B---3--:R0:W-:Y:S04]  /*4440*/  STG.E desc[UR8][R4.64+0x400], R23 ;  /* 0x0004001704007986 */ /* 0x0081e8000c101908 */
[----:B----4-:R0:W-:Y:S04]  /*4450*/  STG.E desc[UR8][R6.64+-0x800], R25 ;  /* 0xfff8001906007986 */ /* 0x0101e8000c101908 */
[----:B-----5:R0:W-:Y:S04]  /*4460*/  STG.E desc[UR8][R6.64+-0x400], R27 ;  /* 0xfffc001b06007986 */ /* 0x0201e8000c101908 */
        /* <DEDUP_REMOVED lines=10> */
[----:B------:R-:W-:Y:S05]  /*4510*/  @!P1 BRA `(.L_x_741) ;  /* 0xfffffffc00509947 */ /* 0x000fea000383ffff */
.L_x_740:
[----:B------:R-:W-:Y:S05]  /*4520*/  BSYNC.RECONVERGENT B0 ;  /* 0x0000000000007941 */ /* 0x000fea0003800200 */
.L_x_739:
[----:B0-----:R-:W-:Y:S01]  /*4530*/  IMAD.IADD R4, R17, 0x1, -R0 ;  /* 0x0000000111047824 */ /* 0x001fe200078e0a00 */
[----:B------:R-:W-:Y:S04]  /*4540*/  BSSY.RECONVERGENT B0, `(.L_x_742) ;  /* 0x000001a000007945 */ /* 0x000fe80003800200 */
[----:B------:R-:W-:-:S13]  /*4550*/  ISETP.GT.AND P1, PT, R4, 0x400, PT ;  /* 0x000004000400780c */ /* 0x000fda0003f24270 */
[----:B------:R-:W-:Y:S05]  /*4560*/  @!P1 BRA `(.L_x_743) ;  /* 0x00000000005c9947 */ /* 0x000fea0003800000 */
[----:B------:R-:W0:Y:S01]  /*4570*/  LDS R9, [R8+-0x1000] ;  /* 0xfff0000008097984 */ /* 0x000e220000000800 */
[C---:B------:R-:W-:Y:S01]  /*4580*/  VIADD R7, R19.reuse, 0x400 ;  /* 0x0000040013077836 */ /* 0x040fe20000000000 */
[----:B------:R-:W-:Y:S01]  /*4590*/  PLOP3.LUT P0, PT, PT, PT, PT, 0x8, 0x80 ;  /* 0x000000000080781c */ /* 0x000fe20003f0e170 */
[--C-:B------:R-:W-:Y:S01]  /*45a0*/  IMAD.WIDE R4, R19, 0x4, R2.reuse ;  /* 0x0000000413047825 */ /* 0x100fe200078e0202 */
[----:B------:R-:W1:Y:S03]  /*45b0*/  LDS R11, [R8+-0x800] ;  /* 0xfff80000080b7984 */ /* 0x000e660000000800 */
[----:B------:R-:W-:Y:S01]  /*45c0*/  IMAD.WIDE R6, R7, 0x4, R2 ;  /* 0x0000000407067825 */ /* 0x000fe200078e0202 */
[----:B------:R-:W2:Y:S03]  /*45d0*/  LDS R13, [R8] ;  /* 0x00000000080d7984 */ /* 0x000ea60000000800 */
[----:B------:R-:W-:Y:S01]  /*45e0*/  VIADD R0, R0, 0x800 ;  /* 0x0000080000007836 */ /* 0x000fe20000000000 */
[----:B------:R-:W3:Y:S01]  /*45f0*/  LDS R15, [R8+0x800] ;  /* 0x00080000080f7984 */ /* 0x000ee20000000800 */
[----:B------:R-:W-:-:S03]  /*4600*/  VIADD R19, R19, 0x800 ;  /* 0x0000080013137836 */ /* 0x000fc60000000000 */
[----:B------:R-:W4:Y:S04]  /*4610*/  LDS R21, [R8+0x1000] ;  /* 0x0010000008157984 */ /* 0x000f280000000800 */
[----:B------:R-:W5:Y:S04]  /*4620*/  LDS R23, [R8+0x1800] ;  /* 0x0018000008177984 */ /* 0x000f680000000800 */
[----:B------:R-:W5:Y:S04]  /*4630*/  LDS R25, [R8+0x2000] ;  /* 0x0020000008197984 */ /* 0x000f680000000800 */
[----:B------:R0:W5:Y:S02]  /*4640*/  LDS R27, [R8+0x2800] ;  /* 0x00280000081b7984 */ /* 0x0001640000000800 */
[----:B0-----:R-:W-:-:S02]  /*4650*/  VIADD R8, R8, 0x4000 ;  /* 0x0000400008087836 */ /* 0x001fc40000000000 */
[----:B------:R0:W-:Y:S04]  /*4660*/  STG.E desc[UR8][R4.64+-0x800], R9 ;  /* 0xfff8000904007986 */ /* 0x0001e8000c101908 */
[----:B-1----:R0:W-:Y:S04]  /*4670*/  STG.E desc[UR8][R4.64+-0x400], R11 ;  /* 0xfffc000b04007986 */ /* 0x0021e8000c101908 */
[----:B--2---:R0:W-:Y:S04]  /*4680*/  STG.E desc[UR8][R4.64], R13 ;  /* 0x0000000d04007986 */ /* 0x0041e8000c101908 */
[----:B---3--:R0:W-:Y:S04]  /*4690*/  STG.E desc[UR8][R4.64+0x400], R15 ;  /* 0x0004000f04007986 */ /* 0x0081e8000c101908 */
[----:B----4-:R0:W-:Y:S04]  /*46a0*/  STG.E desc[UR8][R6.64+-0x800], R21 ;  /* 0xfff8001506007986 */ /* 0x0101e8000c101908 */
[----:B-----5:R0:W-:Y:S04]  /*46b0*/  STG.E desc[UR8][R6.64+-0x400], R23 ;  /* 0xfffc001706007986 */ /* 0x0201e8000c101908 */
[----:B------:R0:W-:Y:S04]  /*46c0*/  STG.E desc[UR8][R6.64], R25 ;  /* 0x0000001906007986 */ /* 0x0001e8000c101908 */
[----:B------:R0:W-:Y:S02]  /*46d0*/  STG.E desc[UR8][R6.64+0x400], R27 ;  /* 0x0004001b06007986 */ /* 0x0001e4000c101908 */
.L_x_743:
[----:B------:R-:W-:Y:S05]  /*46e0*/  BSYNC.RECONVERGENT B0 ;  /* 0x0000000000007941 */ /* 0x000fea0003800200 */
.L_x_742:
[----:B------:R-:W-:-:S13]  /*46f0*/  ISETP.LT.OR P0, PT, R0, R17, P0 ;  /* 0x000000110000720c */ /* 0x000fda0000701670 */
[----:B------:R-:W-:Y:S05]  /*4700*/  @!P0 EXIT ;  /* 0x000000000000894d */ /* 0x000fea0003800000 */
[----:B0-----:R-:W0:Y:S01]  /*4710*/  LDS R5, [R8+-0x1000] ;  /* 0xfff0000008057984 */ /* 0x001e220000000800 */
[----:B------:R-:W-:-:S03]  /*4720*/  IMAD.WIDE R2, R19, 0x4, R2 ;  /* 0x0000000413027825 */ /* 0x000fc600078e0202 */
        /* <DEDUP_REMOVED lines=8> */
.L_x_735:
[----:B------:R-:W-:Y:S02]  /*47b0*/  ISETP.NE.AND P6, PT, R34, R2, PT ;  /* 0x000000022200720c */ /* 0x000fe40003fc5270 */
[----:B------:R-:W-:Y:S02]  /*47c0*/  ISETP.NE.AND P0, PT, R2, R4, PT ;  /* 0x000000040200720c */ /* 0x000fe40003f05270 */
[----:B------:R-:W-:Y:S02]  /*47d0*/  ISETP.NE.AND P1, PT, R4, R6, PT ;  /* 0x000000060400720c */ /* 0x000fe40003f25270 */
[----:B------:R-:W-:Y:S02]  /*47e0*/  ISETP.NE.AND P2, PT, R6, R8, PT ;  /* 0x000000080600720c */ /* 0x000fe40003f45270 */
[----:B------:R-:W-:Y:S02]  /*47f0*/  ISETP.NE.AND P3, PT, R8, R10, PT ;  /* 0x0000000a0800720c */ /* 0x000fe40003f65270 */
[----:B------:R-:W-:-:S02]  /*4800*/  ISETP.NE.AND P4, PT, R10, R28, PT ;  /* 0x0000001c0a00720c */ /* 0x000fc40003f85270 */
[----:B------:R-:W-:Y:S01]  /*4810*/  ISETP.NE.AND P5, PT, R28, R30, PT ;  /* 0x0000001e1c00720c */ /* 0x000fe20003fa5270 */
[----:B------:R-:W0:Y:S08]  /*4820*/  @P6 LDC.64 R44, c[0x0][0x3a0] ;  /* 0x0000e800ff2c6b82 */ /* 0x000e300000000a00 */
[----:B------:R-:W1:Y:S08]  /*4830*/  @P0 LDC.64 R40, c[0x0][0x3a0] ;  /* 0x0000e800ff280b82 */ /* 0x000e700000000a00 */
[----:B------:R-:W2:Y:S01]  /*4840*/  @P1 LDC.64 R38, c[0x0][0x3a0] ;  /* 0x0000e800ff261b82 */ /* 0x000ea20000000a00 */
[----:B0-----:R-:W-:-:S07]  /*4850*/  @P6 IMAD.WIDE R44, R16, 0x4, R44 ;  /* 0x00000004102c6825 */ /* 0x001fce00078e022c */
[----:B------:R-:W0:Y:S01]  /*4860*/  @P2 LDC.64 R26, c[0x0][0x3a0] ;  /* 0x0000e800ff1a2b82 */ /* 0x000e220000000a00 */
[----:B------:R3:W-:Y:S01]  /*4870*/  @P6 STG.E desc[UR8][R44.64], R35 ;  /* 0x000000232c006986 */ /* 0x0007e2000c101908 */
[----:B------:R-:W-:Y:S01]  /*4880*/  ISETP.NE.AND P6, PT, R30, R32, PT ;  /* 0x000000201e00720c */ /* 0x000fe20003fc5270 */
[----:B-1----:R-:W-:-:S05]  /*4890*/  @P0 IMAD.WIDE R40, R43, 0x4, R40 ;  /* 0x000000042b280825 */ /* 0x002fca00078e0228 */
[----:B------:R-:W1:Y:S01]  /*48a0*/  @P3 LDC.64 R16, c[0x0][0x3a0] ;  /* 0x0000e800ff103b82 */ /* 0x000e620000000a00 */
[----:B------:R3:W-:Y:S01]  /*48b0*/  @P0 STG.E desc[UR8][R40.64], R3 ;  /* 0x0000000328000986 */ /* 0x0007e2000c101908 */
[----:B------:R-:W-:Y:S01]  /*48c0*/  ISETP.NE.AND P0, PT, R32, R36, PT ;  /* 0x000000242000720c */ /* 0x000fe20003f05270 */
[----:B--2---:R-:W-:-:S05]  /*48d0*/  @P1 IMAD.WIDE R38, R12, 0x4, R38 ;  /* 0x000000040c261825 */ /* 0x004fca00078e0226 */
[----:B------:R-:W2:Y:S01]  /*48e0*/  @P4 LDC.64 R22, c[0x0][0x3a0] ;  /* 0x0000e800ff164b82 */ /* 0x000ea20000000a00 */
[----:B------:R3:W-:Y:S07]  /*48f0*/  @P1 STG.E desc[UR8][R38.64], R5 ;  /* 0x0000000526001986 */ /* 0x0007ee000c101908 */
[----:B------:R-:W4:Y:S01]  /*4900*/  @P5 LDC.64 R20, c[0x0][0x3a0] ;  /* 0x0000e800ff145b82 */ /* 0x000f220000000a00 */
[----:B0-----:R-:W-:-:S05]  /*4910*/  @P2 IMAD.WIDE R26, R14, 0x4, R26 ;  /* 0x000000040e1a2825 */ /* 0x001fca00078e021a */
[----:B------:R3:W-:Y:S02]  /*4920*/  @P2 STG.E desc[UR8][R26.64], R7 ;  /* 0x000000071a002986 */ /* 0x0007e4000c101908 */
[----:B------:R-:W0:Y:S01]  /*4930*/  @P6 LDC.64 R18, c[0x0][0x3a0] ;  /* 0x0000e800ff126b82 */ /* 0x000e220000000a00 */
[----:B-1----:R-:W-:-:S05]  /*4940*/  @P3 IMAD.WIDE R16, R13, 0x4, R16 ;  /* 0x000000040d103825 */ /* 0x002fca00078e0210 */
[----:B------:R3:W-:Y:S01]  /*4950*/  @P3 STG.E desc[UR8][R16.64], R9 ;  /* 0x0000000910003986 */ /* 0x0007e2000c101908 */
[----:B--2---:R-:W-:-:S05]  /*4960*/  @P4 IMAD.WIDE R22, R25, 0x4, R22 ;  /* 0x0000000419164825 */ /* 0x004fca00078e0216 */
[----:B------:R3:W-:Y:S01]  /*4970*/  @P4 STG.E desc[UR8][R22.64], R11 ;  /* 0x0000000b16004986 */ /* 0x0007e2000c101908 */
[----:B----4-:R-:W-:-:S05]  /*4980*/  @P5 IMAD.WIDE R20, R15, 0x4, R20 ;  /* 0x000000040f145825 */ /* 0x010fca00078e0214 */
[----:B------:R3:W-:Y:S01]  /*4990*/  @P5 STG.E desc[UR8][R20.64], R29 ;  /* 0x0000001d14005986 */ /* 0x0007e2000c101908 */
[----:B0-----:R-:W-:-:S05]  /*49a0*/  @P6 IMAD.WIDE R18, R37, 0x4, R18 ;  /* 0x0000000425126825 */ /* 0x001fca00078e0212 */
[----:B------:R3:W-:Y:S01]  /*49b0*/  @P6 STG.E desc[UR8][R18.64], R31 ;  /* 0x0000001f12006986 */ /* 0x0007e2000c101908 */
[----:B------:R-:W-:Y:S05]  /*49c0*/  @!P0 EXIT ;  /* 0x000000000000894d */ /* 0x000fea0003800000 */
[----:B---3--:R-:W0:Y:S02]  /*49d0*/  LDC.64 R2, c[0x0][0x3a0] ;  /* 0x0000e800ff027b82 */ /* 0x008e240000000a00 */
[----:B0-----:R-:W-:-:S05]  /*49e0*/  IMAD.WIDE R24, R24, 0x4, R2 ;  /* 0x0000000418187825 */ /* 0x001fca00078e0202 */
[----:B------:R-:W-:Y:S01]  /*49f0*/  STG.E desc[UR8][R24.64], R33 ;  /* 0x0000002118007986 */ /* 0x000fe2000c101908 */
[----:B------:R-:W-:Y:S05]  /*4a00*/  EXIT ;  /* 0x000000000000794d */ /* 0x000fea0003800000 */
.L_x_711:
[----:B------:R-:W-:-:S13]  /*4a10*/  ISETP.GE.AND P0, PT, R0, 0x1, PT ;  /* 0x000000010000780c */ /* 0x000fda0003f06270 */
[----:B------:R-:W-:Y:S05]  /*4a20*/  @!P0 EXIT ;  /* 0x000000000000894d */ /* 0x000fea0003800000 */
[----:B------:R-:W0:Y:S02]  /*4a30*/  S2R R3, SR_CTAID.X ;  /* 0x0000000000037919 */ /* 0x000e240000002500 */
[----:B0-----:R-:W-:-:S13]  /*4a40*/  ISETP.NE.AND P0, PT, R3, RZ, PT ;  /* 0x000000ff0300720c */ /* 0x001fda0003f05270 */
[----:B------:R-:W-:Y:S05]  /*4a50*/  @P0 BRA `(.L_x_744) ;  /* 0x00000020004c0947 */ /* 0x000fea0003800000 */
[----:B------:R-:W0:Y:S08]  /*4a60*/  LDC.64 R4, c[0x0][0x380] ;  /* 0x0000e000ff047b82 */ /* 0x000e300000000a00 */
[----:B------:R-:W1:Y:S01]  /*4a70*/  LDC.64 R8, c[0x0][0x388] ;  /* 0x0000e200ff087b82 */ /* 0x000e620000000a00 */
[----:B0-----:R-:W-:-:S05]  /*4a80*/  IMAD.WIDE.U32 R14, R2, 0x4, R4 ;  /* 0x00000004020e7825 */ /* 0x001fca00078e0004 */
[----:B------:R0:W2:Y:S01]  /*4a90*/  LDG.E.CONSTANT R10, desc[UR8][R14.64] ;  /* 0x000000080e0a7981 */ /* 0x0000a2000c1e9900 */
[----:B-1----:R-:W-:-:S05]  /*4aa0*/  IMAD.WIDE.U32 R8, R2, 0x4, R8 ;  /* 0x0000000402087825 */ /* 0x002fca00078e0008 */
[----:B------:R1:W3:Y:S01]  /*4ab0*/  LDG.E.CONSTANT R5, desc[UR8][R8.64] ;  /* 0x0000000808057981 */ /* 0x0002e2000c1e9900 */
[----:B------:R-:W4:Y:S02]  /*4ac0*/  S2R R41, SR_TID.X ;  /* 0x0000000000297919 */ /* 0x000f240000002100 */
[C---:B----4-:R-:W-:Y:S02]  /*4ad0*/  LOP3.LUT R7, R41.reuse, 0x1f, RZ, 0xc0, !PT ;  /* 0x0000001f29077812 */ /* 0x050fe400078ec0ff */
[----:B------:R-:W-:-:S05]  /*4ae0*/  LOP3.LUT R2, R41, 0x3e0, RZ, 0xc0, !PT ;  /* 0x000003e029027812 */ /* 0x000fca00078ec0ff */
[----:B------:R-:W-:-:S04]  /*4af0*/  IMAD R7, R2, 0x9, R7 ;  /* 0x0000000902077824 */ /* 0x000fc800078e0207 */
[C---:B------:R-:W-:Y:S01]  /*4b00*/  VIADD R11, R7.reuse, 0x40 ;  /* 0x00000040070b7836 */ /* 0x040fe20000000000 */
[CC--:B------:R-:W-:Y:S01]  /*4b10*/  ISETP.GE.U32.AND P1, PT, R7.reuse, R0.reuse, PT ;  /* 0x000000000700720c */ /* 0x0c0fe20003f26070 */
[C---:B------:R-:W-:Y:S02]  /*4b20*/  VIADD R3, R7.reuse, 0x20 ;  /* 0x0000002007037836 */ /* 0x040fe40000000000 */
[----:B------:R-:W-:Y:S01]  /*4b30*/  VIADD R13, R7, 0x60 ;  /* 0x00000060070d7836 */ /* 0x000fe20000000000 */
[-C--:B------:R-:W-:Y:S01]  /*4b40*/  ISETP.GE.U32.AND P0, PT, R11, R0.reuse, PT ;  /* 0x000000000b00720c */ /* 0x080fe20003f06070 */
[----:B------:R-:W-:Y:S01]  /*4b50*/  IMAD.SHL.U32 R11, R7, 0x4, RZ ;  /* 0x00000004070b7824 */ /* 0x000fe200078e00ff */
[-C--:B------:R-:W-:Y:S01]  /*4b60*/  ISETP.GE.U32.AND P5, PT, R3, R0.reuse, PT ;  /* 0x000000000300720c */ /* 0x080fe20003fa6070 */
[----:B------:R-:W-:Y:S01]  /*4b70*/  VIADD R3, R7, 0x80 ;  /* 0x0000008007037836 */ /* 0x000fe20000000000 */
[----:B------:R-:W-:Y:S01]  /*4b80*/  ISETP.GE.U32.AND P4, PT, R13, R0, PT ;  /* 0x000000000d00720c */ /* 0x000fe20003f86070 */
[----:B------:R-:W-:Y:S01]  /*4b90*/  VIADD R17, R7, 0xa0 ;  /* 0x000000a007117836 */ /* 0x000fe20000000000 */
[----:B------:R-:W-:-:S02]  /*4ba0*/  IADD3 R2, P6, PT, R14, R11, RZ ;  /* 0x0000000b0e027210 */ /* 0x000fc40007fde0ff */
[-C--:B------:R-:W-:Y:S01]  /*4bb0*/  ISETP.GE.U32.AND P3, PT, R3, R0.reuse, PT ;  /* 0x000000000300720c */ /* 0x080fe20003f66070 */
[----:B------:R-:W-:Y:S01]  /*4bc0*/  @!P1 IMAD.WIDE.U32 R12, R7, 0x4, R14 ;  /* 0x00000004070c9825 */ /* 0x000fe200078e000e */
[----:B------:R-:W-:-:S03]  /*4bd0*/  ISETP.GE.U32.AND P2, PT, R17, R0, PT ;  /* 0x000000001100720c */ /* 0x000fc60003f46070 */
[----:B------:R-:W-:Y:S02]  /*4be0*/  IMAD.X R3, RZ, RZ, R15, P6 ;  /* 0x000000ffff037224 */ /* 0x000fe400030e060f */
[----:B0-----:R-:W-:Y:S01]  /*4bf0*/  @!P1 IMAD.WIDE.U32 R14, R7, 0x4, R8 ;  /* 0x00000004070e9825 */ /* 0x001fe200078e0008 */
[----:B-1----:R-:W-:-:S03]  /*4c00*/  IADD3 R8, P6, PT, R11, R8, RZ ;  /* 0x000000080b087210 */ /* 0x002fc60007fde0ff */
[C---:B------:R-:W-:Y:S02]  /*4c10*/  VIADD R17, R7.reuse, 0xc0 ;  /* 0x000000c007117836 */ /* 0x040fe40000000000 */
[C---:B------:R-:W-:Y:S02]  /*4c20*/  VIADD R19, R7.reuse, 0xe0 ;  /* 0x000000e007137836 */ /* 0x040fe40000000000 */
[----:B------:R-:W-:Y:S02]  /*4c30*/  IMAD.X R9, RZ, RZ, R9, P6 ;  /* 0x000000ffff097224 */ /* 0x000fe400030e0609 */
[----:B------:R-:W-:Y:S01]  /*4c40*/  VIADD R7, R7, 0x100 ;  /* 0x0000010007077836 */ /* 0x000fe20000000000 */
[----:B------:R-:W-:Y:S01]  /*4c50*/  ISETP.GE.U32.AND P6, PT, R19, R0, PT ;  /* 0x000000001300720c */ /* 0x000fe20003fc6070 */
[----:B--2---:R-:W-:Y:S02]  /*4c60*/  IMAD.MOV.U32 R16, RZ, RZ, R10 ;  /* 0x000000ffff107224 */ /* 0x004fe400078e000a */
[----:B------:R0:W2:Y:S01]  /*4c70*/  @!P1 LDG.E.CONSTANT R10, desc[UR8][R12.64] ;  /* 0x000000080c0a9981 */ /* 0x0000a2000c1e9900 */
[----:B---3--:R-:W-:-:S03]  /*4c80*/  IMAD.MOV.U32 R11, RZ, RZ, R5 ;  /* 0x000000ffff0b7224 */ /* 0x008fc600078e0005 */
[----:B------:R1:W3:Y:S01]  /*4c90*/  @!P1 LDG.E.CONSTANT R5, desc[UR8][R14.64] ;  /* 0x000000080e059981 */ /* 0x0002e2000c1e9900 */
[----:B------:R-:W-:Y:S01]  /*4ca0*/  ISETP.GE.U32.AND P1, PT, R17, R0, PT ;  /* 0x000000001100720c */ /* 0x000fe20003f26070 */
[----:B------:R-:W-:Y:S02]  /*4cb0*/  IMAD.MOV.U32 R17, RZ, RZ, R16 ;  /* 0x000000ffff117224 */ /* 0x000fe400078e0010 */
[----:B------:R-:W-:-:S04]  /*4cc0*/  IMAD.MOV.U32 R20, RZ, RZ, R11 ;  /* 0x000000ffff147224 */ /* 0x000fc800078e000b */
[----:B------:R-:W4:Y:S04]  /*4cd0*/  @!P5 LDG.E.CONSTANT R17, desc[UR8][R2.64+0x80] ;  /* 0x000080080211d981 */ /* 0x000f28000c1e9900 */
[----:B------:R-:W5:Y:S01]  /*4ce0*/  @!P5 LDG.E.CONSTANT R20, desc[UR8][R8.64+0x80] ;  /* 0x000080080814d981 */ /* 0x000f62000c1e9900 */
[----:B------:R-:W-:Y:S01]  /*4cf0*/  ISETP.GE.U32.AND P5, PT, R7, R0, PT ;  /* 0x000000000700720c */ /* 0x000fe20003fa6070 */
[--C-:B0-----:R-:W-:Y:S02]  /*4d00*/  IMAD.MOV.U32 R12, RZ, RZ, R16.reuse ;  /* 0x000000ffff0c7224 */ /* 0x101fe400078e0010 */
[--C-:B------:R-:W-:Y:S02]  /*4d10*/  IMAD.MOV.U32 R13, RZ, RZ, R16.reuse ;  /* 0x000000ffff0d7224 */ /* 0x100fe400078e0010 */
[----:B-1----:R-:W-:-:S02]  /*4d20*/  IMAD.MOV.U32 R14, RZ, RZ, R16 ;  /* 0x000000ffff0e7224 */ /* 0x002fc400078e0010 */
        /* <DEDUP_REMOVED lines=31> */
[C---:B------:R-:W-:Y:S01]  /*4f20*/  ISETP.NE.AND P2, PT, R41.reuse, RZ, PT ;  /* 0x000000ff2900720c */ /* 0x040fe20003f45270 */
[----:B------:R-:W-:-:S05]  /*4f30*/  IMAD R9, R41, 0x9, RZ ;  /* 0x0000000929097824 */ /* 0x000fca00078e02ff */
[----:B------:R-:W-:Y:S01]  /*4f40*/  ISETP.NE.AND P4, PT, R9, R0, PT ;  /* 0x000000000900720c */ /* 0x000fe20003f85270 */
[----:B--2---:R0:W-:Y:S04]  /*4f50*/  STS [R2], R10 ;  /* 0x0000000a02007388 */ /* 0x0041e80000000800 */
[----:B----4-:R-:W-:Y:S04]  /*4f60*/  STS [R2+0x80], R17 ;  /* 0x0000801102007388 */ /* 0x010fe80000000800 */
[----:B---3--:R-:W-:Y:S04]  /*4f70*/  STS [R2+0x100], R12 ;  /* 0x0001000c02007388 */ /* 0x008fe80000000800 */
[----:B-----5:R-:W-:Y:S04]  /*4f80*/  STS [R2+0x180], R13 ;  /* 0x0001800d02007388 */ /* 0x020fe80000000800 */
[----:B------:R-:W-:Y:S04]  /*4f90*/  STS [R2+0x200], R14 ;  /* 0x0002000e02007388 */ /* 0x000fe80000000800 */
[----:B------:R-:W-:Y:S04]  /*4fa0*/  STS [R2+0x280], R15 ;  /* 0x0002800f02007388 */ /* 0x000fe80000000800 */
[----:B------:R-:W-:Y:S04]  /*4fb0*/  STS [R2+0x300], R18 ;  /* 0x0003001202007388 */ /* 0x000fe80000000800 */
[----:B------:R-:W-:Y:S04]  /*4fc0*/  STS [R2+0x380], R19 ;  /* 0x0003801302007388 */ /* 0x000fe80000000800 */
[----:B------:R-:W-:Y:S01]  /*4fd0*/  STS [R2+0x400], R16 ;  /* 0x0004001002007388 */ /* 0x000fe20000000800 */
        /* <DEDUP_REMOVED lines=12> */
[----:B------:R0:W-:Y:S04]  /*50a0*/  STS [R2], R5 ;  /* 0x0000000502007388 */ /* 0x0001e80000000800 */
        /* <DEDUP_REMOVED lines=9> */
[----:B------:R-:W5:Y:S04]  /*5140*/  LDS R39, [R8] ;  /* 0x0000000008277984 */ /* 0x000f680000000800 */
[----:B------:R-:W5:Y:S04]  /*5150*/  LDS R37, [R8+0x4] ;  /* 0x0000040008257984 */ /* 0x000f680000000800 */
[----:B------:R-:W5:Y:S04]  /*5160*/  LDS R35, [R8+0x8] ;  /* 0x0000080008237984 */ /* 0x000f680000000800 */
        /* <DEDUP_REMOVED lines=8> */
[----:B------:R-:W-:Y:S01]  /*51f0*/  BAR.SYNC.DEFER_BLOCKING 0x0 ;  /* 0x0000000000007b1d */ /* 0x000fe20000010000 */
[----:B0-----:R-:W-:Y:S01]  /*5200*/  VIADD R5, R9, 0x1 ;  /* 0x0000000109057836 */ /* 0x001fe20000000000 */
[----:B--2---:R-:W-:-:S04]  /*5210*/  ISETP.NE.AND P0, PT, R38, R36, PT ;  /* 0x000000242600720c */ /* 0x004fc80003f05270 */
[----:B------:R-:W0:Y:S01]  /*5220*/  @P2 LDS R6, [R10+0x478] ;  /* 0x000478000a062984 */ /* 0x000e220000000800 */
[----:B------:R-:W-:Y:S01]  /*5230*/  ISETP.EQ.OR P0, PT, R5, R0, P0 ;  /* 0x000000000500720c */ /* 0x000fe20000702670 */
[----:B----4-:R-:W-:Y:S01]  /*5240*/  VIADD R11, R9, 0x2 ;  /* 0x00000002090b7836 */ /* 0x010fe20000000000 */
[----:B---3--:R-:W-:Y:S02]  /*5250*/  ISETP.NE.AND P1, PT, R36, R34, PT ;  /* 0x000000222400720c */ /* 0x008fe40003f25270 */
[----:B-----5:R-:W-:Y:S02]  /*5260*/  SEL R8, R39, RZ, !P0 ;  /* 0x000000ff27087207 */ /* 0x020fe40004000000 */
[----:B------:R-:W-:-:S03]  /*5270*/  ISETP.EQ.OR P6, PT, R11, R0, P1 ;  /* 0x000000000b00720c */ /* 0x000fc60000fc2670 */
[----:B------:R-:W-:Y:S01]  /*5280*/  IMAD.IADD R8, R37, 0x1, R8 ;  /* 0x0000000125087824 */ /* 0x000fe200078e0208 */
[----:B------:R-:W-:Y:S01]  /*5290*/  ISETP.NE.AND P1, PT, R34, R32, PT ;  /* 0x000000202200720c */ /* 0x000fe20003f25270 */
[----:B------:R-:W-:-:S03]  /*52a0*/  VIADD R11, R9, 0x3 ;  /* 0x00000003090b7836 */ /* 0x000fc60000000000 */
[----:B------:R-:W-:Y:S01]  /*52b0*/  SEL R8, R8, RZ, !P6 ;  /* 0x000000ff08087207 */ /* 0x000fe20007000000 */
[----:B------:R-:W-:Y:S01]  /*52c0*/  IMAD.MOV.U32 R5, RZ, RZ, 0x1 ;  /* 0x00000001ff057424 */ /* 0x000fe200078e00ff */
[----:B------:R-:W-:Y:S02]  /*52d0*/  SEL R40, RZ, 0x1, P4 ;  /* 0x00000001ff287807 */ /* 0x000fe40002000000 */
[----:B------:R-:W-:Y:S01]  /*52e0*/  ISETP.EQ.OR P1, PT, R11, R0, P1 ;  /* 0x000000000b00720c */ /* 0x000fe20000f22670 */
[----:B------:R-:W-:-:S05]  /*52f0*/  IMAD.IADD R8, R35, 0x1, R8 ;  /* 0x0000000123087824 */ /* 0x000fca00078e0208 */
[----:B------:R-:W-:Y:S02]  /*5300*/  SEL R8, R8, RZ, !P1 ;  /* 0x000000ff08087207 */ /* 0x000fe40004800000 */
[----:B0-----:R-:W-:-:S04]  /*5310*/  @P2 ISETP.NE.AND P3, PT, R6, R38, PT ;  /* 0x000000260600220c */ /* 0x001fc80003f65270 */
[----:B------:R-:W-:-:S04]  /*5320*/  @P2 SEL R5, RZ, 0x1, !P3 ;  /* 0x00000001ff052807 */ /* 0x000fc80005800000 */
[----:B------:R-:W-:Y:S01]  /*5330*/  @P2 SEL R40, R40, R5, !P4 ;  /* 0x0000000528282207 */ /* 0x000fe20006000000 */
[----:B------:R-:W-:Y:S01]  /*5340*/  VIADD R5, R9, 0x4 ;  /* 0x0000000409057836 */ /* 0x000fe20000000000 */
[----:B------:R-:W-:Y:S01]  /*5350*/  ISETP.NE.AND P2, PT, R32, R30, PT ;  /* 0x0000001e2000720c */ /* 0x000fe20003f45270 */
[----:B------:R-:W-:-:S03]  /*5360*/  IMAD.IADD R10, R33, 0x1, R8 ;  /* 0x00000001210a7824 */ /* 0x000fc600078e0208 */
[----:B------:R-:W-:Y:S01]  /*5370*/  ISETP.EQ.OR P2, PT, R5, R0, P2 ;  /* 0x000000000500720c */ /* 0x000fe20001742670 */
[----:B------:R-:W-:Y:S01]  /*5380*/  VIADD R5, R9, 0x5 ;  /* 0x0000000509057836 */ /* 0x000fe20000000000 */
[----:B------:R-:W-:Y:S02]  /*5390*/  ISETP.NE.AND P3, PT, R30, R28, PT ;  /* 0x0000001c1e00720c */ /* 0x000fe40003f65270 */
[----:B------:R-:W-:Y:S02]  /*53a0*/  SEL R10, R10, RZ, !P2 ;  /* 0x000000ff0a0a7207 */ /* 0x000fe40005000000 */
[----:B------:R-:W-:-:S03]  /*53b0*/  ISETP.EQ.OR P3, PT, R5, R0, P3 ;  /* 0x000000000500720c */ /* 0x000fc60001f62670 */
[----:B------:R-:W-:Y:S01]  /*53c0*/  IMAD.IADD R10, R31, 0x1, R10 ;  /* 0x000000011f0a7824 */ /* 0x000fe200078e020a */
[----:B------:R-:W-:Y:S01]  /*53d0*/  ISETP.NE.AND P4, PT, R28, R26, PT ;  /* 0x0000001a1c00720c */ /* 0x000fe20003f85270 */
[----:B------:R-:W-:-:S03]  /*53e0*/  VIADD R5, R9, 0x6 ;  /* 0x0000000609057836 */ /* 0x000fc60000000000 */
[----:B------:R-:W-:Y:S02]  /*53f0*/  SEL R10, R10, RZ, !P3 ;  /* 0x000000ff0a0a7207 */ /* 0x000fe40005800000 */
[----:B------:R-:W-:-:S03]  /*5400*/  ISETP.EQ.OR P4, PT, R5, R0, P4 ;  /* 0x000000000500720c */ /* 0x000fc60002782670 */
[----:B------:R-:W-:Y:S01]  /*5410*/  IMAD.IADD R10, R29, 0x1, R10 ;  /* 0x000000011d0a7824 */ /* 0x000fe200078e020a */
[----:B------:R-:W-:Y:S01]  /*5420*/  ISETP.NE.AND P5, PT, R26, R24, PT ;  /* 0x000000181a00720c */ /* 0x000fe20003fa5270 */
[----:B------:R-:W-:Y:S02]  /*5430*/  VIADD R42, R40, 0x1 ;  /* 0x00000001282a7836 */ /* 0x000fe40000000000 */
[----:B------:R-:W-:Y:S01]  /*5440*/  VIADD R5, R9, 0x7 ;  /* 0x0000000709057836 */ /* 0x000fe20000000000 */
[----:B------:R-:W-:Y:S01]  /*5450*/  SEL R10, R10, RZ, !P4 ;  /* 0x000000ff0a0a7207 */ /* 0x000fe20006000000 */
[----:B------:R-:W-:Y:S02]  /*5460*/  IMAD.MOV.U32 R8, RZ, RZ, R42 ;  /* 0x000000ffff087224 */ /* 0x000fe400078e002a */
[----:B------:R-:W-:Y:S01]  /*5470*/  @!P0 IMAD.MOV R8, RZ, RZ, R40 ;  /* 0x000000ffff088224 */ /* 0x000fe200078e0228 */
[----:B------:R-:W-:Y:S01]  /*5480*/  ISETP.EQ.OR P5, PT, R5, R0, P5 ;  /* 0x000000000500720c */ /* 0x000fe20002fa2670 */
[----:B------:R-:W-:Y:S01]  /*5490*/  IMAD.IADD R10, R27, 0x1, R10 ;  /* 0x000000011b0a7824 */ /* 0x000fe200078e020a */
[----:B------:R-:W-:Y:S01]  /*54a0*/  P2R R41, PR, RZ, 0x40 ;  /* 0x00000040ff297803 */ /* 0x000fe20000000000 */
[----:B------:R-:W-:-:S02]  /*54b0*/  VIADD R43, R8, 0x1 ;  /* 0x00000001082b7836 */ /* 0x000fc40000000000 */
[----:B------:R-:W-:Y:S01]  /*54c0*/  @!P6 IMAD.MOV R43, RZ, RZ, R8 ;  /* 0x000000ffff2be224 */ /* 0x000fe200078e0208 */
[----:B------:R-:W-:Y:S01]  /*54d0*/  SEL R10, R10, RZ, !P5 ;  /* 0x000000ff0a0a7207 */ /* 0x000fe20006800000 */
[----:B------:R-:W-:Y:S01]  /*54e0*/  VIADD R9, R9, 0x8 ;  /* 0x0000000809097836 */ /* 0x000fe20000000000 */
[----:B------:R-:W-:Y:S02]  /*54f0*/  ISETP.NE.AND P6, PT, R24, R3, PT ;  /* 0x000000031800720c */ /* 0x000fe40003fc5270 */
[----:B------:R-:W-:Y:S01]  /*5500*/  P2R R45, PR, RZ, 0x1 ;  /* 0x00000001ff2d7803 */ /* 0x000fe20000000000 */
[----:B------:R-:W-:Y:S01]  /*5510*/  IMAD.IADD R10, R25, 0x1, R10 ;  /* 0x00000001190a7824 */ /* 0x000fe200078e020a */
[----:B------:R-:W-:Y:S01]  /*5520*/  ISETP.EQ.OR P0, PT, R9, R0, P6 ;  /* 0x000000000900720c */ /* 0x000fe20003702670 */
[----:B------:R-:W-:Y:S02]  /*5530*/  VIADD R8, R43, 0x1 ;  /* 0x000000012b087836 */ /* 0x000fe40000000000 */
[----:B------:R-:W-:Y:S01]  /*5540*/  @!P1 IMAD.MOV R8, RZ, RZ, R43 ;  /* 0x000000ffff089224 */ /* 0x000fe200078e022b */
[----:B------:R-:W-:-:S03]  /*5550*/  SEL R3, R10, RZ, !P0 ;  /* 0x000000ff0a037207 */ /* 0x000fc60004000000 */
[----:B------:R-:W-:Y:S02]  /*5560*/  VIADD R5, R8, 0x1 ;  /* 0x0000000108057836 */ /* 0x000fe40000000000 */
[----:B------:R-:W-:Y:S02]  /*5570*/  @!P2 IMAD.MOV R5, RZ, RZ, R8 ;  /* 0x000000ffff05a224 */ /* 0x000fe400078e0208 */
[----:B------:R-:W-:Y:S02]  /*5580*/  IMAD.IADD R8, R2, 0x1, R3 ;  /* 0x0000000102087824 */ /* 0x000fe400078e0203 */
[----:B------:R-:W-:Y:S02]  /*5590*/  VIADD R11, R5, 0x1 ;  /* 0x00000001050b7836 */ /* 0x000fe40000000000 */
[----:B------:R-:W-:Y:S01]  /*55a0*/  @!P3 IMAD.MOV R11, RZ, RZ, R5 ;  /* 0x000000ffff0bb224 */ /* 0x000fe200078e0205 */
[----:B------:R-:W0:Y:S03]  /*55b0*/  SHFL.UP PT, R9, R8, 0x1, RZ ;  /* 0x0420000008097989 */ /* 0x000e2600000e00ff */
[----:B------:R-:W-:-:S02]  /*55c0*/  VIADD R2, R11, 0x1 ;  /* 0x000000010b027836 */ /* 0x000fc40000000000 */
[----:B------:R-:W-:-:S04]  /*55d0*/  @!P4 IMAD.MOV R2, RZ, RZ, R11 ;  /* 0x000000ffff02c224 */ /* 0x000fc800078e020b */
[----:B------:R-:W-:Y:S02]  /*55e0*/  VIADD R3, R2, 0x1 ;  /* 0x0000000102037836 */ /* 0x000fe40000000000 */
[----:B------:R-:W-:-:S04]  /*55f0*/  @!P5 IMAD.MOV R3, RZ, RZ, R2 ;  /* 0x000000ffff03d224 */ /* 0x000fc800078e0202 */
[----:B------:R-:W-:Y:S02]  /*5600*/  VIADD R2, R3, 0x1 ;  /* 0x0000000103027836 */ /* 0x000fe40000000000 */
[----:B------:R-:W-:-:S05]  /*5610*/  @!P0 IMAD.MOV R2, RZ, RZ, R3 ;  /* 0x000000ffff028224 */ /* 0x000fca00078e0203 */
[----:B------:R-:W-:Y:S01]  /*5620*/  ISETP.NE.AND P6, PT, R2, RZ, PT ;  /* 0x000000ff0200720c */ /* 0x000fe20003fc5270 */
[----:B------:R-:W1:Y:S03]  /*5630*/  SHFL.UP PT, R3, R2, 0x1, RZ ;  /* 0x0420000002037989 */ /* 0x000e6600000e00ff */
[----:B0-----:R-:W-:Y:S02]  /*5640*/  SEL R9, R9, RZ, !P6 ;  /* 0x000000ff09097207 */ /* 0x001fe40007000000 */
[----:B------:R-:W-:-:S04]  /*5650*/  ISETP.GE.AND P6, PT, R4, 0x1, PT ;  /* 0x000000010400780c */ /* 0x000fc80003fc6270 */
[----:B------:R-:W-:-:S05]  /*5660*/  SEL R9, R9, RZ, P6 ;  /* 0x000000ff09097207 */ /* 0x000fca0003000000 */
[----:B------:R-:W-:-:S05]  /*5670*/  IMAD.IADD R9, R8, 0x1, R9 ;  /* 0x0000000108097824 */ /* 0x000fca00078e0209 */
[----:B------:R-:W0:Y:S01]  /*5680*/  SHFL.UP PT, R8, R9, 0x2, RZ ;  /* 0x0440000009087989 */ /* 0x000e2200000e00ff */
[----:B-1----:R-:W-:-:S05]  /*5690*/  SEL R3, R3, RZ, P6 ;  /* 0x000000ff03037207 */ /* 0x002fca0003000000 */
[----:B------:R-:W-:-:S05]  /*56a0*/  IMAD.IADD R3, R3, 0x1, R2 ;  /* 0x0000000103037824 */ /* 0x000fca00078e0202 */
[----:B------:R-:W-:-:S04]  /*56b0*/  ISETP.NE.AND P6, PT, R3, RZ, PT ;  /* 0x000000ff0300720c */ /* 0x000fc80003fc5270 */
[----:B0-----:R-:W-:Y:S02]  /*56c0*/  SEL R10, R8, RZ, !P6 ;  /* 0x000000ff080a7207 */ /* 0x001fe40007000000 */
[----:B------:R-:W0:Y:S01]  /*56d0*/  SHFL.UP PT, R8, R3, 0x2, RZ ;  /* 0x0440000003087989 */ /* 0x000e2200000e00ff */
[----:B------:R-:W-:-:S04]  /*56e0*/  ISETP.GE.AND P6, PT, R4, 0x2, PT ;  /* 0x000000020400780c */ /* 0x000fc80003fc6270 */
[----:B------:R-:W-:-:S05]  /*56f0*/  SEL R10, R10, RZ, P6 ;  /* 0x000000ff0a0a7207 */ /* 0x000fca0003000000 */
[----:B------:R-:W-:-:S05]  /*5700*/  IMAD.IADD R10, R9, 0x1, R10 ;  /* 0x00000001090a7824 */ /* 0x000fca00078e020a */
[----:B------:R-:W1:Y:S01]  /*5710*/  SHFL.UP PT, R2, R10, 0x4, RZ ;  /* 0x048000000a027989 */ /* 0x000e6200000e00ff */
[----:B0-----:R-:W-:-:S05]  /*5720*/  SEL R8, R8, RZ, P6 ;  /* 0x000000ff08087207 */ /* 0x001fca0003000000 */
[----:B------:R-:W-:-:S05]  /*5730*/  IMAD.IADD R8, R3, 0x1, R8 ;  /* 0x0000000103087824 */ /* 0x000fca00078e0208 */
[----:B------:R-:W-:-:S04]  /*5740*/  ISETP.NE.AND P6, PT, R8, RZ, PT ;  /* 0x000000ff0800720c */ /* 0x000fc80003fc5270 */
[----:B-1----:R-:W-:Y:S02]  /*5750*/  SEL R9, R2, RZ, !P6 ;  /* 0x000000ff02097207 */ /* 0x002fe40007000000 */
[----:B------:R-:W0:Y:S01]  /*5760*/  SHFL.UP PT, R2, R8, 0x4, RZ ;  /* 0x0480000008027989 */ /* 0x000e2200000e00ff */
[----:B------:R-:W-:-:S04]  /*5770*/  ISETP.GE.AND P6, PT, R4, 0x4, PT ;  /* 0x000000040400780c */ /* 0x000fc80003fc6270 */
[----:B------:R-:W-:-:S05]  /*5780*/  SEL R9, R9, RZ, P6 ;  /* 0x000000ff09097207 */ /* 0x000fca0003000000 */
[----:B------:R-:W-:Y:S01]  /*5790*/  IMAD.IADD R9, R10, 0x1, R9 ;  /* 0x000000010a097824 */ /* 0x000fe200078e0209 */
[----:B0-----:R-:W-:-:S04]  /*57a0*/  SEL R3, R2, RZ, P6 ;  /* 0x000000ff02037207 */ /* 0x001fc80003000000 */
[----:B------:R-:W0:Y:S01]  /*57b0*/  SHFL.UP PT, R2, R9, 0x8, RZ ;  /* 0x0500000009027989 */ /* 0x000e2200000e00ff */
        /* <DEDUP_REMOVED lines=10> */
[----:B------:R-:W0:Y:S01]  /*5860*/  SHFL.UP PT, R2, R12, 0x10, RZ ;  /* 0x060000000c027989 */ /* 0x000e2200000e00ff */
[----:B------:R-:W-:-:S04]  /*5870*/  ISETP.NE.AND P6, PT, R12, RZ, PT ;  /* 0x000000ff0c00720c */ /* 0x000fc80003fc5270 */
[----:B-1----:R-:W-:Y:S02]  /*5880*/  SEL R8, R8, RZ, !P6 ;  /* 0x000000ff08087207 */ /* 0x002fe40007000000 */
[----:B------:R-:W-:-:S04]  /*5890*/  ISETP.GE.AND P6, PT, R4, 0x10, PT ;  /* 0x000000100400780c */ /* 0x000fc80003fc6270 */
[----:B------:R-:W-:Y:S02]  /*58a0*/  SEL R9, R8, RZ, P6 ;  /* 0x000000ff08097207 */ /* 0x000fe40003000000 */
[----:B0-----:R-:W-:Y:S02]  /*58b0*/  SEL R3, R2, RZ, P6 ;  /* 0x000000ff02037207 */ /* 0x001fe40003000000 */
[----:B------:R-:W-:-:S03]  /*58c0*/  ISETP.NE.AND P6, PT, R4, 0x1f, PT ;  /* 0x0000001f0400780c */ /* 0x000fc60003fc5270 */
[----:B------:R-:W-:Y:S02]  /*58d0*/  IMAD.IADD R2, R12, 0x1, R3 ;  /* 0x000000010c027824 */ /* 0x000fe400078e0203 */
[----:B------:R-:W-:-:S08]  /*58e0*/  IMAD.IADD R3, R10, 0x1, R9 ;  /* 0x000000010a037824 */ /* 0x000fd000078e0209 */
[----:B------:R-:W-:-:S05]  /*58f0*/  @!P6 LEA R17, R7, UR4, 0x3 ;  /* 0x000000040711ec11 */ /* 0x000fca000f8e18ff */
[----:B------:R-:W-:Y:S01]  /*5900*/  @!P6 STS.64 [R17], R2 ;  /* 0x000000021100e388 */ /* 0x000fe20000000a00 */
[----:B------:R-:W-:Y:S06]  /*5910*/  BAR.SYNC.DEFER_BLOCKING 0x0 ;  /* 0x0000000000007b1d */ /* 0x000fec0000010000 */
[----:B------:R-:W0:Y:S04]  /*5920*/  LDS.128 R8, [UR4] ;  /* 0x00000004ff087984 */ /* 0x000e280008000c00 */
[----:B------:R-:W1:Y:S01]  /*5930*/  LDS.128 R12, [UR4+0x10] ;  /* 0x00001004ff0c7984 */ /* 0x000e620008000c00 */
[----:B0-----:R-:W-:-:S04]  /*5940*/  ISETP.NE.AND P6, PT, R10, RZ, PT ;  /* 0x000000ff0a00720c */ /* 0x001fc80003fc5270 */
[----:B------:R-:W-:Y:S02]  /*5950*/  SEL R16, R9, RZ, !P6 ;  /* 0x000000ff09107207 */ /* 0x000fe40007000000 */
[----:B-1----:R-:W-:-:S03]  /*5960*/  ISETP.NE.AND P6, PT, R12, RZ, PT ;  /* 0x000000ff0c00720c */ /* 0x002fc60003fc5270 */
        /* <DEDUP_REMOVED lines=9> */
[----:B------:R-:W-:Y:S02]  /*5a00*/  SEL R9, R11, R18, !P6 ;  /* 0x000000120b097207 */ /* 0x000fe40007000000 */
[----:B------:R-:W-:Y:S02]  /*5a10*/  SEL R13, R17, R16, !P6 ;  /* 0x00000010110d7207 */ /* 0x000fe40007000000 */
[----:B------:R-:W-:-:S04]  /*5a20*/  ISETP.NE.AND P6, PT, R14, RZ, PT ;  /* 0x000000ff0e00720c */ /* 0x000fc80003fc5270 */
[----:B------:R-:W-:Y:S02]  /*5a30*/  SEL R20, R17, RZ, !P6 ;  /* 0x000000ff11147207 */ /* 0x000fe40007000000 */
[----:B------:R-:W0:Y:S03]  /*5a40*/  LDS.128 R16, [UR4+0x20] ;  /* 0x00002004ff107984 */ /* 0x000e260008000c00 */
[----:B------:R-:W-:Y:S02]  /*5a50*/  IMAD.IADD R22, R15, 0x1, R20 ;  /* 0x000000010f167824 */ /* 0x000fe400078e0214 */
[----:B------:R-:W-:Y:S01]  /*5a60*/  IMAD.IADD R15, R14, 0x1, R11 ;  /* 0x000000010e0f7824 */ /* 0x000fe200078e020b */
[----:B0-----:R-:W-:-:S04]  /*5a70*/  ISETP.NE.AND P6, PT, R16, RZ, PT ;  /* 0x000000ff1000720c */ /* 0x001fc80003fc5270 */
[----:B------:R-:W-:Y:S02]  /*5a80*/  SEL R20, R22, RZ, !P6 ;  /* 0x000000ff16147207 */ /* 0x000fe40007000000 */
[----:B------:R-:W-:-:S03]  /*5a90*/  ISETP.NE.AND P6, PT, R7, 0x4, PT ;  /* 0x000000040700780c */ /* 0x000fc60003fc5270 */
[----:B------:R-:W-:Y:S01]  /*5aa0*/  IMAD.IADD R20, R17, 0x1, R20 ;  /* 0x0000000111147824 */ /* 0x000fe200078e0214 */
[----:B------:R-:W-:Y:S01]  /*5ab0*/  SEL R11, R22, R13, !P6 ;  /* 0x0000000d160b7207 */ /* 0x000fe20007000000 */
[C---:B------:R-:W-:Y:S01]  /*5ac0*/  IMAD.IADD R13, R15.reuse, 0x1, R16 ;  /* 0x000000010f0d7824 */ /* 0x040fe200078e0210 */
[----:B------:R-:W-:Y:S02]  /*5ad0*/  SEL R22, R15, R9, !P6 ;  /* 0x000000090f167207 */ /* 0x000fe40007000000 */
[----:B------:R-:W-:-:S04]  /*5ae0*/  ISETP.NE.AND P6, PT, R7, 0x5, PT ;  /* 0x000000050700780c */ /* 0x000fc80003fc5270 */
[----:B------:R-:W-:Y:S02]  /*5af0*/  SEL R9, R13, R22, !P6 ;  /* 0x000000160d097207 */ /* 0x000fe40007000000 */
[----:B------:R-:W-:Y:S02]  /*5b00*/  SEL R11, R20, R11, !P6 ;  /* 0x0000000b140b7207 */ /* 0x000fe40007000000 */
[----:B------:R-:W-:-:S04]  /*5b10*/  ISETP.NE.AND P6, PT, R18, RZ, PT ;  /* 0x000000ff1200720c */ /* 0x000fc80003fc5270 */
[----:B------:R-:W-:Y:S02]  /*5b20*/  SEL R15, R20, RZ, !P6 ;  /* 0x000000ff140f7207 */ /* 0x000fe40007000000 */
[----:B------:R-:W0:Y:S03]  /*5b30*/  LDS.128 R20, [UR4+0x30] ;  /* 0x00003004ff147984 */ /* 0x000e260008000c00 */
[----:B------:R-:W-:Y:S01]  /*5b40*/  IMAD.IADD R19, R19, 0x1, R15 ;  /* 0x0000000113137824 */ /* 0x000fe200078e020f */
[----:B------:R-:W1:Y:S01]  /*5b50*/  SHFL.UP PT, R2, R2, 0x1, RZ ;  /* 0x0420000002027989 */ /* 0x000e6200000e00ff */
[----:B------:R-:W-:Y:S01]  /*5b60*/  IMAD.IADD R13, R18, 0x1, R13 ;  /* 0x00000001120d7824 */ /* 0x000fe200078e020d */
[----:B0-----:R-:W-:-:S04]  /*5b70*/  ISETP.NE.AND P6, PT, R20, RZ, PT ;  /* 0x000000ff1400720c */ /* 0x001fc80003fc5270 */
[----:B------:R-:W-:Y:S02]  /*5b80*/  SEL R15, R19, RZ, !P6 ;  /* 0x000000ff130f7207 */ /* 0x000fe40007000000 */
[----:B------:R-:W-:-:S04]  /*5b90*/  ISETP.NE.AND P6, PT, R7, 0x6, PT ;  /* 0x000000060700780c */ /* 0x000fc80003fc5270 */
[----:B------:R-:W-:Y:S02]  /*5ba0*/  SEL R11, R19, R11, !P6 ;  /* 0x0000000b130b7207 */ /* 0x000fe40007000000 */
[----:B------:R-:W0:Y:S01]  /*5bb0*/  S2R R19, SR_TID.X ;  /* 0x0000000000137919 */ /* 0x000e220000002100 */
[----:B------:R-:W-:Y:S01]  /*5bc0*/  SEL R17, R13, R9, !P6 ;  /* 0x000000090d117207 */ /* 0x000fe20007000000 */
[----:B------:R-:W-:Y:S01]  /*5bd0*/  IMAD.IADD R21, R21, 0x1, R15 ;  /* 0x0000000115157824 */ /* 0x000fe200078e020f */
[----:B------:R-:W-:Y:S01]  /*5be0*/  ISETP.NE.AND P6, PT, R7, 0x7, PT ;  /* 0x000000070700780c */ /* 0x000fe20003fc5270 */
[----:B------:R-:W-:Y:S02]  /*5bf0*/  IMAD.IADD R9, R13, 0x1, R20 ;  /* 0x000000010d097824 */ /* 0x000fe400078e0214 */
[----:B------:R-:W2:Y:S01]  /*5c00*/  SHFL.UP PT, R13, R3, 0x1, RZ ;  /* 0x04200000030d7989 */ /* 0x000ea200000e00ff */
[----:B------:R-:W-:Y:S02]  /*5c10*/  SEL R11, R21, R11, !P6 ;  /* 0x0000000b150b7207 */ /* 0x000fe40007000000 */
[----:B------:R-:W-:-:S02]  /*5c20*/  SEL R15, R9, R17, !P6 ;  /* 0x00000011090f7207 */ /* 0x000fc40007000000 */
[----:B0-----:R-:W-:-:S04]  /*5c30*/  ISETP.GE.U32.AND P6, PT, R19, 0x20, PT ;  /* 0x000000201300780c */ /* 0x001fc80003fc6070 */
[----:B------:R-:W-:Y:S02]  /*5c40*/  SEL R15, R15, RZ, P6 ;  /* 0x000000ff0f0f7207 */ /* 0x000fe40003000000 */
[----:B------:R-:W-:Y:S02]  /*5c50*/  SEL R7, R11, RZ, P6 ;  /* 0x000000ff0b077207 */ /* 0x000fe40003000000 */
[----:B-1----:R-:W-:-:S04]  /*5c60*/  ISETP.NE.AND P6, PT, R2, RZ, PT ;  /* 0x000000ff0200720c */ /* 0x002fc80003fc5270 */
[----:B------:R-:W-:Y:S02]  /*5c70*/  SEL R11, R7, RZ, !P6 ;  /* 0x000000ff070b7207 */ /* 0x000fe40007000000 */
[----:B------:R-:W-:Y:S02]  /*5c80*/  ISETP.NE.AND P6, PT, R4, RZ, PT ;  /* 0x000000ff0400720c */ /* 0x000fe40003fc5270 */
[----:B------:R-:W-:Y:S02]  /*5c90*/  P2R R44, PR, RZ, 0x1 ;  /* 0x00000001ff2c7803 */ /* 0x000fe40000000000 */
[----:B------:R-:W-:-:S09]  /*5ca0*/  ISETP.NE.AND P0, PT, R40, RZ, PT ;  /* 0x000000ff2800720c */ /* 0x000fd20003f05270 */
[----:B--2---:R-:W-:-:S05]  /*5cb0*/  @P6 IMAD.IADD R7, R13, 0x1, R11 ;  /* 0x000000010d076824 */ /* 0x004fca00078e020b */
[----:B------:R-:W-:Y:S02]  /*5cc0*/  SEL R4, R7, RZ, !P0 ;  /* 0x000000ff07047207 */ /* 0x000fe40004000000 */
[----:B------:R-:W-:Y:S02]  /*5cd0*/  P2R R17, PR, RZ, 0x1 ;  /* 0x00000001ff117803 */ /* 0x000fe40000000000 */
[----:B------:R-:W-:Y:S01]  /*5ce0*/  ISETP.NE.AND P0, PT, R45, RZ, PT ;  /* 0x000000ff2d00720c */ /* 0x000fe20003f05270 */
[----:B------:R-:W-:Y:S01]  /*5cf0*/  IMAD.IADD R39, R39, 0x1, R4 ;  /* 0x0000000127277824 */ /* 0x000fe200078e0204 */
[----:B------:R-:W-:Y:S02]  /*5d00*/  SEL R3, R2, RZ, P6 ;  /* 0x000000ff02037207 */ /* 0x000fe40003000000 */
[----:B------:R-:W-:Y:S02]  /*5d10*/  ISETP.NE.AND P6, PT, R22, RZ, PT ;  /* 0x000000ff1600720c */ /* 0x000fe40003fc5270 */
[----:B------:R-:W-:-:S02]  /*5d20*/  SEL R4, R39, RZ, !P0 ;  /* 0x000000ff27047207 */ /* 0x000fc40004000000 */
[----:B------:R-:W-:Y:S02]  /*5d30*/  SEL R2, R21, RZ, !P6 ;  /* 0x000000ff15027207 */ /* 0x000fe40007000000 */
[----:B------:R-:W-:Y:S01]  /*5d40*/  ISETP.NE.AND P6, PT, R41, RZ, PT ;  /* 0x000000ff2900720c */ /* 0x000fe20003fc5270 */
[----:B------:R-:W-:-:S05]  /*5d50*/  IMAD.IADD R37, R37, 0x1, R4 ;  /* 0x0000000125257824 */ /* 0x000fca00078e0204 */
[----:B------:R-:W-:-:S05]  /*5d60*/  SEL R4, R37, RZ, !P6 ;  /* 0x000000ff25047207 */ /* 0x000fca0007000000 */
[----:B------:R-:W-:-:S05]  /*5d70*/  IMAD.IADD R35, R35, 0x1, R4 ;  /* 0x0000000123237824 */ /* 0x000fca00078e0204 */
[----:B------:R-:W-:-:S05]  /*5d80*/  SEL R4, R35, RZ, !P1 ;  /* 0x000000ff23047207 */ /* 0x000fca0004800000 */
[----:B------:R-:W-:-:S05]  /*5d90*/  IMAD.IADD R33, R33, 0x1, R4 ;  /* 0x0000000121217824 */ /* 0x000fca00078e0204 */
[----:B------:R-:W-:-:S05]  /*5da0*/  SEL R4, R33, RZ, !P2 ;  /* 0x000000ff21047207 */ /* 0x000fca0005000000 */
[----:B------:R-:W-:-:S05]  /*5db0*/  IMAD.IADD R31, R31, 0x1, R4 ;  /* 0x000000011f1f7824 */ /* 0x000fca00078e0204 */
[----:B------:R-:W-:Y:S01]  /*5dc0*/  SEL R4, R31, RZ, !P3 ;  /* 0x000000ff1f047207 */ /* 0x000fe20005800000 */
[----:B------:R-:W-:Y:S02]  /*5dd0*/  IMAD.IADD R45, R23, 0x1, R2 ;  /* 0x00000001172d7824 */ /* 0x000fe400078e0202 */
[----:B------:R-:W-:Y:S02]  /*5de0*/  IMAD.IADD R2, R22, 0x1, R9 ;  /* 0x0000000116027824 */ /* 0x000fe400078e0209 */
[----:B------:R-:W-:Y:S02]  /*5df0*/  IMAD.IADD R29, R29, 0x1, R4 ;  /* 0x000000011d1d7824 */ /* 0x000fe400078e0204 */
[----:B------:R-:W-:Y:S01]  /*5e00*/  IMAD.IADD R15, R15, 0x1, R3 ;  /* 0x000000010f0f7824 */ /* 0x000fe200078e0203 */
[----:B------:R-:W-:Y:S02]  /*5e10*/  ISETP.GE.AND P6, PT, R2, 0x101, PT ;  /* 0x000001010200780c */ /* 0x000fe40003fc6270 */
[----:B------:R-:W-:Y:S01]  /*5e20*/  SEL R3, R29, RZ, !P4 ;  /* 0x000000ff1d037207 */ /* 0x000fe20006000000 */
[----:B------:R-:W-:-:S04]  /*5e30*/  IMAD.IADD R5, R5, 0x1, R15 ;  /* 0x0000000105057824 */ /* 0x000fc800078e020f */
[----:B------:R-:W-:Y:S02]  /*5e40*/  IMAD.IADD R27, R27, 0x1, R3 ;  /* 0x000000011b1b7824 */ /* 0x000fe400078e0203 */
[----:B------:R-:W-:Y:S02]  /*5e50*/  VIADD R4, R5, 0x1 ;  /* 0x0000000105047836 */ /* 0x000fe40000000000 */
[----:B------:R-:W-:Y:S01]  /*5e60*/  @!P3 IMAD.MOV R4, RZ, RZ, R5 ;  /* 0x000000ffff04b224 */ /* 0x000fe200078e0205 */
[----:B------:R-:W-:Y:S01]  /*5e70*/  SEL R11, R27, RZ, !P5 ;  /* 0x000000ff1b0b7207 */ /* 0x000fe20006800000 */
[----:B------:R-:W-:Y:S02]  /*5e80*/  IMAD.IADD R13, R43, 0x1, R15 ;  /* 0x000000012b0d7824 */ /* 0x000fe400078e020f */
[----:B------:R-:W-:Y:S02]  /*5e90*/  VIADD R3, R4, 0x1 ;  /* 0x0000000104037836 */ /* 0x000fe40000000000 */
[----:B------:R-:W-:Y:S01]  /*5ea0*/  @!P4 IMAD.MOV R3, RZ, RZ, R4 ;  /* 0x000000ffff03c224 */ /* 0x000fe200078e0204 */
[----:B------:R-:W-:Y:S01]  /*5eb0*/  BSSY.RECONVERGENT B0, `(.L_x_745) ;  /* 0x00000c2000007945 */ /* 0x000fe20003800200 */
[----:B------:R-:W-:-:S02]  /*5ec0*/  @!P0 IMAD.MOV R42, RZ, RZ, R40 ;  /* 0x000000ffff2a8224 */ /* 0x000fc400078e0228 */
[----:B------:R-:W-:Y:S02]  /*5ed0*/  IMAD.IADD R25, R25, 0x1, R11 ;  /* 0x0000000119197824 */ /* 0x000fe400078e020b */
[----:B------:R-:W-:Y:S02]  /*5ee0*/  VIADD R11, R13, 0x1 ;  /* 0x000000010d0b7836 */ /* 0x000fe40000000000 */
[----:B------:R-:W-:Y:S02]  /*5ef0*/  VIADD R9, R3, 0x1 ;  /* 0x0000000103097836 */ /* 0x000fe40000000000 */
[----:B------:R-:W-:Y:S02]  /*5f00*/  IMAD.IADD R19, R40, 0x1, R15 ;  /* 0x0000000128137824 */ /* 0x000fe400078e020f */
[----:B------:R-:W-:Y:S02]  /*5f10*/  IMAD.IADD R40, R15, 0x1, R42 ;  /* 0x000000010f287824 */ /* 0x000fe400078e022a */
[----:B------:R-:W-:-:S02]  /*5f20*/  @!P1 IMAD.MOV R11, RZ, RZ, R13 ;  /* 0x000000ffff0b9224 */ /* 0x000fc400078e020d */
[----:B------:R-:W-:Y:S01]  /*5f30*/  @!P5 IMAD.MOV R9, RZ, RZ, R3 ;  /* 0x000000ffff09d224 */ /* 0x000fe200078e0203 */
[----:B------:R-:W-:Y:S06]  /*5f40*/  @!P6 BRA `(.L_x_746) ;  /* 0x000000080060e947 */ /* 0x000fec0003800000 */
[----:B------:R-:W-:Y:S01]  /*5f50*/  BAR.SYNC.DEFER_BLOCKING 0x0 ;  /* 0x0000000000007b1d */ /* 0x000fe20000010000 */
[----:B------:R-:W-:Y:S02]  /*5f60*/  P2R R21, PR, RZ, 0x20 ;  /* 0x00000020ff157803 */ /* 0x000fe40000000000 */
[----:B------:R-:W-:Y:S02]  /*5f70*/  ISETP.NE.AND P5, PT, R17, RZ, PT ;  /* 0x000000ff1100720c */ /* 0x000fe40003fa5270 */
[----:B------:R-:W-:Y:S02]  /*5f80*/  @P0 LEA R19, R19, UR4, 0x3 ;  /* 0x0000000413130c11 */ /* 0x000fe4000f8e18ff */
[----:B------:R-:W-:Y:S01]  /*5f90*/  ISETP.NE.AND P6, PT, R44, RZ, PT ;  /* 0x000000ff2c00720c */ /* 0x000fe20003fc5270 */
[----:B------:R-:W0:Y:S01]  /*5fa0*/  S2R R23, SR_TID.X ;  /* 0x0000000000177919 */ /* 0x000e220000002100 */
[----:B------:R-:W-:Y:S02]  /*5fb0*/  @P1 LEA R13, R13, UR4, 0x3 ;  /* 0x000000040d0d1c11 */ /* 0x000fe4000f8e18ff */
[----:B------:R-:W-:-:S02]  /*5fc0*/  @P2 LEA R11, R11, UR4, 0x3 ;  /* 0x000000040b0b2c11 */ /* 0x000fc4000f8e18ff */
[----:B------:R-:W-:Y:S02]  /*5fd0*/  @P3 LEA R5, R5, UR4, 0x3 ;  /* 0x0000000405053c11 */ /* 0x000fe4000f8e18ff */
[----:B------:R-:W-:Y:S02]  /*5fe0*/  @P4 LEA R4, R4, UR4, 0x3 ;  /* 0x0000000404044c11 */ /* 0x000fe4000f8e18ff */
[----:B------:R-:W-:-:S03]  /*5ff0*/  @P5 LEA R15, R15, UR4, 0x3 ;  /* 0x000000040f0f5c11 */ /* 0x000fc6000f8e18ff */
[----:B------:R-:W-:Y:S02]  /*6000*/  @P6 LEA R9, R9, UR4, 0x3 ;  /* 0x0000000409096c11 */ /* 0x000fe4000f8e18ff */
[----:B------:R1:W-:Y:S01]  /*6010*/  @P5 STS.64 [R15], R6 ;  /* 0x000000060f005388 */ /* 0x0003e20000000a00 */
[----:B------:R-:W-:-:S03]  /*6020*/  ISETP.NE.AND P5, PT, R21, RZ, PT ;  /* 0x000000ff1500720c */ /* 0x000fc60003fa5270 */
[----:B------:R1:W-:Y:S01]  /*6030*/  @P0 STS.64 [R19], R38 ;  /* 0x0000002613000388 */ /* 0x0003e20000000a00 */
[----:B------:R-:W-:-:S09]  /*6040*/  ISETP.NE.AND P0, PT, R41, RZ, PT ;  /* 0x000000ff2900720c */ /* 0x000fd20003f05270 */
[----:B------:R-:W-:-:S04]  /*6050*/  @P5 LEA R3, R3, UR4, 0x3 ;  /* 0x0000000403035c11 */ /* 0x000fc8000f8e18ff */
[----:B------:R-:W-:-:S05]  /*6060*/  @P0 LEA R40, R40, UR4, 0x3 ;  /* 0x0000000428280c11 */ /* 0x000fca000f8e18ff */
[----:B------:R1:W-:Y:S01]  /*6070*/  @P0 STS.64 [R40], R36 ;  /* 0x0000002428000388 */ /* 0x0003e20000000a00 */
[----:B0-----:R-:W-:-:S03]  /*6080*/  ISETP.GE.U32.AND P0, PT, R23, R2, PT ;  /* 0x000000021700720c */ /* 0x001fc60003f06070 */
[----:B------:R1:W-:Y:S04]  /*6090*/  @P1 STS.64 [R13], R34 ;  /* 0x000000220d001388 */ /* 0x0003e80000000a00 */
[----:B------:R1:W-:Y:S04]  /*60a0*/  @P2 STS.64 [R11], R32 ;  /* 0x000000200b002388 */ /* 0x0003e80000000a00 */
[----:B------:R1:W-:Y:S04]  /*60b0*/  @P3 STS.64 [R5], R30 ;  /* 0x0000001e05003388 */ /* 0x0003e80000000a00 */
[----:B------:R1:W-:Y:S04]  /*60c0*/  @P4 STS.64 [R4], R28 ;  /* 0x0000001c04004388 */ /* 0x0003e80000000a00 */
[----:B------:R1:W-:Y:S04]  /*60d0*/  @P5 STS.64 [R3], R26 ;  /* 0x0000001a03005388 */ /* 0x0003e80000000a00 */
[----:B------:R1:W-:Y:S01]  /*60e0*/  @P6 STS.64 [R9], R24 ;  /* 0x0000001809006388 */ /* 0x0003e20000000a00 */
[----:B------:R-:W-:Y:S06]  /*60f0*/  BAR.SYNC.DEFER_BLOCKING 0x0 ;  /* 0x0000000000007b1d */ /* 0x000fec0000010000 */
[----:B------:R-:W-:Y:S05]  /*6100*/  @P0 BRA `(.L_x_747) ;  /* 0x0000000800700947 */ /* 0x000fea0003800000 */
[----:B-1----:R-:W-:Y:S01]  /*6110*/  IADD3 R3, PT, PT, R14, R10, R12 ;  /* 0x0000000a0e037210 */ /* 0x002fe20007ffe00c */
[----:B------:R-:W-:Y:S01]  /*6120*/  BSSY.RECONVERGENT B1, `(.L_x_748) ;  /* 0x000001c000017945 */ /* 0x000fe20003800200 */
[----:B------:R-:W-:Y:S02]  /*6130*/  LOP3.LUT R4, RZ, R23, RZ, 0x33, !PT ;  /* 0x00000017ff047212 */ /* 0x000fe400078e33ff */
[----:B------:R-:W-:-:S04]  /*6140*/  IADD3 R3, PT, PT, R18, R3, R16 ;  /* 0x0000000312037210 */ /* 0x000fc80007ffe010 */
[----:B------:R-:W-:-:S04]  /*6150*/  IADD3 R3, PT, PT, R22, R3, R20 ;  /* 0x0000000316037210 */ /* 0x000fc80007ffe014 */
[----:B------:R-:W-:-:S04]  /*6160*/  IADD3 R8, PT, PT, R4, R3, R8 ;  /* 0x0000000304087210 */ /* 0x000fc80007ffe008 */
[C---:B------:R-:W-:Y:S02]  /*6170*/  LOP3.LUT R3, R8.reuse, 0x300, RZ, 0xc0, !PT ;  /* 0x0000030008037812 */ /* 0x040fe400078ec0ff */
[----:B------:R-:W-:Y:S02]  /*6180*/  ISETP.GE.U32.AND P1, PT, R8, 0x300, PT ;  /* 0x000003000800780c */ /* 0x000fe40003f26070 */
[----:B------:R-:W-:Y:S01]  /*6190*/  ISETP.NE.AND P0, PT, R3, 0x300, PT ;  /* 0x000003000300780c */ /* 0x000fe20003f05270 */
[----:B------:R-:W-:-:S12]  /*61a0*/  IMAD.MOV.U32 R3, RZ, RZ, R23 ;  /* 0x000000ffff037224 */ /* 0x000fd800078e0017 */
        /* <DEDUP_REMOVED lines=8> */
[----:B------:R-:W-:-:S04]  /*6230*/  IMAD.MOV R8, RZ, RZ, -R8 ;  /* 0x000000ffff087224 */ /* 0x000fc800078e0a08 */
[----:B------:R-:W-:Y:S02]  /*6240*/  IMAD.IADD R3, R6, 0x1, R23 ;  /* 0x0000000106037824 */ /* 0x000fe400078e0217 */
[----:B0-----:R-:W-:-:S07]  /*6250*/  IMAD.WIDE.U32 R4, R23, 0x4, R4 ;  /* 0x0000000417047825 */ /* 0x001fce00078e0004 */
.L_x_750:
        /* <DEDUP_REMOVED lines=8> */
.L_x_749:
[----:B------:R-:W-:Y:S05]  /*62e0*/  BSYNC.RECONVERGENT B1 ;  /* 0x0000000000017941 */ /* 0x000fea0003800200 */
.L_x_748:
[----:B------:R-:W-:Y:S05]  /*62f0*/  @!P1 BRA `(.L_x_747) ;  /* 0x0000000400f49947 */ /* 0x000fea0003800000 */
        /* <DEDUP_REMOVED lines=13> */
.L_x_753:
        /* <DEDUP_REMOVED lines=40> */
.L_x_752:
[----:B------:R-:W-:Y:S05]  /*6650*/  BSYNC.RECONVERGENT B1 ;  /* 0x0000000000017941 */ /* 0x000fea0003800200 */
.L_x_751:
        /* <DEDUP_REMOVED lines=27> */
.L_x_755:
[----:B------:R-:W-:Y:S05]  /*6810*/  BSYNC.RECONVERGENT B1 ;  /* 0x0000000000017941 */ /* 0x000fea0003800200 */
.L_x_754:
[----:B------:R-:W-:-:S13]  /*6820*/  ISETP.LT.OR P0, PT, R3, R2, P0 ;  /* 0x000000020300720c */ /* 0x000fda0000701670 */
[----:B------:R-:W-:Y:S05]  /*6830*/  @!P0 BRA `(.L_x_747) ;  /* 0x0000000000a48947 */ /* 0x000fea0003800000 */
[----:B------:R-:W0:Y:S04]  /*6840*/  LDS R3, [R6+-0x1000] ;  /* 0xfff0000006037984 */ /* 0x000e280000000800 */
[----:B------:R-:W1:Y:S04]  /*6850*/  LDS R7, [R6+-0x800] ;  /* 0xfff8000006077984 */ /* 0x000e680000000800 */
[----:B------:R-:W2:Y:S04]  /*6860*/  LDS R9, [R6] ;  /* 0x0000000006097984 */ /* 0x000ea80000000800 */
[----:B------:R-:W3:Y:S04]  /*6870*/  LDS R11, [R6+0x800] ;  /* 0x00080000060b7984 */ /* 0x000ee80000000800 */
[----:B0-----:R4:W-:Y:S04]  /*6880*/  STG.E desc[UR8][R4.64+-0x800], R3 ;  /* 0xfff8000304007986 */ /* 0x0019e8000c101908 */
[----:B-1----:R4:W-:Y:S04]  /*6890*/  STG.E desc[UR8][R4.64+-0x400], R7 ;  /* 0xfffc000704007986 */ /* 0x0029e8000c101908 */
[----:B--2---:R4:W-:Y:S04]  /*68a0*/  STG.E desc[UR8][R4.64], R9 ;  /* 0x0000000904007986 */ /* 0x0049e8000c101908 */
[----:B---3--:R4:W-:Y:S01]  /*68b0*/  STG.E desc[UR8][R4.64+0x400], R11 ;  /* 0x0004000b04007986 */ /* 0x0089e2000c101908 */
[----:B------:R-:W-:Y:S05]  /*68c0*/  BRA `(.L_x_747) ;  /* 0x0000000000807947 */ /* 0x000fea0003800000 */
.L_x_746:
[----:B------:R-:W-:Y:S01]  /*68d0*/  P2R R6, PR, RZ, 0x20 ;  /* 0x00000020ff067803 */ /* 0x000fe20000000000 */
[----:B------:R-:W0:Y:S01]  /*68e0*/  @P0 LDC.64 R42, c[0x0][0x3a0] ;  /* 0x0000e800ff2a0b82 */ /* 0x000e220000000a00 */
[----:B------:R-:W-:Y:S02]  /*68f0*/  ISETP.NE.AND P5, PT, R17, RZ, PT ;  /* 0x000000ff1100720c */ /* 0x000fe40003fa5270 */
[----:B------:R-:W-:-:S05]  /*6900*/  ISETP.NE.AND P6, PT, R44, RZ, PT ;  /* 0x000000ff2c00720c */ /* 0x000fca0003fc5270 */
[----:B------:R-:W1:Y:S08]  /*6910*/  @P4 LDC.64 R20, c[0x0][0x3a0] ;  /* 0x0000e800ff144b82 */ /* 0x000e700000000a00 */
[----:B------:R-:W2:Y:S01]  /*6920*/  @P5 LDC.64 R16, c[0x0][0x3a0] ;  /* 0x0000e800ff105b82 */ /* 0x000ea20000000a00 */
[----:B0-----:R-:W-:-:S07]  /*6930*/  @P0 IMAD.WIDE R42, R19, 0x4, R42 ;  /* 0x00000004132a0825 */ /* 0x001fce00078e022a */
[----:B------:R-:W0:Y:S01]  /*6940*/  @P3 LDC.64 R18, c[0x0][0x3a0] ;  /* 0x0000e800ff123b82 */ /* 0x000e220000000a00 */
[----:B-1----:R-:W-:-:S04]  /*6950*/  @P4 IMAD.WIDE R20, R4, 0x4, R20 ;  /* 0x0000000404144825 */ /* 0x002fc800078e0214 */
[----:B--2---:R-:W-:-:S03]  /*6960*/  @P5 IMAD.WIDE R16, R15, 0x4, R16 ;  /* 0x000000040f105825 */ /* 0x004fc600078e0210 */
[----:B------:R-:W1:Y:S02]  /*6970*/  @P1 LDC.64 R14, c[0x0][0x3a0] ;  /* 0x0000e800ff0e1b82 */ /* 0x000e640000000a00 */
[----:B------:R2:W-:Y:S01]  /*6980*/  @P5 STG.E desc[UR8][R16.64], R7 ;  /* 0x0000000710005986 */ /* 0x0005e2000c101908 */
[----:B------:R-:W-:-:S03]  /*6990*/  ISETP.NE.AND P5, PT, R6, RZ, PT ;  /* 0x000000ff0600720c */ /* 0x000fc60003fa5270 */
[----:B------:R3:W-:Y:S01]  /*69a0*/  @P0 STG.E desc[UR8][R42.64], R39 ;  /* 0x000000272a000986 */ /* 0x0007e2000c101908 */
[----:B------:R-:W-:Y:S01]  /*69b0*/  ISETP.NE.AND P0, PT, R41, RZ, PT ;  /* 0x000000ff2900720c */ /* 0x000fe20003f05270 */
[----:B0-----:R-:W-:Y:S01]  /*69c0*/  @P3 IMAD.WIDE R18, R5, 0x4, R18 ;  /* 0x0000000405123825 */ /* 0x001fe200078e0212 */
[----:B--2---:R-:W0:Y:S11]  /*69d0*/  @P2 LDC.64 R16, c[0x0][0x3a0] ;  /* 0x0000e800ff102b82 */ /* 0x004e360000000a00 */
[----:B------:R-:W2:Y:S01]  /*69e0*/  @P0 LDC.64 R6, c[0x0][0x3a0] ;  /* 0x0000e800ff060b82 */ /* 0x000ea20000000a00 */
[----:B-1----:R-:W-:-:S07]  /*69f0*/  @P1 IMAD.WIDE R14, R13, 0x4, R14 ;  /* 0x000000040d0e1825 */ /* 0x002fce00078e020e */
[----:B------:R-:W1:Y:S08]  /*6a00*/  @P5 LDC.64 R22, c[0x0][0x3a0] ;  /* 0x0000e800ff165b82 */ /* 0x000e700000000a00 */
[----:B---3--:R-:W3:Y:S01]  /*6a10*/  @P6 LDC.64 R38, c[0x0][0x3a0] ;  /* 0x0000e800ff266b82 */ /* 0x008ee20000000a00 */
[----:B0-----:R-:W-:-:S04]  /*6a20*/  @P2 IMAD.WIDE R16, R11, 0x4, R16 ;  /* 0x000000040b102825 */ /* 0x001fc800078e0210 */
[----:B--2---:R-:W-:-:S05]  /*6a30*/  @P0 IMAD.WIDE R6, R40, 0x4, R6 ;  /* 0x0000000428060825 */ /* 0x004fca00078e0206 */
[----:B------:R0:W-:Y:S01]  /*6a40*/  @P0 STG.E desc[UR8][R6.64], R37 ;  /* 0x0000002506000986 */ /* 0x0001e2000c101908 */
[----:B-1----:R-:W-:-:S03]  /*6a50*/  @P5 IMAD.WIDE R22, R3, 0x4, R22 ;  /* 0x0000000403165825 */ /* 0x002fc600078e0216 */
[----:B------:R0:W-:Y:S04]  /*6a60*/  @P1 STG.E desc[UR8][R14.64], R35 ;  /* 0x000000230e001986 */ /* 0x0001e8000c101908 */
[----:B------:R0:W-:Y:S01]  /*6a70*/  @P2 STG.E desc[UR8][R16.64], R33 ;  /* 0x0000002110002986 */ /* 0x0001e2000c101908 */
[----:B---3--:R-:W-:-:S03]  /*6a80*/  @P6 IMAD.WIDE R38, R9, 0x4, R38 ;  /* 0x0000000409266825 */ /* 0x008fc600078e0226 */
[----:B------:R0:W-:Y:S04]  /*6a90*/  @P3 STG.E desc[UR8][R18.64], R31 ;  /* 0x0000001f12003986 */ /* 0x0001e8000c101908 */
[----:B------:R0:W-:Y:S04]  /*6aa0*/  @P4 STG.E desc[UR8][R20.64], R29 ;  /* 0x0000001d14004986 */ /* 0x0001e8000c101908 */
[----:B------:R0:W-:Y:S04]  /*6ab0*/  @P5 STG.E desc[UR8][R22.64], R27 ;  /* 0x0000001b16005986 */ /* 0x0001e8000c101908 */
[----:B------:R0:W-:Y:S02]  /*6ac0*/  @P6 STG.E desc[UR8][R38.64], R25 ;  /* 0x0000001926006986 */ /* 0x0001e4000c101908 */
.L_x_747:
[----:B------:R-:W-:Y:S05]  /*6ad0*/  BSYNC.RECONVERGENT B0 ;  /* 0x0000000000007941 */ /* 0x000fea0003800200 */
.L_x_745:
[----:B-1--4-:R-:W1:Y:S02]  /*6ae0*/  S2R R3, SR_TID.X ;  /* 0x0000000000037919 */ /* 0x012e640000002100 */
[----:B-1----:R-:W-:-:S13]  /*6af0*/  ISETP.NE.AND P0, PT, R3, 0xff, PT ;  /* 0x000000ff0300780c */ /* 0x002fda0003f05270 */
[----:B------:R-:W-:Y:S05]  /*6b00*/  @P0 EXIT ;  /* 0x000000000000094d */ /* 0x000fea0003800000 */
[----:B------:R-:W-:Y:S01]  /*6b10*/  ISETP.NE.AND P0, PT, R0, 0x900, PT ;  /* 0x000009000000780c */ /* 0x000fe20003f05270 */
[----:B0-----:R-:W0:-:S12]  /*6b20*/  LDC.64 R6, c[0x0][0x3a8] ;  /* 0x0000ea00ff067b82 */ /* 0x001e180000000a00 */
[----:B------:R-:W1:Y:S02]  /*6b30*/  @!P0 LDC.64 R4, c[0x0][0x3a0] ;  /* 0x0000e800ff048b82 */ /* 0x000e640000000a00 */
[----:B-1----:R-:W-:-:S04]  /*6b40*/  @!P0 IMAD.WIDE R4, R2, 0x4, R4 ;  /* 0x0000000402048825 */ /* 0x002fc800078e0204 */
[----:B------:R-:W-:Y:S01]  /*6b50*/  @!P0 VIADD R2, R2, 0x1 ;  /* 0x0000000102028836 */ /* 0x000fe20000000000 */
[----:B------:R-:W-:Y:S04]  /*6b60*/  @!P0 STG.E desc[UR8][R4.64], R45 ;  /* 0x0000002d04008986 */ /* 0x000fe8000c101908 */
[----:B0-----:R-:W-:Y:S01]  /*6b70*/  STG.E desc[UR8][R6.64], R2 ;  /* 0x0000000206007986 */ /* 0x001fe2000c101908 */
[----:B------:R-:W-:Y:S05]  /*6b80*/  EXIT ;  /* 0x000000000000794d */ /* 0x000fea0003800000 */
.L_x_744:
        /* <DEDUP_REMOVED lines=19> */
[----:B------:R-:W-:-:S02]  /*6cc0*/  VIADD R13, R17, 0xa0 ;  /* 0x000000a0110d7836 */ /* 0x000fc40000000000 */
[----:B------:R-:W-:Y:S01]  /*6cd0*/  VIADD R23, R17, 0xe0 ;  /* 0x000000e011177836 */ /* 0x000fe20000000000 */
[-C--:B------:R-:W-:Y:S01]  /*6ce0*/  ISETP.GE.U32.AND P3, PT, R21, R0.reuse, PT ;  /* 0x000000001500720c */ /* 0x080fe20003f66070 */
[----:B------:R-:W-:Y:S01]  /*6cf0*/  @!P6 IMAD.IADD R3, R2, 0x1, R17 ;  /* 0x000000010203e824 */ /* 0x000fe200078e0211 */
[----:B------:R-:W-:Y:S02]  /*6d00*/  IADD3 R2, P5, PT, R4, R19, RZ ;  /* 0x0000001304027210 */ /* 0x000fe40007fbe0ff */
[----:B------:R-:W-:Y:S01]  /*6d10*/  ISETP.GE.U32.AND P4, PT, R13, R0, PT ;  /* 0x000000000d00720c */ /* 0x000fe20003f86070 */
[----:B------:R-:W-:-:S04]  /*6d20*/  @!P6 IMAD.WIDE.U32 R14, R3, 0x4, R14 ;  /* 0x00000004030ee825 */ /* 0x000fc800078e000e */
[----:B------:R-:W-:-:S04]  /*6d30*/  @!P6 IMAD.WIDE.U32 R10, R3, 0x4, R10 ;  /* 0x00000004030ae825 */ /* 0x000fc800078e000a */
[----:B------:R-:W-:Y:S01]  /*6d40*/  IMAD.X R3, RZ, RZ, R5, P5 ;  /* 0x000000ffff037224 */ /* 0x000fe200028e0605 */
[----:B0-----:R-:W-:Y:S01]  /*6d50*/  IADD3 R8, P5, PT, R19, R8, RZ ;  /* 0x0000000813087210 */ /* 0x001fe20007fbe0ff */
[C---:B------:R-:W-:Y:S02]  /*6d60*/  VIADD R21, R17.reuse, 0xc0 ;  /* 0x000000c011157836 */ /* 0x040fe40000000000 */
[----:B------:R-:W-:Y:S02]  /*6d70*/  VIADD R17, R17, 0x100 ;  /* 0x0000010011117836 */ /* 0x000fe40000000000 */
[----:B------:R-:W-:Y:S01]  /*6d80*/  IMAD.X R9, RZ, RZ, R9, P5 ;  /* 0x000000ffff097224 */ /* 0x000fe200028e0609 */
[----:B------:R-:W-:Y:S01]  /*6d90*/  ISETP.GE.U32.AND P5, PT, R23, R0, PT ;  /* 0x000000001700720c */ /* 0x000fe20003fa6070 */
[----:B------:R-:W-:Y:S02]  /*6da0*/  IMAD.MOV.U32 R24, RZ, RZ, RZ ;  /* 0x000000ffff187224 */ /* 0x000fe400078e00ff */
[----:B--2---:R-:W-:-:S02]  /*6db0*/  IMAD.MOV.U32 R13, RZ, RZ, R6 ;  /* 0x000000ffff0d7224 */ /* 0x004fc400078e0006 */
[----:B------:R0:W2:Y:S02]  /*6dc0*/  @!P6 LDG.E.CONSTANT R6, desc[UR8][R14.64] ;  /* 0x000000080e06e981 */ /* 0x0000a4000c1e9900 */
[----:B------:R-:W-:Y:S02]  /*6dd0*/  IMAD.MOV.U32 R12, RZ, RZ, R13 ;  /* 0x000000ffff0c7224 */ /* 0x000fe400078e000d */
[----:B---3--:R-:W-:Y:S02]  /*6de0*/  IMAD.MOV.U32 R16, RZ, RZ, R7 ;  /* 0x000000ffff107224 */ /* 0x008fe400078e0007 */
[----:B------:R1:W3:Y:S01]  /*6df0*/  @!P6 LDG.E.CONSTANT R7, desc[UR8][R10.64] ;  /* 0x000000080a07e981 */ /* 0x0002e2000c1e9900 */
[-C--:B------:R-:W-:Y:S01]  /*6e00*/  ISETP.GE.U32.AND P6, PT, R21, R0.reuse, PT ;  /* 0x000000001500720c */ /* 0x080fe20003fc6070 */
[----:B------:R-:W-:Y:S02]  /*6e10*/  IMAD.MOV.U32 R19, RZ, RZ, R16 ;  /* 0x000000ffff137224 */ /* 0x000fe400078e0010 */
[----:B------:R-:W4:Y:S04]  /*6e20*/  @!P0 LDG.E.CONSTANT R12, desc[UR8][R2.64+0x80] ;  /* 0x00008008020c8981 */ /* 0x000f28000c1e9900 */
[----:B------:R-:W5:Y:S01]  /*6e30*/  @!P0 LDG.E.CONSTANT R19, desc[UR8][R8.64+0x80] ;  /* 0x0000800808138981 */ /* 0x000f62000c1e9900 */
[----:B------:R-:W-:Y:S01]  /*6e40*/  ISETP.GE.U32.AND P0, PT, R17, R0, PT ;  /* 0x000000001100720c */ /* 0x000fe20003f06070 */
[----:B0-----:R-:W-:-:S02]  /*6e50*/  IMAD.MOV.U32 R14, RZ, RZ, R13 ;  /* 0x000000ffff0e7224 */ /* 0x001fc400078e000d */
[--C-:B-1----:R-:W-:Y:S02]  /*6e60*/  IMAD.MOV.U32 R10, RZ, RZ, R13.reuse ;  /* 0x000000ffff0a7224 */ /* 0x102fe400078e000d */
        /* <DEDUP_REMOVED lines=24> */
[----:B------:R-:W-:-:S13]  /*6ff0*/  ISETP.NE.AND P1, PT, R35, RZ, PT ;  /* 0x000000ff2300720c */ /* 0x000fda0003f25270 */
[----:B------:R5:W5:Y:S01]  /*7000*/  @!P1 LDG.E.CONSTANT R24, desc[UR8][R4.64+-0x4] ;  /* 0xfffffc0804189981 */ /* 0x000b62000c1e9900 */
[----:B0-----:R-:W0:Y:S01]  /*7010*/  S2R R3, SR_LANEID ;  /* 0x0000000000037919 */ /* 0x001e220000000000 */
[----:B------:R-:W1:Y:S01]  /*7020*/  S2UR UR5, SR_CgaCtaId ;  /* 0x00000000000579c3 */ /* 0x000e620000008800 */
[----:B------:R-:W-:Y:S01]  /*7030*/  SHF.R.U32.HI R34, RZ, 0x5, R35 ;  /* 0x00000005ff227819 */ /* 0x000fe20000011623 */
[----:B------:R-:W-:Y:S02]  /*7040*/  UMOV UR4, 0x400 ;  /* 0x0000040000047882 */ /* 0x000fe40000000000 */
[----:B-1----:R-:W-:Y:S02]  /*7050*/  ULEA UR4, UR5, UR4, 0x18 ;  /* 0x0000000405047291 */ /* 0x002fe4000f8ec0ff */
[----:B0-----:R-:W-:-:S05]  /*7060*/  IMAD R2, R34, 0x120, R3 ;  /* 0x0000012022027824 */ /* 0x001fca00078e0203 */
[----:B------:R-:W-:-:S05]  /*7070*/  LEA R30, R2, UR4, 0x2 ;  /* 0x00000004021e7c11 */ /* 0x000fca000f8e10ff */
[----:B------:R-:W-:Y:S01]  /*7080*/  IMAD R29, R3, 0x20, R30 ;  /* 0x00000020031d7824 */ /* 0x000fe200078e021e */
[C---:B------:R-:W-:Y:S01]  /*7090*/  ISETP.NE.AND P0, PT, R35.reuse, RZ, PT ;  /* 0x000000ff2300720c */ /* 0x040fe20003f05270 */
[----:B------:R-:W-:Y:S01]  /*70a0*/  IMAD R9, R35, 0x9, RZ ;  /* 0x0000000923097824 */ /* 0x000fe200078e02ff */
[----:B--2---:R-:W-:Y:S04]  /*70b0*/  STS [R30], R6 ;  /* 0x000000061e007388 */ /* 0x004fe80000000800 */
[----:B----4-:R-:W-:Y:S04]  /*70c0*/  STS [R30+0x80], R12 ;  /* 0x0000800c1e007388 */ /* 0x010fe80000000800 */
[----:B---3--:R-:W-:Y:S04]  /*70d0*/  STS [R30+0x100], R14 ;  /* 0x0001000e1e007388 */ /* 0x008fe80000000800 */
[----:B-----5:R-:W-:Y:S04]  /*70e0*/  STS [R30+0x180], R10 ;  /* 0x0001800a1e007388 */ /* 0x020fe80000000800 */
[----:B------:R-:W-:Y:S04]  /*70f0*/  STS [R30+0x200], R11 ;  /* 0x0002000b1e007388 */ /* 0x000fe80000000800 */
[----:B------:R-:W-:Y:S04]  /*7100*/  STS [R30+0x280], R15 ;  /* 0x0002800f1e007388 */ /* 0x000fe80000000800 */
[----:B------:R-:W-:Y:S04]  /*7110*/  STS [R30+0x300], R17 ;  /* 0x000300111e007388 */ /* 0x000fe80000000800 */
[----:B------:R0:W-:Y:S04]  /*7120*/  STS [R30+0x380], R18 ;  /* 0x000380121e007388 */ /* 0x0001e80000000800 */
        /* <DEDUP_REMOVED lines=24> */
[----:B------:R-:W4:Y:S04]  /*72b0*/  LDS R13, [R29+0x4] ;  /* 0x000004001d0d7984 */ /* 0x000f280000000800 */
[----:B------:R-:W5:Y:S04]  /*72c0*/  LDS R15, [R29+0x8] ;  /* 0x000008001d0f7984 */ /* 0x000f680000000800 */
        /* <DEDUP_REMOVED lines=8> */
[----:B------:R-:W-:Y:S01]  /*7350*/  BAR.SYNC.DEFER_BLOCKING 0x0 ;  /* 0x0000000000007b1d */ /* 0x000fe20000010000 */
[----:B------:R-:W-:-:S05]  /*7360*/  VIADD R17, R9, 0x1 ;  /* 0x0000000109117836 */ /* 0x000fca0000000000 */
[----:B------:R-:W1:Y:S01]  /*7370*/  @P0 LDS R24, [R18+0x478] ;  /* 0x0004780012180984 */ /* 0x000e620000000800 */
[----:B--2---:R-:W-:-:S04]  /*7380*/  ISETP.NE.AND P0, PT, R2, R4, PT ;  /* 0x000000040200720c */ /* 0x004fc80003f05270 */
[----:B------:R-:W-:Y:S01]  /*7390*/  ISETP.EQ.OR P0, PT, R17, R0, P0 ;  /* 0x000000001100720c */ /* 0x000fe20000702670 */
[----:B------:R-:W-:Y:S01]  /*73a0*/  VIADD R17, R9, 0x2 ;  /* 0x0000000209117836 */ /* 0x000fe20000000000 */
[----:B---3--:R-:W-:Y:S02]  /*73b0*/  ISETP.NE.AND P1, PT, R4, R6, PT ;  /* 0x000000060400720c */ /* 0x008fe40003f25270 */
[----:B0-----:R-:W-:Y:S02]  /*73c0*/  SEL R16, R11, RZ, !P0 ;  /* 0x000000ff0b107207 */ /* 0x001fe40004000000 */
[----:B------:R-:W-:-:S03]  /*73d0*/  ISETP.EQ.OR P3, PT, R17, R0, P1 ;  /* 0x000000001100720c */ /* 0x000fc60000f62670 */
[----:B----4-:R-:W-:Y:S01]  /*73e0*/  IMAD.IADD R16, R13, 0x1, R16 ;  /* 0x000000010d107824 */ /* 0x010fe200078e0210 */
[----:B------:R-:W-:Y:S01]  /*73f0*/  ISETP.NE.AND P2, PT, R6, R8, PT ;  /* 0x000000080600720c */ /* 0x000fe20003f45270 */
[----:B------:R-:W-:-:S03]  /*7400*/  VIADD R17, R9, 0x3 ;  /* 0x0000000309117836 */ /* 0x000fc60000000000 */
[----:B------:R-:W-:Y:S02]  /*7410*/  SEL R16, R16, RZ, !P3 ;  /* 0x000000ff10107207 */ /* 0x000fe40005800000 */
[----:B------:R-:W-:-:S03]  /*7420*/  ISETP.EQ.OR P4, PT, R17, R0, P2 ;  /* 0x000000001100720c */ /* 0x000fc60001782670 */
[----:B-----5:R-:W-:Y:S01]  /*7430*/  IMAD.IADD R16, R15, 0x1, R16 ;  /* 0x000000010f107824 */ /* 0x020fe200078e0210 */
[----:B------:R-:W-:Y:S01]  /*7440*/  ISETP.NE.AND P2, PT, R8, R10, PT ;  /* 0x0000000a0800720c */ /* 0x000fe20003f45270 */
[----:B------:R-:W-:-:S03]  /*7450*/  VIADD R17, R9, 0x4 ;  /* 0x0000000409117836 */ /* 0x000fc60000000000 */
[----:B------:R-:W-:Y:S02]  /*7460*/  SEL R16, R16, RZ, !P4 ;  /* 0x000000ff10107207 */ /* 0x000fe40006000000 */
[----:B------:R-:W-:Y:S02]  /*7470*/  ISETP.EQ.OR P5, PT, R17, R0, P2 ;  /* 0x000000001100720c */ /* 0x000fe400017a2670 */
[----:B-1----:R-:W-:Y:S01]  /*7480*/  ISETP.NE.AND P1, PT, R24, R2, PT ;  /* 0x000000021800720c */ /* 0x002fe20003f25270 */
[----:B------:R-:W-:-:S03]  /*7490*/  IMAD.IADD R16, R27, 0x1, R16 ;  /* 0x000000011b107824 */ /* 0x000fc600078e0210 */
[C---:B------:R-:W-:Y:S01]  /*74a0*/  ISETP.EQ.OR P1, PT, R9.reuse, R0, P1 ;  /* 0x000000000900720c */ /* 0x040fe20000f22670 */
[----:B------:R-:W-:Y:S01]  /*74b0*/  VIADD R17, R9, 0x5 ;  /* 0x0000000509117836 */ /* 0x000fe20000000000 */
[----:B------:R-:W-:Y:S02]  /*74c0*/  SEL R16, R16, RZ, !P5 ;  /* 0x000000ff10107207 */ /* 0x000fe40006800000 */
[----:B------:R-:W-:Y:S02]  /*74d0*/  SEL R18, RZ, 0x1, !P1 ;  /* 0x00000001ff127807 */ /* 0x000fe40004800000 */
[----:B------:R-:W-:Y:S01]  /*74e0*/  ISETP.NE.AND P2, PT, R10, R12, PT ;  /* 0x0000000c0a00720c */ /* 0x000fe20003f45270 */
[----:B------:R-:W-:Y:S02]  /*74f0*/  IMAD.MOV.U32 R20, RZ, RZ, 0x2 ;  /* 0x00000002ff147424 */ /* 0x000fe400078e00ff */
[----:B------:R-:W-:Y:S01]  /*7500*/  IMAD.IADD R16, R37, 0x1, R16 ;  /* 0x0000000125107824 */ /* 0x000fe200078e0210 */
[----:B------:R-:W-:-:S03]  /*7510*/  ISETP.EQ.OR P2, PT, R17, R0, P2 ;  /* 0x000000001100720c */ /* 0x000fc60001742670 */
[----:B------:R-:W-:Y:S02]  /*7520*/  @!P1 IMAD.MOV R20, RZ, RZ, 0x1 ;  /* 0x00000001ff149424 */ /* 0x000fe400078e02ff */
[----:B------:R-:W-:Y:S01]  /*7530*/  @!P0 IMAD.MOV R20, RZ, RZ, R18 ;  /* 0x000000ffff148224 */ /* 0x000fe200078e0212 */
[----:B------:R-:W-:Y:S01]  /*7540*/  SEL R17, R16, RZ, !P2 ;  /* 0x000000ff10117207 */ /* 0x000fe20005000000 */
[----:B------:R-:W-:Y:S01]  /*7550*/  VIADD R19, R9, 0x6 ;  /* 0x0000000609137836 */ /* 0x000fe20000000000 */
[----:B------:R-:W-:Y:S01]  /*7560*/  P2R R33, PR, RZ, 0x8 ;  /* 0x00000008ff217803 */ /* 0x000fe20000000000 */
[----:B------:R-:W-:Y:S02]  /*7570*/  VIADD R18, R20, 0x1 ;  /* 0x0000000114127836 */ /* 0x000fe40000000000 */
[----:B------:R-:W-:Y:S01]  /*7580*/  @!P3 IMAD.MOV R18, RZ, RZ, R20 ;  /* 0x000000ffff12b224 */ /* 0x000fe200078e0214 */
[----:B------:R-:W-:Y:S01]  /*7590*/  ISETP.NE.AND P3, PT, R12, R14, PT ;  /* 0x0000000e0c00720c */ /* 0x000fe20003f65270 */
[----:B------:R-:W-:-:S03]  /*75a0*/  IMAD.IADD R17, R38, 0x1, R17 ;  /* 0x0000000126117824 */ /* 0x000fc600078e0211 */
[----:B------:R-:W-:Y:S01]  /*75b0*/  ISETP.EQ.OR P3, PT, R19, R0, P3 ;  /* 0x000000001300720c */ /* 0x000fe20001f62670 */
[----:B------:R-:W-:Y:S01]  /*75c0*/  VIADD R20, R18, 0x1 ;  /* 0x0000000112147836 */ /* 0x000fe20000000000 */
[----:B------:R-:W-:Y:S01]  /*75d0*/  P2R R32, PR, RZ, 0x10 ;  /* 0x00000010ff207803 */ /* 0x000fe20000000000 */
[----:B------:R-:W-:Y:S01]  /*75e0*/  VIADD R19, R9, 0x7 ;  /* 0x0000000709137836 */ /* 0x000fe20000000000 */
[----:B------:R-:W-:Y:S01]  /*75f0*/  SEL R17, R17, RZ, !P3 ;  /* 0x000000ff11117207 */ /* 0x000fe20005800000 */
[----:B------:R-:W-:Y:S01]  /*7600*/  @!P4 IMAD.MOV R20, RZ, RZ, R18 ;  /* 0x000000ffff14c224 */ /* 0x000fe200078e0212 */
[----:B------:R-:W-:-:S03]  /*7610*/  ISETP.NE.AND P4, PT, R14, R26, PT ;  /* 0x0000001a0e00720c */ /* 0x000fc60003f85270 */
[----:B------:R-:W-:Y:S01]  /*7620*/  IMAD.IADD R17, R40, 0x1, R17 ;  /* 0x0000000128117824 */ /* 0x000fe200078e0211 */
        /* <DEDUP_REMOVED lines=9> */
[----:B------:R-:W-:-:S03]  /*76c0*/  VIADD R17, R18, 0x1 ;  /* 0x0000000112117836 */ /* 0x000fc60000000000 */
[----:B------:R-:W-:Y:S01]  /*76d0*/  SEL R16, R16, RZ, !P6 ;  /* 0x000000ff10107207 */ /* 0x000fe20007000000 */
[----:B------:R-:W-:-:S04]  /*76e0*/  @!P2 IMAD.MOV R17, RZ, RZ, R18 ;  /* 0x000000ffff11a224 */ /* 0x000fc800078e0212 */
[----:B------:R-:W-:Y:S02]  /*76f0*/  IMAD.IADD R16, R7, 0x1, R16 ;  /* 0x0000000107107824 */ /* 0x000fe400078e0210 */
[----:B------:R-:W-:Y:S02]  /*7700*/  VIADD R5, R17, 0x1 ;  /* 0x0000000111057836 */ /* 0x000fe40000000000 */
[----:B------:R-:W-:Y:S01]  /*7710*/  @!P3 IMAD.MOV R5, RZ, RZ, R17 ;  /* 0x000000ffff05b224 */ /* 0x000fe200078e0211 */
[----:B------:R-:W0:Y:S03]  /*7720*/  SHFL.UP PT, R9, R16, 0x1, RZ ;  /* 0x0420000010097989 */ /* 0x000e2600000e00ff */
[----:B------:R-:W-:Y:S02]  /*7730*/  VIADD R7, R5, 0x1 ;  /* 0x0000000105077836 */ /* 0x000fe40000000000 */
[----:B------:R-:W-:-:S04]  /*7740*/  @!P4 IMAD.MOV R7, RZ, RZ, R5 ;  /* 0x000000ffff07c224 */ /* 0x000fc800078e0205 */
[----:B------:R-:W-:Y:S02]  /*7750*/  VIADD R5, R7, 0x1 ;  /* 0x0000000107057836 */ /* 0x000fe40000000000 */
[----:B------:R-:W-:-:S05]  /*7760*/  @!P6 IMAD.MOV R5, RZ, RZ, R7 ;  /* 0x000000ffff05e224 */ /* 0x000fca00078e0207 */
[----:B------:R-:W1:Y:S01]  /*7770*/  SHFL.UP PT, R7, R5, 0x1, RZ ;  /* 0x0420000005077989 */ /* 0x000e6200000e00ff */
[----:B------:R-:W-:-:S04]  /*7780*/  ISETP.NE.AND P5, PT, R5, RZ, PT ;  /* 0x000000ff0500720c */ /* 0x000fc80003fa5270 */
[----:B0-----:R-:W-:Y:S02]  /*7790*/  SEL R9, R9, RZ, !P5 ;  /* 0x000000ff09097207 */ /* 0x001fe40006800000 */
[----:B------:R-:W-:-:S04]  /*77a0*/  ISETP.GE.AND P5, PT, R3, 0x1, PT ;  /* 0x000000010300780c */ /* 0x000fc80003fa6270 */
[----:B------:R-:W-:-:S05]  /*77b0*/  SEL R9, R9, RZ, P5 ;  /* 0x000000ff09097207 */ /* 0x000fca0002800000 */
[----:B------:R-:W-:Y:S01]  /*77c0*/  IMAD.IADD R9, R16, 0x1, R9 ;  /* 0x0000000110097824 */ /* 0x000fe200078e0209 */
[----:B-1----:R-:W-:-:S04]  /*77d0*/  SEL R18, R7, RZ, P5 ;  /* 0x000000ff07127207 */ /* 0x002fc80002800000 */
        /* <DEDUP_REMOVED lines=35> */
[----:B0-----:R-:W-:Y:S02]  /*7a10*/  SEL R30, R7, RZ, P5 ;  /* 0x000000ff071e7207 */ /* 0x001fe40002800000 */
[----:B------:R-:W-:-:S03]  /*7a20*/  ISETP.NE.AND P5, PT, R3, 0x1f, PT ;  /* 0x0000001f0300780c */ /* 0x000fc60003fa5270 */
[----:B------:R-:W-:-:S10]  /*7a30*/  IMAD.IADD R30, R5, 0x1, R30 ;  /* 0x00000001051e7824 */ /* 0x000fd400078e021e */
[----:B------:R-:W-:-:S05]  /*7a40*/  @!P5 LEA R25, R34, UR4, 0x3 ;  /* 0x000000042219dc11 */ /* 0x000fca000f8e18ff */
[----:B------:R-:W-:Y:S01]  /*7a50*/  @!P5 STS.64 [R25], R30 ;  /* 0x0000001e1900d388 */ /* 0x000fe20000000a00 */
[----:B------:R-:W-:Y:S06]  /*7a60*/  BAR.SYNC.DEFER_BLOCKING 0x0 ;  /* 0x0000000000007b1d */ /* 0x000fec0000010000 */
[----:B------:R-:W0:Y:S04]  /*7a70*/  LDS.128 R16, [UR4] ;  /* 0x00000004ff107984 */ /* 0x000e280008000c00 */
[----:B------:R-:W-:Y:S01]  /*7a80*/  SHFL.UP PT, R28, R30, 0x1, RZ ;  /* 0x042000001e1c7989 */ /* 0x000fe200000e00ff */
[----:B0-----:R-:W-:-:S04]  /*7a90*/  ISETP.NE.AND P5, PT, R18, RZ, PT ;  /* 0x000000ff1200720c */ /* 0x001fc80003fa5270 */
[----:B------:R-:W-:Y:S01]  /*7aa0*/  SEL R20, R17, RZ, !P5 ;  /* 0x000000ff11147207 */ /* 0x000fe20006800000 */
[----:B------:R-:W-:-:S04]  /*7ab0*/  IMAD.IADD R7, R16, 0x1, R18 ;  /* 0x0000000110077824 */ /* 0x000fc800078e0212 */
[----:B------:R-:W-:Y:S02]  /*7ac0*/  IMAD.IADD R18, R19, 0x1, R20 ;  /* 0x0000000113127824 */ /* 0x000fe400078e0214 */
[----:B------:R-:W0:Y:S01]  /*7ad0*/  LDS.128 R20, [UR4+0x10] ;  /* 0x00001004ff147984 */ /* 0x000e220008000c00 */
[----:B------:R-:W-:Y:S02]  /*7ae0*/  P2R R42, PR, RZ, 0x40 ;  /* 0x00000040ff2a7803 */ /* 0x000fe40000000000 */
[----:B------:R-:W-:Y:S02]  /*7af0*/  ISETP.GE.U32.AND P6, PT, R35, 0x20, PT ;  /* 0x000000202300780c */ /* 0x000fe40003fc6070 */
[----:B------:R-:W-:-:S04]  /*7b00*/  ISETP.NE.AND P5, PT, R34, 0x2, PT ;  /* 0x000000022200780c */ /* 0x000fc80003fa5270 */
[----:B------:R-:W-:Y:S02]  /*7b10*/  SEL R16, R7, R16, !P5 ;  /* 0x0000001007107207 */ /* 0x000fe40006800000 */
[----:B------:R-:W-:Y:S02]  /*7b20*/  SEL R17, R18, R17, !P5 ;  /* 0x0000001112117207 */ /* 0x000fe40006800000 */
[----:B0-----:R-:W-:-:S04]  /*7b30*/  ISETP.NE.AND P5, PT, R20, RZ, PT ;  /* 0x000000ff1400720c */ /* 0x001fc80003fa5270 */
[----:B------:R-:W-:Y:S02]  /*7b40*/  SEL R18, R18, RZ, !P5 ;  /* 0x000000ff12127207 */ /* 0x000fe40006800000 */
[----:B------:R-:W-:Y:S01]  /*7b50*/  @P6 ISETP.NE.AND P5, PT, R3, RZ, PT ;  /* 0x000000ff0300620c */ /* 0x000fe20003fa5270 */
[----:B------:R-:W-:Y:S02]  /*7b60*/  IMAD.IADD R7, R7, 0x1, R20 ;  /* 0x0000000107077824 */ /* 0x000fe400078e0214 */
[----:B------:R-:W-:Y:S01]  /*7b70*/  IMAD.IADD R18, R21, 0x1, R18 ;  /* 0x0000000115127824 */ /* 0x000fe200078e0212 */
[----:B------:R-:W-:Y:S02]  /*7b80*/  @P6 SEL R5, R28, RZ, P5 ;  /* 0x000000ff1c056207 */ /* 0x000fe40002800000 */
        /* <DEDUP_REMOVED lines=10> */
[----:B------:R-:W-:-:S04]  /*7c30*/  ISETP.NE.AND P5, PT, R34, 0x4, PT ;  /* 0x000000042200780c */ /* 0x000fc80003fa5270 */
[----:B------:R-:W-:Y:S01]  /*7c40*/  SEL R23, R23, R20, !P5 ;  /* 0x0000001417177207 */ /* 0x000fe20006800000 */
[----:B------:R-:W-:Y:S01]  /*7c50*/  IMAD.IADD R30, R17, 0x1, R30 ;  /* 0x00000001111e7824 */ /* 0x000fe200078e021e */
[C---:B------:R-:W-:Y:S01]  /*7c60*/  SEL R20, R7.reuse, R9, !P5 ;  /* 0x0000000907147207 */ /* 0x040fe20006800000 */
[----:B------:R-:W-:Y:S01]  /*7c70*/  IMAD.IADD R7, R7, 0x1, R16 ;  /* 0x0000000107077824 */ /* 0x000fe200078e0210 */
[----:B------:R-:W-:-:S04]  /*7c80*/  ISETP.NE.AND P5, PT, R34, 0x5, PT ;  /* 0x000000052200780c */ /* 0x000fc80003fa5270 */
[----:B------:R-:W-:Y:S02]  /*7c90*/  SEL R9, R7, R20, !P5 ;  /* 0x0000001407097207 */ /* 0x000fe40006800000 */
[----:B------:R-:W-:Y:S02]  /*7ca0*/  SEL R16, R30, R23, !P5 ;  /* 0x000000171e107207 */ /* 0x000fe40006800000 */
[----:B------:R-:W0:Y:S01]  /*7cb0*/  LDS.128 R20, [UR4+0x30] ;  /* 0x00003004ff147984 */ /* 0x000e220008000c00 */
[----:B------:R-:W-:-:S04]  /*7cc0*/  ISETP.NE.AND P5, PT, R18, RZ, PT ;  /* 0x000000ff1200720c */ /* 0x000fc80003fa5270 */
[----:B------:R-:W-:-:S05]  /*7cd0*/  SEL R30, R30, RZ, !P5 ;  /* 0x000000ff1e1e7207 */ /* 0x000fca0006800000 */
[----:B------:R-:W-:Y:S02]  /*7ce0*/  IMAD.IADD R19, R19, 0x1, R30 ;  /* 0x0000000113137824 */ /* 0x000fe400078e021e */
[----:B------:R-:W-:Y:S01]  /*7cf0*/  IMAD.IADD R7, R18, 0x1, R7 ;  /* 0x0000000112077824 */ /* 0x000fe200078e0207 */
[----:B------:R1:W2:Y:S01]  /*7d00*/  SHFL.UP PT, R25, R31, 0x1, RZ ;  /* 0x042000001f197989 */ /* 0x0002a200000e00ff */
[----:B0-----:R-:W-:-:S04]  /*7d10*/  ISETP.NE.AND P5, PT, R20, RZ, PT ;  /* 0x000000ff1400720c */ /* 0x001fc80003fa5270 */
        /* <DEDUP_REMOVED lines=11> */
[----:B------:R-:W-:-:S04]  /*7dd0*/  @P6 ISETP.NE.AND P5, PT, R28, RZ, PT ;  /* 0x000000ff1c00620c */ /* 0x000fc80003fa5270 */
[----:B------:R-:W-:Y:S02]  /*7de0*/  @P6 SEL R30, R16, RZ, !P5 ;  /* 0x000000ff101e6207 */ /* 0x000fe40006800000 */
[----:B------:R-:W-:Y:S01]  /*7df0*/  ISETP.NE.AND P5, PT, R3, RZ, P6 ;  /* 0x000000ff0300720c */ /* 0x000fe200037a5270 */
[----:B-1----:R-:W-:Y:S02]  /*7e00*/  IMAD.IADD R31, R22, 0x1, R7 ;  /* 0x00000001161f7824 */ /* 0x002fe400078e0207 */
[----:B------:R-:W-:Y:S02]  /*7e10*/  @P6 IMAD.IADD R28, R18, 0x1, R5 ;  /* 0x00000001121c6824 */ /* 0x000fe400078e0205 */
[----:B------:R-:W-:-:S08]  /*7e20*/  IMAD.IADD R23, R23, 0x1, R20 ;  /* 0x0000000117177824 */ /* 0x000fd000078e0214 */
[----:B--2---:R-:W-:-:S04]  /*7e30*/  @P5 IMAD.IADD R16, R25, 0x1, R30 ;  /* 0x0000000119105824 */ /* 0x004fc800078e021e */
        /* <DEDUP_REMOVED lines=18> */
.L_x_757:
[----:B------:R-:W-:Y:S05]  /*7f60*/  NANOSLEEP 0x1c2 ;  /* 0x000001c20000795d */ /* 0x000fea0003800000 */
[----:B------:R-:W-:Y:S01]  /*7f70*/  NOP ;  /* 0x0000000000007918 */ /* 0x000fe20000000000 */
.L_x_758:
[----:B--2---:R-:W-:-:S03]  /*7f80*/  IMAD.WIDE.U32 R16, R35, 0x10, RZ ;  /* 0x0000001023107825 */ /* 0x004fc600078e00ff */
[----:B------:R-:W-:Y:S02]  /*7f90*/  LOP3.LUT R21, R16, 0xfffffff0, RZ, 0x3c, !PT ;  /* 0xfffffff010157812 */ /* 0x000fe400078e3cff */
[----:B------:R-:W-:Y:S02]  /*7fa0*/  LOP3.LUT R17, RZ, R17, RZ, 0x33, !PT ;  /* 0x00000011ff117212 */ /* 0x000fe400078e33ff */
[----:B------:R-:W-:-:S05]  /*7fb0*/  IADD3 R20, P5, PT, R44, R21, RZ ;  /* 0x000000152c147210 */ /* 0x000fca0007fbe0ff */
[----:B------:R-:W-:-:S08]  /*7fc0*/  IMAD.X R21, R45, 0x1, R17, P5 ;  /* 0x000000012d157824 */ /* 0x000fd000028e0611 */
.L_x_760:
[----:B------:R-:W2:Y:S01]  /*7fd0*/  LD.E.128.STRONG.GPU R16, desc[UR8][R20.64+0x200] ;  /* 0x0002000814107980 */ /* 0x000ea2000c10fd00 */
[----:B------:R-:W-:Y:S05]  /*7fe0*/  YIELD ;  /* 0x0000000000007946 */ /* 0x000fea0003800000 */
[----:B------:R-:W-:Y:S01]  /*7ff0*/  UMOV UR5, 0xffffffff ;  /* 0xffffffff00057882 */ /* 0x000fe20000000000 */
[----:B--2---:R-:W-:-:S04]  /*8000*/  ISETP.NE.U32.AND P5, PT, R18, 0x63, PT ;  /* 0x000000631200780c */ /* 0x004fc80003fa5070 */
[----:B------:R-:W-:Y:S01]  /*8010*/  ISETP.NE.AND.EX P5, PT, R19, RZ, PT, P5 ;  /* 0x000000ff1300720c */ /* 0x000fe20003fa5350 */
[----:B------:R-:W-:-:S12]  /*8020*/  BRA.DIV UR5, `(.L_x_759) ;  /* 0x0000002a05a47947 */ /* 0x000fd8000b800000 */
[----:B------:R-:W-:-:S13]  /*8030*/  VOTE.ANY P5, !P5 ;  /* 0x0000000000ff7806 */ /* 0x000fda00068a0100 */
.L_x_816:
[----:B------:R-:W-:Y:S05]  /*8040*/  @P5 BRA `(.L_x_760) ;  /* 0xfffffffc00e05947 */ /* 0x000fea000383ffff */
[----:B------:R-:W-:Y:S01]  /*8050*/  UMOV UR5, 0xffffffff ;  /* 0xffffffff00057882 */ /* 0x000fe20000000000 */
[----:B------:R-:W-:-:S04]  /*8060*/  ISETP.NE.U32.AND P6, PT, R18, 0x65, PT ;  /* 0x000000651200780c */ /* 0x000fc80003fc5070 */
[----:B------:R-:W-:Y:S01]  /*8070*/  ISETP.NE.AND.EX P6, PT, R19, RZ, PT, P6 ;  /* 0x000000ff1300720c */ /* 0x000fe20003fc5360 */
[----:B------:R-:W-:-:S12]  /*8080*/  BRA.DIV UR5, `(.L_x_761) ;  /* 0x0000002a05ac7947 */ /* 0x000fd8000b800000 */
[----:B------:R-:W0:Y:S01]  /*8090*/  S2R R43, SR_GEMASK ;  /* 0x00000000002b7919 */ /* 0x000e220000003c00 */
[----:B------:R-:W1:Y:S01]  /*80a0*/  LDC.64 R20, c[0x0][0x3b0] ;  /* 0x0000ec00ff147b82 */ /* 0x000e620000000a00 */
[----:B------:R-:W-:Y:S01]  /*80b0*/  VOTE.ANY R5, PT, !P6 ;  /* 0x0000000000057806 */ /* 0x000fe200070e0100 */
[----:B------:R-:W-:Y:S01]  /*80c0*/  VIADD R35, R3, 0x10 ;  /* 0x0000001003237836 */ /* 0x000fe20000000000 */
[----:B------:R-:W2:Y:S01]  /*80d0*/  S2R R39, SR_TID.X ;  /* 0x0000000000277919 */ /* 0x000ea20000002100 */
[----:B-1----:R-:W-:-:S05]  /*80e0*/  IADD3 R34, P5, PT, R20, 0x200, RZ ;  /* 0x0000020014227810 */ /* 0x002fca0007fbe0ff */
[----:B------:R-:W-:Y:S01]  /*80f0*/  IMAD.X R36, RZ, RZ, R21, P5 ;  /* 0x000000ffff247224 */ /* 0x000fe200028e0615 */
[----:B------:R-:W-:Y:S02]  /*8100*/  ISETP.NE.AND P5, PT, R16, RZ, PT ;  /* 0x000000ff1000720c */ /* 0x000fe40003fa5270 */
[----:B0-----:R-:W-:Y:S02]  /*8110*/  LOP3.LUT R5, R5, 0x80000000, R43, 0xec, !PT ;  /* 0x8000000005057812 */ /* 0x001fe400078eec2b */
[----:B--2---:R-:W-:-:S03]  /*8120*/  LOP3.LUT R39, RZ, R39, RZ, 0x33, !PT ;  /* 0x00000027ff277212 */ /* 0x004fc600078e33ff */
[----:B------:R-:W-:-:S05]  /*8130*/  VIADD R20, R5, 0xffffffff ;  /* 0xffffffff05147836 */ /* 0x000fca0000000000 */
[----:B------:R-:W-:-:S04]  /*8140*/  LOP3.LUT R20, R5, R20, RZ, 0xc, !PT ;  /* 0x0000001405147212 */ /* 0x000fc800078e0cff */
[----:B------:R0:W1:Y:S02]  /*8150*/  POPC R7, R20 ;  /* 0x0000001400077309 */ /* 0x0000640000000000 */
[----:B0-----:R-:W-:Y:S01]  /*8160*/  VIADD R20, R3, 0x2 ;  /* 0x0000000203147836 */ /* 0x001fe20000000000 */
[----:B-1----:R-:W0:Y:S04]  /*8170*/  SHFL.DOWN PT, R9, R17, 0x1, R7 ;  /* 0x0820000011097989 */ /* 0x002e2800000e0007 */
[----:B------:R-:W1:Y:S01]  /*8180*/  SHFL.DOWN PT, R21, R16, 0x1, R7 ;  /* 0x0820000010157989 */ /* 0x000e6200000e0007 */
[----:B0-----:R-:W-:Y:S02]  /*8190*/  SEL R9, R9, RZ, !P5 ;  /* 0x000000ff09097207 */ /* 0x001fe40006800000 */
[----:B------:R-:W-:-:S04]  /*81a0*/  ISETP.GE.AND P5, PT, R3, R7, PT ;  /* 0x000000070300720c */ /* 0x000fc80003fa6270 */
[----:B------:R-:W-:Y:S02]  /*81b0*/  SEL R9, R9, RZ, !P5 ;  /* 0x000000ff09097207 */ /* 0x000fe40006800000 */
[----:B-1----:R-:W-:-:S03]  /*81c0*/  SEL R21, R21, RZ, !P5 ;  /* 0x000000ff15157207 */ /* 0x002fc60006800000 */
[----:B------:R-:W-:Y:S02]  /*81d0*/  IMAD.IADD R17, R17, 0x1, R9 ;  /* 0x0000000111117824 */ /* 0x000fe400078e0209 */
[----:B------:R-:W-:-:S03]  /*81e0*/  IMAD.IADD R16, R16, 0x1, R21 ;  /* 0x0000000110107824 */ /* 0x000fc600078e0215 */
[----:B------:R-:W0:Y:S02]  /*81f0*/  SHFL.DOWN PT, R9, R17, 0x2, R7 ;  /* 0x0840000011097989 */ /* 0x000e2400000e0007 */
[----:B------:R-:W-:Y:S02]  /*8200*/  ISETP.NE.AND P5, PT, R16, RZ, PT ;  /* 0x000000ff1000720c */ /* 0x000fe40003fa5270 */
[----:B------:R-:W1:Y:S02]  /*8210*/  SHFL.DOWN PT, R21, R16, 0x2, R7 ;  /* 0x0840000010157989 */ /* 0x000e6400000e0007 */
[----:B0-----:R-:W-:Y:S02]  /*8220*/  SEL R9, R9, RZ, !P5 ;  /* 0x000000ff09097207 */ /* 0x001fe40006800000 */
[----:B------:R-:W-:-:S04]  /*8230*/  ISETP.GT.AND P5, PT, R20, R7, PT ;  /* 0x000000071400720c */ /* 0x000fc80003fa4270 */
[----:B------:R-:W-:Y:S02]  /*8240*/  SEL R20, R9, RZ, !P5 ;  /* 0x000000ff09147207 */ /* 0x000fe40006800000 */
[----:B-1----:R-:W-:-:S03]  /*8250*/  SEL R21, R21, RZ, !P5 ;  /* 0x000000ff15157207 */ /* 0x002fc60006800000 */
[----:B------:R-:W-:Y:S02]  /*8260*/  IMAD.IADD R17, R17, 0x1, R20 ;  /* 0x0000000111117824 */ /* 0x000fe400078e0214 */
[----:B------:R-:W-:Y:S02]  /*8270*/  IMAD.IADD R16, R16, 0x1, R21 ;  /* 0x0000000110107824 */ /* 0x000fe400078e0215 */
[----:B------:R-:W-:Y:S01]  /*8280*/  VIADD R20, R3, 0x4 ;  /* 0x0000000403147836 */ /* 0x000fe20000000000 */
[----:B------:R-:W0:Y:S02]  /*8290*/  SHFL.DOWN PT, R9, R17, 0x4, R7 ;  /* 0x0880000011097989 */ /* 0x000e2400000e0007 */
[----:B------:R-:W-:Y:S02]  /*82a0*/  ISETP.NE.AND P5, PT, R16, RZ, PT ;  /* 0x000000ff1000720c */ /* 0x000fe40003fa5270 */
[----:B------:R-:W1:Y:S02]  /*82b0*/  SHFL.DOWN PT, R21, R16, 0x4, R7 ;  /* 0x0880000010157989 */ /* 0x000e6400000e0007 */
[----:B0-----:R-:W-:-:S02]  /*82c0*/  SEL R9, R9, RZ, !P5 ;  /* 0x000000ff09097207 */ /* 0x001fc40006800000 */
        /* <DEDUP_REMOVED lines=10> */
[----:B------:R-:W-:Y:S02]  /*8370*/  ISETP.GT.AND P5, PT, R20, R7, PT ;  /* 0x000000071400720c */ /* 0x000fe40003fa4270 */
[----:B------:R-:W0:Y:S02]  /*8380*/  S2R R20, SR_CTAID.X ;  /* 0x0000000000147919 */ /* 0x000e240000002500 */
[----:B------:R-:W-:Y:S02]  /*8390*/  SEL R30, R9, RZ, !P5 ;  /* 0x000000ff091e7207 */ /* 0x000fe40006800000 */
[----:B-1----:R-:W-:-:S03]  /*83a0*/  SEL R21, R21, RZ, !P5 ;  /* 0x000000ff15157207 */ /* 0x002fc60006800000 */
[----:B------:R-:W-:Y:S02]  /*83b0*/  IMAD.IADD R30, R17, 0x1, R30 ;  /* 0x00000001111e7824 */ /* 0x000fe400078e021e */
[----:B------:R-:W-:-:S03]  /*83c0*/  IMAD.IADD R22, R16, 0x1, R21 ;  /* 0x0000000110167824 */ /* 0x000fc600078e0215 */
[----:B------:R-:W1:Y:S02]  /*83d0*/  SHFL.DOWN PT, R9, R30, 0x10, R7 ;  /* 0x0a0000001e097989 */ /* 0x000e6400000e0007 */
[----:B------:R-:W-:Y:S02]  /*83e0*/  ISETP.NE.AND P5, PT, R22, RZ, PT ;  /* 0x000000ff1600720c */ /* 0x000fe40003fa5270 */
[----:B------:R-:W2:Y:S01]  /*83f0*/  SHFL.DOWN PT, R16, R22, 0x10, R7 ;  /* 0x0a00000016107989 */ /* 0x000ea200000e0007 */
[----:B0-----:R-:W-:Y:S01]  /*8400*/  IMAD.IADD R39, R39, 0x1, R20 ;  /* 0x0000000127277824 */ /* 0x001fe200078e0214 */
[----:B-1----:R-:W-:Y:S02]  /*8410*/  SEL R9, R9, RZ, !P5 ;  /* 0x000000ff09097207 */ /* 0x002fe40006800000 */
[----:B------:R-:W-:-:S04]  /*8420*/  ISETP.GT.AND P5, PT, R35, R7, PT ;  /* 0x000000072300720c */ /* 0x000fc80003fa4270 */
[----:B--2---:R-:W-:Y:S02]  /*8430*/  SEL R5, R16, RZ, !P5 ;  /* 0x000000ff10057207 */ /* 0x004fe40006800000 */
[----:B------:R-:W-:Y:S02]  /*8440*/  SEL R9, R9, RZ, !P5 ;  /* 0x000000ff09097207 */ /* 0x000fe40006800000 */
[----:B------:R-:W-:Y:S01]  /*8450*/  ISETP.NE.U32.AND P5, PT, R18, 0x65, PT ;  /* 0x000000651200780c */ /* 0x000fe20003fa5070 */
[----:B------:R-:W-:Y:S02]  /*8460*/  IMAD.IADD R22, R22, 0x1, R5 ;  /* 0x0000000116167824 */ /* 0x000fe400078e0205 */
[----:B------:R-:W-:Y:S01]  /*8470*/  IMAD.IADD R30, R30, 0x1, R9 ;  /* 0x000000011e1e7824 */ /* 0x000fe200078e0209 */
[----:B------:R-:W-:-:S13]  /*8480*/  ISETP.NE.AND.EX P6, PT, R19, RZ, PT, P5 ;  /* 0x000000ff1300720c */ /* 0x000fda0003fc5350 */
[----:B------:R-:W-:-:S13]  /*8490*/  VOTE.ALL P5, P6 ;  /* 0x0000000000ff7806 */ /* 0x000fda00030a0000 */
.L_x_830:
[----:B------:R-:W-:Y:S05]  /*84a0*/  @!P5 BRA `(.L_x_762) ;  /* 0x000000040030d947 */ /* 0x000fea0003800000 */
.L_x_766:
[----:B------:R-:W-:Y:S02]  /*84b0*/  IMAD.MOV.U32 R16, RZ, RZ, R34 ;  /* 0x000000ffff107224 */ /* 0x000fe400078e0022 */
[----:B------:R-:W-:Y:S02]  /*84c0*/  IMAD.MOV.U32 R17, RZ, RZ, R36 ;  /* 0x000000ffff117224 */ /* 0x000fe400078e0024 */
[----:B------:R-:W-:-:S07]  /*84d0*/  IMAD.WIDE R20, R39, 0x10, R16 ;  /* 0x0000001027147825 */ /* 0x000fce00078e0210 */
.L_x_764:
[----:B------:R-:W2:Y:S01]  /*84e0*/  LD.E.128.STRONG.GPU R16, desc[UR8][R20.64+-0x200] ;  /* 0xfffe000814107980 */ /* 0x000ea2000c10fd00 */
[----:B------:R-:W-:Y:S05]  /*84f0*/  YIELD ;  /* 0x0000000000007946 */ /* 0x000fea0003800000 */
[----:B------:R-:W-:Y:S01]  /*8500*/  UMOV UR5, 0xffffffff ;  /* 0xffffffff00057882 */ /* 0x000fe20000000000 */
[----:B--2---:R-:W-:-:S04]  /*8510*/  ISETP.NE.U32.AND P5, PT, R18, 0x63, PT ;  /* 0x000000631200780c */ /* 0x004fc80003fa5070 */
[----:B------:R-:W-:Y:S01]  /*8520*/  ISETP.NE.AND.EX P5, PT, R19, RZ, PT, P5 ;  /* 0x000000ff1300720c */ /* 0x000fe20003fa5350 */
[----:B------:R-:W-:-:S12]  /*8530*/  BRA.DIV UR5, `(.L_x_763) ;  /* 0x0000002e05587947 */ /* 0x000fd8000b800000 */
[----:B------:R-:W-:-:S13]  /*8540*/  VOTE.ANY P5, !P5 ;  /* 0x0000000000ff7806 */ /* 0x000fda00068a0100 */
.L_x_833:
        /* <DEDUP_REMOVED lines=8> */
[----:B------:R-:W-:-:S05]  /*85d0*/  LOP3.LUT R5, R5, 0x80000000, R43, 0xec, !PT ;  /* 0x8000000005057812 */ /* 0x000fca00078eec2b */
        /* <DEDUP_REMOVED lines=47> */
[----:B-1----:R-:W-:Y:S02]  /*88d0*/  SEL R21, R21, RZ, !P5 ;  /* 0x000000ff15157207 */ /* 0x002fe40006800000 */
[----:B------:R-:W-:Y:S01]  /*88e0*/  ISETP.NE.AND P5, PT, R22, RZ, PT ;  /* 0x000000ff1600720c */ /* 0x000fe20003fa5270 */
[----:B------:R-:W-:Y:S01]  /*88f0*/  IMAD.IADD R20, R17, 0x1, R20 ;  /* 0x0000000111147824 */ /* 0x000fe200078e0214 */
[----:B------:R-:W-:-:S04]  /*8900*/  IADD3 R22, PT, PT, R16, R21, R22 ;  /* 0x0000001510167210 */ /* 0x000fc80007ffe016 */
[----:B------:R-:W-:Y:S02]  /*8910*/  SEL R5, R20, RZ, !P5 ;  /* 0x000000ff14057207 */ /* 0x000fe40006800000 */
[----:B------:R-:W-:-:S03]  /*8920*/  ISETP.NE.U32.AND P5, PT, R18, 0x65, PT ;  /* 0x000000651200780c */ /* 0x000fc60003fa5070 */
[----:B------:R-:W-:Y:S01]  /*8930*/  IMAD.IADD R30, R5, 0x1, R30 ;  /* 0x00000001051e7824 */ /* 0x000fe200078e021e */
[----:B------:R-:W-:-:S13]  /*8940*/  ISETP.NE.AND.EX P5, PT, R19, RZ, PT, P5 ;  /* 0x000000ff1300720c */ /* 0x000fda0003fa5350 */
[----:B------:R-:W-:-:S13]  /*8950*/  VOTE.ALL P5, P5 ;  /* 0x0000000000ff7806 */ /* 0x000fda00028a0000 */
.L_x_847:
[----:B------:R-:W-:Y:S05]  /*8960*/  @P5 BRA `(.L_x_766) ;  /* 0xfffffff800d05947 */ /* 0x000fea000383ffff */
.L_x_762:
[----:B------:R-:W0:Y:S01]  /*8970*/  S2R R5, SR_TID.X ;  /* 0x0000000000057919 */ /* 0x000e220000002100 */
[----:B------:R-:W-:Y:S01]  /*8980*/  BSSY.RECONVERGENT B0, `(.L_x_767) ;  /* 0x0000011000007945 */ /* 0x000fe20003800200 */
[----:B0-----:R-:W-:-:S13]  /*8990*/  ISETP.NE.AND P5, PT, R5, RZ, PT ;  /* 0x000000ff0500720c */ /* 0x001fda0003fa5270 */
[----:B------:R-:W-:Y:S05]  /*89a0*/  @P5 BRA `(.L_x_768) ;  /* 0x0000000000385947 */ /* 0x000fea0003800000 */
        /* <DEDUP_REMOVED lines=14> */
.L_x_768:
[----:B------:R-:W-:Y:S05]  /*8a90*/  BSYNC.RECONVERGENT B0 ;  /* 0x0000000000007941 */ /* 0x000fea0003800200 */
.L_x_767:
[----:B------:R-:W-:Y:S01]  /*8aa0*/  ISETP.NE.AND P5, PT, R3, RZ, PT ;  /* 0x000000ff0300720c */ /* 0x000fe20003fa5270 */
[----:B------:R-:W-:-:S12]  /*8ab0*/  IMAD.MOV.U32 R23, RZ, RZ, R30 ;  /* 0x000000ffff177224 */ /* 0x000fd800078e001e */
[----:B-1----:R-:W0:Y:S01]  /*8ac0*/  @!P5 S2R R16, SR_CgaCtaId ;  /* 0x000000000010d919 */ /* 0x002e220000008800 */
[----:B------:R-:W-:Y:S01]  /*8ad0*/  @!P5 MOV R3, 0x400 ;  /* 0x000004000003d802 */ /* 0x000fe20000000f00 */
[----:B------:R-:W-:Y:S02]  /*8ae0*/  @!P5 IMAD.MOV.U32 R28, RZ, RZ, R22 ;  /* 0x000000ffff1cd224 */ /* 0x000fe400078e0016 */
[----:B------:R-:W-:Y:S01]  /*8af0*/  @!P5 IMAD.MOV.U32 R25, RZ, RZ, R30 ;  /* 0x000000ffff19d224 */ /* 0x000fe200078e001e */
[----:B0-----:R-:W-:-:S05]  /*8b00*/  @!P5 LEA R3, R16, R3, 0x18 ;  /* 0x000000031003d211 */ /* 0x001fca00078ec0ff */
[----:B------:R0:W-:Y:S02]  /*8b10*/  @!P5 STS.64 [R3+0x48], R22 ;  /* 0x000048160300d388 */ /* 0x0001e40000000a00 */
.L_x_756:
[----:B------:R-:W1:Y:S01]  /*8b20*/  S2R R35, SR_TID.X ;  /* 0x0000000000237919 */ /* 0x000e620000002100 */
[----:B------:R-:W-:Y:S05]  /*8b30*/  WARPSYNC.ALL ;  /* 0x0000000000007948 */ /* 0x000fea0003800000 */
[----:B-1----:R-:W-:Y:S01]  /*8b40*/  ISETP.NE.AND P6, PT, R35, RZ, PT ;  /* 0x000000ff2300720c */ /* 0x002fe20003fc5270 */
[----:B------:R-:W1:Y:S08]  /*8b50*/  S2UR UR5, SR_CgaCtaId ;  /* 0x00000000000579c3 */ /* 0x000e700000008800 */
[----:B------:R-:W-:Y:S04]  /*8b60*/  BAR.SYNC.DEFER_BLOCKING 0x0 ;  /* 0x0000000000007b1d */ /* 0x000fe80000010000 */
[----:B------:R-:W-:-:S02]  /*8b70*/  @P6 ISETP.NE.AND P5, PT, R28, RZ, PT ;  /* 0x000000ff1c00620c */ /* 0x000fc40003fa5270 */
[----:B------:R-:W-:Y:S02]  /*8b80*/  P2R R9, PR, RZ, 0x10 ;  /* 0x00000010ff097803 */ /* 0x000fe40000000000 */
[----:B------:R-:W-:Y:S01]  /*8b90*/  ISETP.NE.AND P4, PT, R33, RZ, PT ;  /* 0x000000ff2100720c */ /* 0x000fe20003f85270 */
[----:B------:R-:W-:Y:S01]  /*8ba0*/  UMOV UR4, 0x400 ;  /* 0x0000040000047882 */ /* 0x000fe20000000000 */
[----:B------:R-:W-:Y:S01]  /*8bb0*/  SEL R31, RZ, 0x1, !P1 ;  /* 0x00000001ff1f7807 */ /* 0x000fe20004800000 */
[----:B------:R-:W-:Y:S04]  /*8bc0*/  BSSY.RECONVERGENT B0, `(.L_x_769) ;  /* 0x00000f1000007945 */ /* 0x000fe80003800200 */
[----:B------:R-:W-:Y:S02]  /*8bd0*/  VIADD R39, R31, 0x1 ;  /* 0x000000011f277836 */ /* 0x000fe40000000000 */
[----:B------:R-:W-:Y:S01]  /*8be0*/  @!P0 IMAD.MOV R39, RZ, RZ, R31 ;  /* 0x000000ffff278224 */ /* 0x000fe200078e021f */
[----:B-1----:R-:W-:-:S09]  /*8bf0*/  ULEA UR4, UR5, UR4, 0x18 ;  /* 0x0000000405047291 */ /* 0x002fd2000f8ec0ff */
[----:B------:R-:W1:Y:S04]  /*8c00*/  @P6 LDS.64 R16, [UR4+0x48] ;  /* 0x00004804ff106984 */ /* 0x000e680008000a00 */
[----:B0-----:R-:W0:Y:S04]  /*8c10*/  LDS.64 R22, [UR4+0x70] ;  /* 0x00007004ff167984 */ /* 0x001e280008000a00 */
[----:B------:R-:W2:Y:S01]  /*8c20*/  LDS R19, [UR4+0x6c] ;  /* 0x00006c04ff137984 */ /* 0x000ea20008000800 */
[----:B-1----:R-:W-:Y:S01]  /*8c30*/  @P6 SEL R18, R17, RZ, !P5 ;  /* 0x000000ff11126207 */ /* 0x002fe20006800000 */
[----:B------:R-:W-:Y:S01]  /*8c40*/  @P6 IMAD.IADD R16, R28, 0x1, R16 ;  /* 0x000000011c106824 */ /* 0x000fe200078e0210 */
[----:B------:R-:W-:-:S03]  /*8c50*/  ISETP.NE.AND P5, PT, R29, RZ, PT ;  /* 0x000000ff1d00720c */ /* 0x000fc60003fa5270 */
[----:B------:R-:W-:Y:S02]  /*8c60*/  @P6 IMAD.IADD R25, R25, 0x1, R18 ;  /* 0x0000000119196824 */ /* 0x000fe400078e0212 */
[----:B------:R-:W-:Y:S01]  /*8c70*/  @P6 IMAD.MOV.U32 R28, RZ, RZ, R16 ;  /* 0x000000ffff1c6224 */ /* 0x000fe200078e0010 */
[----:B------:R-:W-:Y:S02]  /*8c80*/  ISETP.NE.AND P6, PT, R32, RZ, PT ;  /* 0x000000ff2000720c */ /* 0x000fe40003fc5270 */
[----:B------:R-:W-:Y:S01]  /*8c90*/  SEL R16, R25, RZ, !P1 ;  /* 0x000000ff19107207 */ /* 0x000fe20004800000 */
[----:B------:R-:W-:Y:S02]  /*8ca0*/  IMAD.IADD R39, R28, 0x1, R39 ;  /* 0x000000011c277824 */ /* 0x000fe400078e0227 */
[----:B------:R-:W-:Y:S02]  /*8cb0*/  IMAD.IADD R34, R31, 0x1, R28 ;  /* 0x000000011f227824 */ /* 0x000fe400078e021c */
[----:B------:R-:W-:-:S05]  /*8cc0*/  IMAD.IADD R3, R11, 0x1, R16 ;  /* 0x000000010b037824 */ /* 0x000fca00078e0210 */
[----:B------:R-:W-:-:S05]  /*8cd0*/  SEL R16, R3, RZ, !P0 ;  /* 0x000000ff03107207 */ /* 0x000fca0004000000 */
[----:B------:R-:W-:Y:S02]  /*8ce0*/  IMAD.IADD R5, R13, 0x1, R16 ;  /* 0x000000010d057824 */ /* 0x000fe400078e0210 */
[----:B------:R-:W-:Y:S02]  /*8cf0*/  VIADD R16, R39, 0x1 ;  /* 0x0000000127107836 */ /* 0x000fe40000000000 */
[----:B------:R-:W-:Y:S01]  /*8d00*/  @!P4 IMAD.MOV R16, RZ, RZ, R39 ;  /* 0x000000ffff10c224 */ /* 0x000fe200078e0227 */
[----:B------:R-:W-:Y:S02]  /*8d10*/  SEL R18, R5, RZ, !P4 ;  /* 0x000000ff05127207 */ /* 0x000fe40006000000 */
[----:B------:R-:W-:Y:S01]  /*8d20*/  ISETP.NE.AND P4, PT, R9, RZ, PT ;  /* 0x000000ff0900720c */ /* 0x000fe20003f85270 */
[----:B------:R-:W-:Y:S02]  /*8d30*/  VIADD R17, R16, 0x1 ;  /* 0x0000000110117836 */ /* 0x000fe40000000000 */
[----:B------:R-:W-:-:S02]  /*8d40*/  IMAD.IADD R7, R15, 0x1, R18 ;  /* 0x000000010f077824 */ /* 0x000fc400078e0212 */
[----:B------:R-:W-:-:S03]  /*8d50*/  @!P6 IMAD.MOV R17, RZ, RZ, R16 ;  /* 0x000000ffff11e224 */ /* 0x000fc600078e0210 */
[----:B------:R-:W-:-:S05]  /*8d60*/  SEL R18, R7, RZ, !P6 ;  /* 0x000000ff07127207 */ /* 0x000fca0007000000 */
[----:B------:R-:W-:Y:S02]  /*8d70*/  IMAD.IADD R9, R27, 0x1, R18 ;  /* 0x000000011b097824 */ /* 0x000fe400078e0212 */
[----:B------:R-:W-:Y:S02]  /*8d80*/  VIADD R18, R17, 0x1 ;  /* 0x0000000111127836 */ /* 0x000fe40000000000 */
[----:B------:R-:W-:Y:S01]  /*8d90*/  @!P5 IMAD.MOV R18, RZ, RZ, R17 ;  /* 0x000000ffff12d224 */ /* 0x000fe200078e0211 */
[----:B------:R-:W-:Y:S02]  /*8da0*/  SEL R20, R9, RZ, !P5 ;  /* 0x000000ff09147207 */ /* 0x000fe40006800000 */
[----:B0-----:R-:W-:-:S03]  /*8db0*/  ISETP.GE.AND P5, PT, R23, 0x101, PT ;  /* 0x000001011700780c */ /* 0x001fc60003fa6270 */
[----:B------:R-:W-:Y:S02]  /*8dc0*/  IMAD.IADD R11, R37, 0x1, R20 ;  /* 0x00000001250b7824 */ /* 0x000fe400078e0214 */
[----:B------:R-:W-:Y:S02]  /*8dd0*/  VIADD R20, R18, 0x1 ;  /* 0x0000000112147836 */ /* 0x000fe40000000000 */
[----:B------:R-:W-:Y:S01]  /*8de0*/  @!P2 IMAD.MOV R20, RZ, RZ, R18 ;  /* 0x000000ffff14a224 */ /* 0x000fe200078e0212 */
[----:B------:R-:W-:-:S03]  /*8df0*/  SEL R13, R11, RZ, !P2 ;  /* 0x000000ff0b0d7207 */ /* 0x000fc60005000000 */
[----:B------:R-:W-:Y:S02]  /*8e00*/  VIADD R21, R20, 0x1 ;  /* 0x0000000114157836 */ /* 0x000fe40000000000 */
[----:B------:R-:W-:Y:S02]  /*8e10*/  IMAD.IADD R13, R38, 0x1, R13 ;  /* 0x00000001260d7824 */ /* 0x000fe400078e020d */
[----:B------:R-:W-:-:S03]  /*8e20*/  @!P3 IMAD.MOV R21, RZ, RZ, R20 ;  /* 0x000000ffff15b224 */ /* 0x000fc600078e0214 */
[----:B------:R-:W-:Y:S01]  /*8e30*/  SEL R15, R13, RZ, !P3 ;  /* 0x000000ff0d0f7207 */ /* 0x000fe20005800000 */
[----:B------:R-:W-:Y:S02]  /*8e40*/  VIADD R38, R21, 0x1 ;  /* 0x0000000115267836 */ /* 0x000fe40000000000 */
[----:B------:R-:W-:Y:S02]  /*8e50*/  @!P4 IMAD.MOV R38, RZ, RZ, R21 ;  /* 0x000000ffff26c224 */ /* 0x000fe400078e0215 */
[----:B------:R-:W-:-:S05]  /*8e60*/  IMAD.IADD R15, R40, 0x1, R15 ;  /* 0x00000001280f7824 */ /* 0x000fca00078e020f */
[----:B------:R-:W-:-:S05]  /*8e70*/  SEL R30, R15, RZ, !P4 ;  /* 0x000000ff0f1e7207 */ /* 0x000fca0006000000 */
[----:B------:R-:W-:Y:S01]  /*8e80*/  IMAD.IADD R27, R41, 0x1, R30 ;  /* 0x00000001291b7824 */ /* 0x000fe200078e021e */
[----:B--2---:R-:W-:Y:S06]  /*8e90*/  @!P5 BRA `(.L_x_770) ;  /* 0x000000080090d947 */ /* 0x004fec0003800000 */
[----:B------:R-:W-:Y:S02]  /*8ea0*/  ISETP.NE.AND P5, PT, R29, RZ, PT ;  /* 0x000000ff1d00720c */ /* 0x000fe40003fa5270 */
[----:B------:R-:W0:Y:S01]  /*8eb0*/  LDS R29, [UR4+0x64] ;  /* 0x00006404ff1d7984 */ /* 0x000e220008000800 */
[----:B------:R-:W-:Y:S01]  /*8ec0*/  BAR.SYNC.DEFER_BLOCKING 0x0 ;  /* 0x0000000000007b1d */ /* 0x000fe20000010000 */
[----:B------:R-:W-:Y:S01]  /*8ed0*/  ISETP.NE.AND P6, PT, R42, RZ, PT ;  /* 0x000000ff2a00720c */ /* 0x000fe20003fc5270 */
[--C-:B0-----:R-:W-:Y:S02]  /*8ee0*/  @P1 IMAD.IADD R28, R28, 0x1, -R29.reuse ;  /* 0x000000011c1c1824 */ /* 0x101fe400078e0a1d */
[----:B------:R-:W-:-:S06]  /*8ef0*/  @P0 IMAD.IADD R30, R34, 0x1, -R29 ;  /* 0x00000001221e0824 */ /* 0x000fcc00078e0a1d */
        /* <DEDUP_REMOVED lines=13> */
[----:B------:R-:W-:-:S02]  /*8fd0*/  @P3 LEA R20, R20, UR4, 0x3 ;  /* 0x0000000414143c11 */ /* 0x000fc4000f8e18ff */
[----:B------:R-:W-:Y:S02]  /*8fe0*/  @P4 LEA R21, R21, UR4, 0x3 ;  /* 0x0000000415154c11 */ /* 0x000fe4000f8e18ff */
[----:B------:R-:W-:-:S03]  /*8ff0*/  @P6 LEA R38, R38, UR4, 0x3 ;  /* 0x0000000426266c11 */ /* 0x000fc6000f8e18ff */
[----:B------:R-:W-:-:S04]  /*9000*/  @P1 IMAD.IADD R16, R16, 0x1, -R29 ;  /* 0x0000000110101824 */ /* 0x000fc800078e0a1d */
[----:B------:R-:W-:Y:S01]  /*9010*/  @P0 IMAD.IADD R39, R39, 0x1, -R29 ;  /* 0x0000000127270824 */ /* 0x000fe200078e0a1d */
[----:B------:R-:W-:-:S04]  /*9020*/  @P1 LEA R16, R16, UR4, 0x3 ;  /* 0x0000000410101c11 */ /* 0x000fc8000f8e18ff */
[----:B------:R-:W-:-:S05]  /*9030*/  @P0 LEA R39, R39, UR4, 0x3 ;  /* 0x0000000427270c11 */ /* 0x000fca000f8e18ff */
[----:B------:R1:W-:Y:S01]  /*9040*/  @P0 STS.64 [R39], R4 ;  /* 0x0000000427000388 */ /* 0x0003e20000000a00 */
[----:B------:R-:W-:-:S03]  /*9050*/  ISETP.GE.AND P0, PT, R35, R23, PT ;  /* 0x000000172300720c */ /* 0x000fc60003f06270 */
        /* <DEDUP_REMOVED lines=8> */
[----:B-1----:R-:W-:Y:S01]  /*90e0*/  LOP3.LUT R2, RZ, R35, RZ, 0x33, !PT ;  /* 0x00000023ff027212 */ /* 0x002fe200078e33ff */
[----:B------:R-:W-:Y:S01]  /*90f0*/  BSSY.RECONVERGENT B1, `(.L_x_772) ;  /* 0x0000019000017945 */ /* 0x000fe20003800200 */
[----:B------:R-:W-:-:S03]  /*9100*/  IMAD.MOV.U32 R4, RZ, RZ, R35 ;  /* 0x000000ffff047224 */ /* 0x000fc600078e0023 */
[----:B------:R-:W-:-:S05]  /*9110*/  IMAD.IADD R2, R2, 0x1, R23 ;  /* 0x0000000102027824 */ /* 0x000fca00078e0217 */
[C---:B------:R-:W-:Y:S02]  /*9120*/  LOP3.LUT R3, R2.reuse, 0x300, RZ, 0xc0, !PT ;  /* 0x0000030002037812 */ /* 0x040fe400078ec0ff */
[----:B------:R-:W-:Y:S02]  /*9130*/  ISETP.GE.U32.AND P1, PT, R2, 0x300, PT ;  /* 0x000003000200780c */ /* 0x000fe40003f26070 */
[----:B------:R-:W-:-:S13]  /*9140*/  ISETP.NE.AND P0, PT, R3, 0x300, PT ;  /* 0x000003000300780c */ /* 0x000fda0003f05270 */
[----:B------:R-:W-:Y:S05]  /*9150*/  @!P0 BRA `(.L_x_773) ;  /* 0x0000000000488947 */ /* 0x000fea0003800000 */
[----:B------:R-:W0:Y:S01]  /*9160*/  LDC.64 R6, c[0x0][0x3a0] ;  /* 0x0000e800ff067b82 */ /* 0x000e220000000a00 */
[----:B------:R-:W-:Y:S01]  /*9170*/  LEA.HI R2, R2, 0x1, RZ, 0x18 ;  /* 0x0000000102027811 */ /* 0x000fe200078fc0ff */
[C---:B------:R-:W-:Y:S01]  /*9180*/  IMAD.IADD R9, R35.reuse, 0x1, R29 ;  /* 0x0000000123097824 */ /* 0x040fe200078e021d */
[----:B------:R-:W-:-:S03]  /*9190*/  LEA R5, R35, UR4, 0x3 ;  /* 0x0000000423057c11 */ /* 0x000fc6000f8e18ff */
[C---:B------:R-:W-:Y:S01]  /*91a0*/  IMAD.SHL.U32 R3, R2.reuse, 0x100, RZ ;  /* 0x0000010002037824 */ /* 0x040fe200078e00ff */
[----:B------:R-:W-:Y:S01]  /*91b0*/  LOP3.LUT R2, R2, 0x3, RZ, 0xc0, !PT ;  /* 0x0000000302027812 */ /* 0x000fe200078ec0ff */
[----:B------:R-:W-:-:S03]  /*91c0*/  VIADD R5, R5, 0x4 ;  /* 0x0000000405057836 */ /* 0x000fc60000000000 */
[----:B------:R-:W-:Y:S01]  /*91d0*/  LOP3.LUT R3, R3, 0x300, RZ, 0xc0, !PT ;  /* 0x0000030003037812 */ /* 0x000fe200078ec0ff */
[----:B------:R-:W-:-:S04]  /*91e0*/  IMAD.MOV R8, RZ, RZ, -R2 ;  /* 0x000000ffff087224 */ /* 0x000fc800078e0a02 */
[----:B------:R-:W-:-:S07]  /*91f0*/  IMAD.IADD R4, R3, 0x1, R35 ;  /* 0x0000000103047824 */ /* 0x000fce00078e0223 */
.L_x_774:
        /* <DEDUP_REMOVED lines=8> */
.L_x_773:
[----:B------:R-:W-:Y:S05]  /*9280*/  BSYNC.RECONVERGENT B1 ;  /* 0x0000000000017941 */ /* 0x000fea0003800200 */
.L_x_772:
[----:B------:R-:W-:Y:S05]  /*9290*/  @!P1 BRA `(.L_x_771) ;  /* 0x00000008000c9947 */ /* 0x000fea0003800000 */
        /* <DEDUP_REMOVED lines=15> */
.L_x_777:
[----:B-1----:R-:W0:Y:S01]  /*9390*/  LDS R13, [R5+-0x1000] ;  /* 0xfff00000050d7984 */ /* 0x002e220000000800 */
[----:B------:R-:W-:-:S03]  /*93a0*/  IMAD.WIDE R6, R29, 0x4, R2 ;  /* 0x000000041d067825 */ /* 0x000fc600078e0202 */
[----:B------:R-:W1:Y:S01]  /*93b0*/  LDS R15, [R5+-0x800] ;  /* 0xfff80000050f7984 */ /* 0x000e620000000800 */
[C---:B------:R-:W-:Y:S02]  /*93c0*/  VIADD R9, R29.reuse, 0x400 ;  /* 0x000004001d097836 */ /* 0x040fe40000000000 */
[C---:B------:R-:W-:Y:S01]  /*93d0*/  VIADD R11, R29.reuse, 0x800 ;  /* 0x000008001d0b7836 */ /* 0x040fe20000000000 */
[----:B------:R-:W2:Y:S01]  /*93e0*/  LDS R17, [R5] ;  /* 0x0000000005117984 */ /* 0x000ea20000000800 */
[----:B------:R-:W-:Y:S02]  /*93f0*/  VIADD R43, R29, 0xc00 ;  /* 0x00000c001d2b7836 */ /* 0x000fe40000000000 */
[--C-:B------:R-:W-:Y:S01]  /*9400*/  IMAD.WIDE R8, R9, 0x4, R2.reuse ;  /* 0x0000000409087825 */ /* 0x100fe200078e0202 */
[----:B------:R-:W3:Y:S03]  /*9410*/  LDS R21, [R5+0x800] ;  /* 0x0008000005157984 */ /* 0x000ee60000000800 */
[----:B------:R-:W-:Y:S01]  /*9420*/  IMAD.WIDE R10, R11, 0x4, R2 ;  /* 0x000000040b0a7825 */ /* 0x000fe200078e0202 */
[----:B------:R-:W4:Y:S03]  /*9430*/  LDS R25, [R5+0x1000] ;  /* 0x0010000005197984 */ /* 0x000f260000000800 */
        /* <DEDUP_REMOVED lines=17> */
[----:B------:R1:W-:Y:S01]  /*9550*/  STG.E desc[UR8][R6.64], R17 ;  /* 0x0000001106007986 */ /* 0x0003e2000c101908 */
[----:B0-----:R-:W-:-:S03]  /*9560*/  IMAD.WIDE R12, R43, 0x4, R2 ;  /* 0x000000042b0c7825 */ /* 0x001fc600078e0202 */
        /* <DEDUP_REMOVED lines=14> */
.L_x_776:
[----:B------:R-:W-:Y:S05]  /*9650*/  BSYNC.RECONVERGENT B1 ;  /* 0x0000000000017941 */ /* 0x000fea0003800200 */
.L_x_775:
[----:B-1----:R-:W-:Y:S01]  /*9660*/  IMAD.IADD R6, R23, 0x1, -R4 ;  /* 0x0000000117067824 */ /* 0x002fe200078e0a04 */
        /* <DEDUP_REMOVED lines=26> */
.L_x_779:
[----:B------:R-:W-:Y:S05]  /*9810*/  BSYNC.RECONVERGENT B1 ;  /* 0x0000000000017941 */ /* 0x000fea0003800200 */
.L_x_778:
[----:B------:R-:W-:-:S13]  /*9820*/  ISETP.LT.OR P0, PT, R4, R23, P0 ;  /* 0x000000170400720c */ /* 0x000fda0000701670 */
[----:B------:R-:W-:Y:S05]  /*9830*/  @!P0 BRA `(.L_x_771) ;  /* 0x0000000000a48947 */ /* 0x000fea0003800000 */
[----:B0-----:R-:W0:Y:S01]  /*9840*/  LDS R7, [R5+-0x1000] ;  /* 0xfff0000005077984 */ /* 0x001e220000000800 */
[----:B------:R-:W-:-:S03]  /*9850*/  IMAD.WIDE R2, R29, 0x4, R2 ;  /* 0x000000041d027825 */ /* 0x000fc600078e0202 */
        /* <DEDUP_REMOVED lines=8> */
.L_x_770:
[----:B------:R-:W0:Y:S01]  /*98e0*/  @P1 LDC.64 R30, c[0x0][0x3a0] ;  /* 0x0000e800ff1e1b82 */ /* 0x000e220000000a00 */
[----:B------:R-:W-:Y:S02]  /*98f0*/  ISETP.NE.AND P6, PT, R29, RZ, PT ;  /* 0x000000ff1d00720c */ /* 0x000fe40003fc5270 */
[----:B------:R-:W-:-:S05]  /*9900*/  ISETP.NE.AND P5, PT, R42, RZ, PT ;  /* 0x000000ff2a00720c */ /* 0x000fca0003fa5270 */
[----:B------:R-:W1:Y:S01]  /*9910*/  @P0 LDC.64 R40, c[0x0][0x3a0] ;  /* 0x0000e800ff280b82 */ /* 0x000e620000000a00 */
[----:B0-----:R-:W-:-:S07]  /*9920*/  @P1 IMAD.WIDE R30, R28, 0x4, R30 ;  /* 0x000000041c1e1825 */ /* 0x001fce00078e021e */
[----:B------:R-:W0:Y:S01]  /*9930*/  @P4 LDC.64 R28, c[0x0][0x3a0] ;  /* 0x0000e800ff1c4b82 */ /* 0x000e220000000a00 */
[----:B------:R-:W-:Y:S01]  /*9940*/  @P1 STG.E desc[UR8][R30.64], R25 ;  /* 0x000000191e001986 */ /* 0x000fe2000c101908 */
[----:B------:R-:W-:Y:S01]  /*9950*/  ISETP.NE.AND P1, PT, R32, RZ, PT ;  /* 0x000000ff2000720c */ /* 0x000fe20003f25270 */
[----:B-1----:R-:W-:-:S05]  /*9960*/  @P0 IMAD.WIDE R40, R34, 0x4, R40 ;  /* 0x0000000422280825 */ /* 0x002fca00078e0228 */
[----:B------:R1:W-:Y:S01]  /*9970*/  @P0 STG.E desc[UR8][R40.64], R3 ;  /* 0x0000000328000986 */ /* 0x0003e2000c101908 */
[----:B------:R-:W-:Y:S02]  /*9980*/  ISETP.NE.AND P0, PT, R33, RZ, PT ;  /* 0x000000ff2100720c */ /* 0x000fe40003f05270 */
[----:B------:R-:W2:Y:S08]  /*9990*/  @P6 LDC.64 R32, c[0x0][0x3a0] ;  /* 0x0000e800ff206b82 */ /* 0x000eb00000000a00 */
[----:B------:R-:W3:Y:S01]  /*99a0*/  @P1 LDC.64 R34, c[0x0][0x3a0] ;  /* 0x0000e800ff221b82 */ /* 0x000ee20000000a00 */
[----:B0-----:R-:W-:-:S07]  /*99b0*/  @P4 IMAD.WIDE R28, R21, 0x4, R28 ;  /* 0x00000004151c4825 */ /* 0x001fce00078e021c */
[----:B------:R-:W0:Y:S08]  /*99c0*/  @P0 LDC.64 R36, c[0x0][0x3a0] ;  /* 0x0000e800ff240b82 */ /* 0x000e300000000a00 */
[----:B-1----:R-:W1:Y:S01]  /*99d0*/  @P2 LDC.64 R2, c[0x0][0x3a0] ;  /* 0x0000e800ff022b82 */ /* 0x002e620000000a00 */
[----:B--2---:R-:W-:-:S07]  /*99e0*/  @P6 IMAD.WIDE R32, R17, 0x4, R32 ;  /* 0x0000000411206825 */ /* 0x004fce00078e0220 */
[----:B------:R-:W2:Y:S01]  /*99f0*/  @P3 LDC.64 R30, c[0x0][0x3a0] ;  /* 0x0000e800ff1e3b82 */ /* 0x000ea20000000a00 */
[----:B---3--:R-:W-:-:S07]  /*9a00*/  @P1 IMAD.WIDE R34, R16, 0x4, R34 ;  /* 0x0000000410221825 */ /* 0x008fce00078e0222 */
[----:B------:R-:W3:Y:S01]  /*9a10*/  @P5 LDC.64 R24, c[0x0][0x3a0] ;  /* 0x0000e800ff185b82 */ /* 0x000ee20000000a00 */
[----:B0-----:R-:W-:-:S05]  /*9a20*/  @P0 IMAD.WIDE R36, R39, 0x4, R36 ;  /* 0x0000000427240825 */ /* 0x001fca00078e0224 */
[----:B------:R0:W-:Y:S01]  /*9a30*/  @P0 STG.E desc[UR8][R36.64], R5 ;  /* 0x0000000524000986 */ /* 0x0001e2000c101908 */
[----:B-1----:R-:W-:-:S03]  /*9a40*/  @P2 IMAD.WIDE R2, R18, 0x4, R2 ;  /* 0x0000000412022825 */ /* 0x002fc600078e0202 */
[----:B------:R0:W-:Y:S04]  /*9a50*/  @P1 STG.E desc[UR8][R34.64], R7 ;  /* 0x0000000722001986 */ /* 0x0001e8000c101908 */
[----:B------:R0:W-:Y:S01]  /*9a60*/  @P6 STG.E desc[UR8][R32.64], R9 ;  /* 0x0000000920006986 */ /* 0x0001e2000c101908 */
[----:B--2---:R-:W-:-:S03]  /*9a70*/  @P3 IMAD.WIDE R30, R20, 0x4, R30 ;  /* 0x00000004141e3825 */ /* 0x004fc600078e021e */
[----:B------:R0:W-:Y:S04]  /*9a80*/  @P2 STG.E desc[UR8][R2.64], R11 ;  /* 0x0000000b02002986 */ /* 0x0001e8000c101908 */
[----:B------:R0:W-:Y:S01]  /*9a90*/  @P3 STG.E desc[UR8][R30.64], R13 ;  /* 0x0000000d1e003986 */ /* 0x0001e2000c101908 */
[----:B---3--:R-:W-:-:S03]  /*9aa0*/  @P5 IMAD.WIDE R24, R38, 0x4, R24 ;  /* 0x0000000426185825 */ /* 0x008fc600078e0218 */
[----:B------:R0:W-:Y:S04]  /*9ab0*/  @P4 STG.E desc[UR8][R28.64], R15 ;  /* 0x0000000f1c004986 */ /* 0x0001e8000c101908 */
[----:B------:R0:W-:Y:S02]  /*9ac0*/  @P5 STG.E desc[UR8][R24.64], R27 ;  /* 0x0000001b18005986 */ /* 0x0001e4000c101908 */
.L_x_771:
[----:B------:R-:W-:Y:S05]  /*9ad0*/  BSYNC.RECONVERGENT B0 ;  /* 0x0000000000007941 */ /* 0x000fea0003800200 */
.L_x_769:
[----:B01--4-:R-:W0:Y:S02]  /*9ae0*/  S2R R2, SR_TID.X ;  /* 0x0000000000027919 */ /* 0x013e240000002100 */
[----:B0-----:R-:W-:-:S13]  /*9af0*/  ISETP.NE.AND P0, PT, R2, 0xff, PT ;  /* 0x000000ff0200780c */ /* 0x001fda0003f05270 */
[----:B------:R-:W-:Y:S05]  /*9b00*/  @P0 EXIT ;  /* 0x000000000000094d */ /* 0x000fea0003800000 */
[----:B------:R-:W-:Y:S01]  /*9b10*/  ISETP.NE.AND P0, PT, R0, 0x900, PT ;  /* 0x000009000000780c */ /* 0x000fe20003f05270 */
[----:B------:R-:W0:-:S12]  /*9b20*/  LDC.64 R4, c[0x0][0x3a8] ;  /* 0x0000ea00ff047b82 */ /* 0x000e180000000a00 */
[----:B------:R-:W1:Y:S02]  /*9b30*/  @!P0 LDC.64 R2, c[0x0][0x3a0] ;  /* 0x0000e800ff028b82 */ /* 0x000e640000000a00 */
[----:B-1----:R-:W-:-:S04]  /*9b40*/  @!P0 IMAD.WIDE R2, R19, 0x4, R2 ;  /* 0x0000000413028825 */ /* 0x002fc800078e0202 */
[----:B------:R-:W-:Y:S01]  /*9b50*/  @!P0 VIADD R19, R19, 0x1 ;  /* 0x0000000113138836 */ /* 0x000fe20000000000 */
[----:B------:R-:W-:Y:S04]  /*9b60*/  @!P0 STG.E desc[UR8][R2.64], R22 ;  /* 0x0000001602008986 */ /* 0x000fe8000c101908 */
[----:B0-----:R-:W-:Y:S01]  /*9b70*/  STG.E desc[UR8][R4.64], R19 ;  /* 0x0000001304007986 */ /* 0x001fe2000c101908 */
[----:B------:R-:W-:Y:S05]  /*9b80*/  EXIT ;  /* 0x000000000000794d */ /* 0x000fea0003800000 */
.L_x_725:
[----:B------:R-:W-:Y:S01]  /*9b90*/  BSSY B0, `(.L_x_780) ;  /* 0x0000006000007945 */ /* 0x000fe20003800000 */
[----:B------:R-:W-:Y:S01]  /*9ba0*/  PLOP3.LUT P5, PT, P5, PT, PT, 0x8, 0x80 ;  /* 0x000000000080781c */ /* 0x000fe20002fae170 */
[----:B------:R-:W-:-:S12]  /*9bb0*/  IMAD.MOV.U32 R5, RZ, RZ, -0x1 ;  /* 0xffffffffff057424 */ /* 0x000fd800078e00ff */
[----:B------:R-:W-:Y:S05]  /*9bc0*/  WARPSYNC.COLLECTIVE R5, `(.L_x_781) ;  /* 0x0000000005087348 */ /* 0x000fea0003c00000 */
[----:B------:R-:W-:Y:S01]  /*9bd0*/  VOTE.ANY P5, P5 ;  /* 0x0000000000ff7806 */ /* 0x000fe200028a0100 */
[----:B------:R-:W-:-:S12]  /*9be0*/  ENDCOLLECTIVE ;  /* 0x000000000000791b */ /* 0x000fd80003800000 */
.L_x_781:
[----:B------:R-:W-:Y:S05]  /*9bf0*/  BSYNC B0 ;  /* 0x0000000000007941 */ /* 0x000fea0003800000 */
.L_x_780:
[----:B------:R-:W-:Y:S05]  /*9c00*/  BRA `(.L_x_782) ;  /* 0xffffff9000b47947 */ /* 0x000fea000383ffff */
.L_x_727:
[----:B------:R-:W0:Y:S01]  /*9c10*/  S2R R26, SR_GEMASK ;  /* 0x00000000001a7919 */ /* 0x000e220000003c00 */
[----:B------:R-:W-:Y:S01]  /*9c20*/  BSSY B0, `(.L_x_783) ;  /* 0x0000006000007945 */ /* 0x000fe20003800000 */
[----:B------:R-:W-:Y:S01]  /*9c30*/  PLOP3.LUT P6, PT, P6, PT, PT, 0x8, 0x80 ;  /* 0x000000000080781c */ /* 0x000fe200037ce170 */
[----:B------:R-:W-:-:S12]  /*9c40*/  IMAD.MOV.U32 R5, RZ, RZ, -0x1 ;  /* 0xffffffffff057424 */ /* 0x000fd800078e00ff */
[----:B0-----:R-:W-:Y:S05]  /*9c50*/  WARPSYNC.COLLECTIVE R5, `(.L_x_784) ;  /* 0x0000000005087348 */ /* 0x001fea0003c00000 */
[----:B------:R-:W-:Y:S01]  /*9c60*/  VOTE.ANY R5, PT, P6 ;  /* 0x0000000000057806 */ /* 0x000fe200030e0100 */
[----:B0-----:R-:W-:Y:S06]  /*9c70*/  ENDCOLLECTIVE ;  /* 0x000000000000791b */ /* 0x001fec0003800000 */
.L_x_784:
[----:B------:R-:W-:Y:S05]  /*9c80*/  BSYNC B0 ;  /* 0x0000000000007941 */ /* 0x000fea0003800000 */
.L_x_783:
[----:B------:R-:W-:Y:S01]  /*9c90*/  LOP3.LUT R5, R5, 0x80000000, R26, 0xec, !PT ;  /* 0x8000000005057812 */ /* 0x000fe200078eec1a */
[----:B------:R-:W-:Y:S01]  /*9ca0*/  IMAD.MOV.U32 R20, RZ, RZ, R12 ;  /* 0x000000ffff147224 */ /* 0x000fe200078e000c */
[----:B------:R-:W-:Y:S01]  /*9cb0*/  ISETP.NE.AND P1, PT, R12, RZ, PT ;  /* 0x000000ff0c00720c */ /* 0x000fe20003f25270 */
[----:B------:R-:W0:Y:S01]  /*9cc0*/  S2R R21, SR_CTAID.X ;  /* 0x0000000000157919 */ /* 0x000e220000002500 */
[----:B------:R-:W-:Y:S01]  /*9cd0*/  ISETP.NE.U32.AND P5, PT, R14, 0x65, PT ;  /* 0x000000650e00780c */ /* 0x000fe20003fa5070 */
[----:B------:R-:W-:Y:S01]  /*9ce0*/  VIADD R18, R5, 0xffffffff ;  /* 0xffffffff05127836 */ /* 0x000fe20000000000 */
[----:B------:R-:W-:Y:S01]  /*9cf0*/  LOP3.LUT R23, RZ, R0, RZ, 0x33, !PT ;  /* 0x00000000ff177212 */ /* 0x000fe200078e33ff */
[----:B------:R-:W-:Y:S01]  /*9d00*/  VIADD R14, R3, 0x4 ;  /* 0x00000004030e7836 */ /* 0x000fe20000000000 */
[----:B------:R-:W-:Y:S02]  /*9d10*/  ISETP.NE.AND.EX P5, PT, R15, RZ, PT, P5 ;  /* 0x000000ff0f00720c */ /* 0x000fe40003fa5350 */
[----:B------:R-:W-:Y:S01]  /*9d20*/  LOP3.LUT R19, R5, R18, RZ, 0xc, !PT ;  /* 0x0000001205137212 */ /* 0x000fe200078e0cff */
[----:B------:R-:W-:-:S02]  /*9d30*/  IMAD.MOV.U32 R18, RZ, RZ, 0x1 ;  /* 0x00000001ff127424 */ /* 0x000fc400078e00ff */
[----:B------:R-:W-:Y:S01]  /*9d40*/  IMAD.MOV.U32 R5, RZ, RZ, -0x1 ;  /* 0xffffffffff057424 */ /* 0x000fe200078e00ff */
[----:B------:R1:W2:Y:S07]  /*9d50*/  POPC R7, R19 ;  /* 0x0000001300077309 */ /* 0x0002ae0000000000 */
[----:B012---:R-:W-:Y:S05]  /*9d60*/  WARPSYNC.COLLECTIVE R5, `(.L_x_785) ;  /* 0x0000000005087348 */ /* 0x007fea0003c00000 */
[----:B--2---:R2:W3:Y:S02]  /*9d70*/  SHFL.DOWN P6, R9, R20, R18, R7 ;  /* 0x0800001214097389 */ /* 0x0044e400000c0007 */
[----:B0123--:R-:W-:Y:S05]  /*9d80*/  ENDCOLLECTIVE ;  /* 0x000000000000791b */ /* 0x00ffea0003800000 */
.L_x_785:
[----:B------:R-:W-:Y:S01]  /*9d90*/  ISETP.GE.AND P0, PT, R3, R7, PT ;  /* 0x000000070300720c */ /* 0x000fe20003f06270 */
[----:B------:R-:W-:Y:S02]  /*9da0*/  IMAD.IADD R23, R23, 0x1, R21 ;  /* 0x0000000117177824 */ /* 0x000fe400078e0215 */
[----:B------:R-:W-:Y:S02]  /*9db0*/  IMAD.MOV.U32 R20, RZ, RZ, R13 ;  /* 0x000000ffff147224 */ /* 0x000fe400078e000d */
[----:B------:R-:W-:-:S08]  /*9dc0*/  IMAD.MOV.U32 R17, RZ, RZ, R9 ;  /* 0x000000ffff117224 */ /* 0x000fd000078e0009 */
[----:B------:R-:W-:Y:S05]  /*9dd0*/  WARPSYNC.COLLECTIVE R5, `(.L_x_786) ;  /* 0x0000000005087348 */ /* 0x000fea0003c00000 */
[----:B------:R0:W1:Y:S02]  /*9de0*/  SHFL.DOWN P6, R9, R20, R18, R7 ;  /* 0x0800001214097389 */ /* 0x00006400000c0007 */
[----:B01----:R-:W-:Y:S05]  /*9df0*/  ENDCOLLECTIVE ;  /* 0x000000000000791b */ /* 0x003fea0003800000 */
.L_x_786:
[----:B------:R-:W-:-:S05]  /*9e00*/  SEL R17, R17, RZ, !P0 ;  /* 0x000000ff11117207 */ /* 0x000fca0004000000 */
[----:B------:R-:W-:Y:S02]  /*9e10*/  IMAD.IADD R24, R12, 0x1, R17 ;  /* 0x000000010c187824 */ /* 0x000fe400078e0211 */
[----:B------:R-:W-:Y:S02]  /*9e20*/  VIADD R12, R3, 0x2 ;  /* 0x00000002030c7836 */ /* 0x000fe40000000000 */
[----:B------:R-:W-:Y:S02]  /*9e30*/  IMAD.MOV.U32 R20, RZ, RZ, R24 ;  /* 0x000000ffff147224 */ /* 0x000fe400078e0018 */
[----:B------:R-:W-:Y:S01]  /*9e40*/  IMAD.MOV.U32 R18, RZ, RZ, 0x2 ;  /* 0x00000002ff127424 */ /* 0x000fe200078e00ff */
[----:B------:R-:W-:Y:S02]  /*9e50*/  SEL R9, R9, RZ, !P1 ;  /* 0x000000ff09097207 */ /* 0x000fe40004800000 */
[----:B------:R-:W-:Y:S02]  /*9e60*/  ISETP.NE.AND P1, PT, R24, RZ, PT ;  /* 0x000000ff1800720c */ /* 0x000fe40003f25270 */
[----:B------:R-:W-:-:S02]  /*9e70*/  SEL R9, R9, RZ, !P0 ;  /* 0x000000ff09097207 */ /* 0x000fc40004000000 */
[----:B------:R-:W-:-:S03]  /*9e80*/  ISETP.GT.AND P0, PT, R12, R7, PT ;  /* 0x000000070c00720c */ /* 0x000fc60003f04270 */
[----:B------:R-:W-:-:S10]  /*9e90*/  IMAD.IADD R22, R13, 0x1, R9 ;  /* 0x000000010d167824 */ /* 0x000fd400078e0209 */
[----:B------:R-:W-:Y:S05]  /*9ea0*/  WARPSYNC.COLLECTIVE R5, `(.L_x_787) ;  /* 0x0000000005087348 */ /* 0x000fea0003c00000 */
[----:B------:R0:W1:Y:S02]  /*9eb0*/  SHFL.DOWN P6, R9, R20, R18, R7 ;  /* 0x0800001214097389 */ /* 0x00006400000c0007 */
[----:B01----:R-:W-:Y:S05]  /*9ec0*/  ENDCOLLECTIVE ;  /* 0x000000000000791b */ /* 0x003fea0003800000 */
.L_x_787:
[----:B------:R-:W-:Y:S02]  /*9ed0*/  IMAD.MOV.U32 R20, RZ, RZ, R22 ;  /* 0x000000ffff147224 */ /* 0x000fe400078e0016 */
[----:B------:R-:W-:-:S07]  /*9ee0*/  IMAD.MOV.U32 R17, RZ, RZ, R9 ;  /* 0x000000ffff117224 */ /* 0x000fce00078e0009 */
[----:B------:R-:W-:Y:S05]  /*9ef0*/  WARPSYNC.COLLECTIVE R5, `(.L_x_788) ;  /* 0x0000000005087348 */ /* 0x000fea0003c00000 */
[----:B------:R0:W1:Y:S02]  /*9f00*/  SHFL.DOWN P6, R9, R20, R18, R7 ;  /* 0x0800001214097389 */ /* 0x00006400000c0007 */
[----:B01----:R-:W-:Y:S05]  /*9f10*/  ENDCOLLECTIVE ;  /* 0x000000000000791b */ /* 0x003fea0003800000 */
.L_x_788:
[----:B------:R-:W-:-:S05]  /*9f20*/  SEL R17, R17, RZ, !P0 ;  /* 0x000000ff11117207 */ /* 0x000fca0004000000 */
[----:B------:R-:W-:-:S04]  /*9f30*/  IMAD.IADD R44, R24, 0x1, R17 ;  /* 0x00000001182c7824 */ /* 0x000fc800078e0211 */
[----:B------:R-:W-:Y:S02]  /*9f40*/  IMAD.MOV.U32 R20, RZ, RZ, R44 ;  /* 0x000000ffff147224 */ /* 0x000fe400078e002c */
[----:B------:R-:W-:Y:S01]  /*9f50*/  IMAD.MOV.U32 R18, RZ, RZ, 0x4 ;  /* 0x00000004ff127424 */ /* 0x000fe200078e00ff */
[----:B------:R-:W-:Y:S02]  /*9f60*/  SEL R9, R9, RZ, !P1 ;  /* 0x000000ff09097207 */ /* 0x000fe40004800000 */
[----:B------:R-:W-:Y:S02]  /*9f70*/  ISETP.NE.AND P1, PT, R44, RZ, PT ;  /* 0x000000ff2c00720c */ /* 0x000fe40003f25270 */
[----:B------:R-:W-:Y:S02]  /*9f80*/  SEL R9, R9, RZ, !P0 ;  /* 0x000000ff09097207 */ /* 0x000fe40004000000 */
[----:B------:R-:W-:-:S03]  /*9f90*/  ISETP.GT.AND P0, PT, R14, R7, PT ;  /* 0x000000070e00720c */ /* 0x000fc60003f04270 */
[----:B------:R-:W-:-:S10]  /*9fa0*/  IMAD.IADD R12, R22, 0x1, R9 ;  /* 0x00000001160c7824 */ /* 0x000fd400078e0209 */
[----:B------:R-:W-:Y:S05]  /*9fb0*/  WARPSYNC.COLLECTIVE R5, `(.L_x_789) ;  /* 0x0000000005087348 */ /* 0x000fea0003c00000 */
[----:B------:R0:W1:Y:S02]  /*9fc0*/  SHFL.DOWN P6, R9, R20, R18, R7 ;  /* 0x0800001214097389 */ /* 0x00006400000c0007 */
[----:B01----:R-:W-:Y:S05]  /*9fd0*/  ENDCOLLECTIVE ;  /* 0x000000000000791b */ /* 0x003fea0003800000 */
.L_x_789:
[----:B------:R-:W-:Y:S02]  /*9fe0*/  IMAD.MOV.U32 R20, RZ, RZ, R12 ;  /* 0x000000ffff147224 */ /* 0x000fe400078e000c */
[----:B------:R-:W-:-:S07]  /*9ff0*/  IMAD.MOV.U32 R17, RZ, RZ, R9 ;  /* 0x000000ffff117224 */ /* 0x000fce00078e0009 */
[----:B------:R-:W-:Y:S05]  /*a000*/  WARPSYNC.COLLECTIVE R5, `(.L_x_790) ;  /* 0x0000000005087348 */ /* 0x000fea0003c00000 */
[----:B------:R0:W1:Y:S02]  /*a010*/  SHFL.DOWN P6, R9, R20, R18, R7 ;  /* 0x0800001214097389 */ /* 0x00006400000c0007 */
[----:B01----:R-:W-:Y:S05]  /*a020*/  ENDCOLLECTIVE ;  /* 0x000000000000791b */ /* 0x003fea0003800000 */
.L_x_790:
[----:B------:R-:W-:-:S05]  /*a030*/  SEL R17, R17, RZ, !P0 ;  /* 0x000000ff11117207 */ /* 0x000fca0004000000 */
[----:B------:R-:W-:-:S04]  /*a040*/  IMAD.IADD R17, R44, 0x1, R17 ;  /* 0x000000012c117824 */ /* 0x000fc800078e0211 */
[----:B------:R-:W-:Y:S02]  /*a050*/  IMAD.MOV.U32 R20, RZ, RZ, R17 ;  /* 0x000000ffff147224 */ /* 0x000fe400078e0011 */
[----:B------:R-:W-:Y:S01]  /*a060*/  IMAD.MOV.U32 R18, RZ, RZ, 0x8 ;  /* 0x00000008ff127424 */ /* 0x000fe200078e00ff */
[----:B------:R-:W-:-:S07]  /*a070*/  SEL R13, R9, RZ, !P1 ;  /* 0x000000ff090d7207 */ /* 0x000fce0004800000 */
[----:B------:R-:W-:Y:S05]  /*a080*/  WARPSYNC.COLLECTIVE R5, `(.L_x_791) ;  /* 0x0000000005087348 */ /* 0x000fea0003c00000 */
[----:B------:R0:W1:Y:S02]  /*a090*/  SHFL.DOWN P6, R9, R20, R18, R7 ;  /* 0x0800001214097389 */ /* 0x00006400000c0007 */
[----:B01----:R-:W-:Y:S05]  /*a0a0*/  ENDCOLLECTIVE ;  /* 0x000000000000791b */ /* 0x003fea0003800000 */
.L_x_791:
[----:B------:R-:W-:Y:S02]  /*a0b0*/  ISETP.NE.AND P1, PT, R17, RZ, PT ;  /* 0x000000ff1100720c */ /* 0x000fe40003f25270 */
[----:B------:R-:W-:-:S05]  /*a0c0*/  SEL R13, R13, RZ, !P0 ;  /* 0x000000ff0d0d7207 */ /* 0x000fca0004000000 */
[----:B------:R-:W-:Y:S02]  /*a0d0*/  IMAD.IADD R13, R12, 0x1, R13 ;  /* 0x000000010c0d7824 */ /* 0x000fe400078e020d */
[----:B------:R-:W-:Y:S02]  /*a0e0*/  VIADD R12, R3, 0x8 ;  /* 0x00000008030c7836 */ /* 0x000fe40000000000 */
[----:B------:R-:W-:-:S03]  /*a0f0*/  IMAD.MOV.U32 R20, RZ, RZ, R13 ;  /* 0x000000ffff147224 */ /* 0x000fc600078e000d */
[----:B------:R-:W-:Y:S01]  /*a100*/  ISETP.GT.AND P0, PT, R12, R7, PT ;  /* 0x000000070c00720c */ /* 0x000fe20003f04270 */
[----:B------:R-:W-:-:S12]  /*a110*/  IMAD.MOV.U32 R19, RZ, RZ, R9 ;  /* 0x000000ffff137224 */ /* 0x000fd800078e0009 */
[----:B------:R-:W-:Y:S05]  /*a120*/  WARPSYNC.COLLECTIVE R5, `(.L_x_792) ;  /* 0x0000000005087348 */ /* 0x000fea0003c00000 */
[----:B------:R0:W1:Y:S02]  /*a130*/  SHFL.DOWN P6, R9, R20, R18, R7 ;  /* 0x0800001214097389 */ /* 0x00006400000c0007 */
[----:B01----:R-:W-:Y:S05]  /*a140*/  ENDCOLLECTIVE ;  /* 0x000000000000791b */ /* 0x003fea0003800000 */
.L_x_792:
[----:B------:R-:W-:-:S05]  /*a150*/  SEL R22, R19, RZ, !P0 ;  /* 0x000000ff13167207 */ /* 0x000fca0004000000 */
[----:B------:R-:W-:-:S04]  /*a160*/  IMAD.IADD R22, R17, 0x1, R22 ;  /* 0x0000000111167824 */ /* 0x000fc800078e0216 */
[----:B------:R-:W-:Y:S02]  /*a170*/  IMAD.MOV.U32 R20, RZ, RZ, R22 ;  /* 0x000000ffff147224 */ /* 0x000fe400078e0016 */
[----:B------:R-:W-:Y:S02]  /*a180*/  IMAD.MOV.U32 R18, RZ, RZ, 0x10 ;  /* 0x00000010ff127424 */ /* 0x000fe400078e00ff */
[----:B------:R-:W-:-:S07]  /*a190*/  IMAD.MOV.U32 R12, RZ, RZ, R9 ;  /* 0x000000ffff0c7224 */ /* 0x000fce00078e0009 */
[----:B------:R-:W-:Y:S05]  /*a1a0*/  WARPSYNC.COLLECTIVE R5, `(.L_x_793) ;  /* 0x0000000005087348 */ /* 0x000fea0003c00000 */
[----:B------:R0:W1:Y:S02]  /*a1b0*/  SHFL.DOWN P6, R9, R20, R18, R7 ;  /* 0x0800001214097389 */ /* 0x00006400000c0007 */
[----:B01----:R-:W-:Y:S05]  /*a1c0*/  ENDCOLLECTIVE ;  /* 0x000000000000791b */ /* 0x003fea0003800000 */
.L_x_793:
[----:B------:R-:W-:Y:S02]  /*a1d0*/  SEL R12, R12, RZ, !P1 ;  /* 0x000000ff0c0c7207 */ /* 0x000fe40004800000 */
[----:B------:R-:W-:Y:S02]  /*a1e0*/  ISETP.NE.AND P1, PT, R22, RZ, PT ;  /* 0x000000ff1600720c */ /* 0x000fe40003f25270 */
[----:B------:R-:W-:-:S05]  /*a1f0*/  SEL R12, R12, RZ, !P0 ;  /* 0x000000ff0c0c7207 */ /* 0x000fca0004000000 */
[----:B------:R-:W-:Y:S02]  /*a200*/  IMAD.IADD R24, R13, 0x1, R12 ;  /* 0x000000010d187824 */ /* 0x000fe400078e020c */
[----:B------:R-:W-:Y:S02]  /*a210*/  VIADD R12, R3, 0x10 ;  /* 0x00000010030c7836 */ /* 0x000fe40000000000 */
[----:B------:R-:W-:-:S03]  /*a220*/  IMAD.MOV.U32 R20, RZ, RZ, R24 ;  /* 0x000000ffff147224 */ /* 0x000fc600078e0018 */
[----:B------:R-:W-:Y:S02]  /*a230*/  ISETP.GT.AND P0, PT, R12, R7, PT ;  /* 0x000000070c00720c */ /* 0x000fe40003f04270 */
[----:B------:R-:W0:Y:S01]  /*a240*/  LDC.64 R12, c[0x0][0x3b0] ;  /* 0x0000ec00ff0c7b82 */ /* 0x000e220000000a00 */
[----:B------:R-:W-:-:S10]  /*a250*/  IMAD.MOV.U32 R19, RZ, RZ, R9 ;  /* 0x000000ffff137224 */ /* 0x000fd400078e0009 */
[----:B0-----:R-:W-:Y:S05]  /*a260*/  WARPSYNC.COLLECTIVE R5, `(.L_x_794) ;  /* 0x0000000005087348 */ /* 0x001fea0003c00000 */
[----:B------:R1:W2:Y:S02]  /*a270*/  SHFL.DOWN P6, R9, R20, R18, R7 ;  /* 0x0800001214097389 */ /* 0x0002a400000c0007 */
[----:B012---:R-:W-:Y:S05]  /*a280*/  ENDCOLLECTIVE ;  /* 0x000000000000791b */ /* 0x007fea0003800000 */
.L_x_794:
[----:B------:R-:W-:Y:S05]  /*a290*/  WARPSYNC.COLLECTIVE R5, `(.L_x_795) ;  /* 0x0000000005087348 */ /* 0x000fea0003c00000 */
[----:B------:R-:W-:Y:S01]  /*a2a0*/  VOTE.ALL P5, P5 ;  /* 0x0000000000ff7806 */ /* 0x000fe200028a0000 */
[----:B------:R-:W-:-:S12]  /*a2b0*/  ENDCOLLECTIVE ;  /* 0x000000000000791b */ /* 0x000fd80003800000 */
.L_x_795:
[----:B------:R-:W-:-:S05]  /*a2c0*/  SEL R19, R19, RZ, !P0 ;  /* 0x000000ff13137207 */ /* 0x000fca0004000000 */
[----:B------:R-:W-:Y:S01]  /*a2d0*/  IMAD.IADD R22, R22, 0x1, R19 ;  /* 0x0000000116167824 */ /* 0x000fe200078e0213 */
[----:B------:R-:W-:-:S04]  /*a2e0*/  SEL R9, R9, RZ, !P1 ;  /* 0x000000ff09097207 */ /* 0x000fc80004800000 */
[----:B------:R-:W-:Y:S02]  /*a2f0*/  SEL R9, R9, RZ, !P0 ;  /* 0x000000ff09097207 */ /* 0x000fe40004000000 */
[----:B------:R-:W-:-:S03]  /*a300*/  IADD3 R17, P0, PT, R12, 0x200, RZ ;  /* 0x000002000c117810 */ /* 0x000fc60007f1e0ff */
[----:B------:R-:W-:Y:S02]  /*a310*/  IMAD.IADD R24, R24, 0x1, R9 ;  /* 0x0000000118187824 */ /* 0x000fe400078e0209 */
[----:B------:R-:W-:Y:S01]  /*a320*/  IMAD.X R21, RZ, RZ, R13, P0 ;  /* 0x000000ffff157224 */ /* 0x000fe200000e060d */
[----:B------:R-:W-:Y:S07]  /*a330*/  BRA `(.L_x_796) ;  /* 0xffffff8c00fc7947 */ /* 0x000fee000383ffff */
.L_x_729:
[----:B------:R-:W-:Y:S01]  /*a340*/  BSSY B0, `(.L_x_797) ;  /* 0x0000006000007945 */ /* 0x000fe20003800000 */
[----:B------:R-:W-:Y:S01]  /*a350*/  PLOP3.LUT P5, PT, P5, PT, PT, 0x8, 0x80 ;  /* 0x000000000080781c */ /* 0x000fe20002fae170 */
[----:B------:R-:W-:-:S12]  /*a360*/  IMAD.MOV.U32 R5, RZ, RZ, -0x1 ;  /* 0xffffffffff057424 */ /* 0x000fd800078e00ff */
[----:B------:R-:W-:Y:S05]  /*a370*/  WARPSYNC.COLLECTIVE R5, `(.L_x_798) ;  /* 0x0000000005087348 */ /* 0x000fea0003c00000 */
[----:B------:R-:W-:Y:S01]  /*a380*/  VOTE.ANY P5, P5 ;  /* 0x0000000000ff7806 */ /* 0x000fe200028a0100 */
[----:B------:R-:W-:-:S12]  /*a390*/  ENDCOLLECTIVE ;  /* 0x000000000000791b */ /* 0x000fd80003800000 */
.L_x_798:
[----:B------:R-:W-:Y:S05]  /*a3a0*/  BSYNC B0 ;  /* 0x0000000000007941 */ /* 0x000fea0003800000 */
.L_x_797:
[----:B------:R-:W-:Y:S05]  /*a3b0*/  BRA `(.L_x_799) ;  /* 0xffffff9000087947 */ /* 0x000fea000383ffff */
.L_x_731:
[----:B------:R-:W-:Y:S01]  /*a3c0*/  BSSY B0, `(.L_x_800) ;  /* 0x0000006000007945 */ /* 0x000fe20003800000 */
[----:B------:R-:W-:Y:S01]  /*a3d0*/  PLOP3.LUT P6, PT, P6, PT, PT, 0x8, 0x80 ;  /* 0x000000000080781c */ /* 0x000fe200037ce170 */
[----:B------:R-:W-:-:S12]  /*a3e0*/  IMAD.MOV.U32 R5, RZ, RZ, -0x1 ;  /* 0xffffffffff057424 */ /* 0x000fd800078e00ff */
[----:B------:R-:W-:Y:S05]  /*a3f0*/  WARPSYNC.COLLECTIVE R5, `(.L_x_801) ;  /* 0x0000000005087348 */ /* 0x000fea0003c00000 */
[----:B------:R-:W-:Y:S01]  /*a400*/  VOTE.ANY R5, PT, P6 ;  /* 0x0000000000057806 */ /* 0x000fe200030e0100 */
[----:B------:R-:W-:Y:S06]  /*a410*/  ENDCOLLECTIVE ;  /* 0x000000000000791b */ /* 0x000fec0003800000 */
.L_x_801:
[----:B------:R-:W-:Y:S05]  /*a420*/  BSYNC B0 ;  /* 0x0000000000007941 */ /* 0x000fea0003800000 */
.L_x_800:
[----:B------:R-:W-:Y:S01]  /*a430*/  LOP3.LUT R5, R5, 0x80000000, R26, 0xec, !PT ;  /* 0x8000000005057812 */ /* 0x000fe200078eec1a */
[----:B------:R-:W-:Y:S01]  /*a440*/  IMAD.MOV.U32 R20, RZ, RZ, R12 ;  /* 0x000000ffff147224 */ /* 0x000fe200078e000c */
[----:B------:R-:W-:Y:S01]  /*a450*/  ISETP.NE.AND P1, PT, R12, RZ, PT ;  /* 0x000000ff0c00720c */ /* 0x000fe20003f25270 */
[----:B------:R-:W-:Y:S01]  /*a460*/  VIADD R23, R23, 0xffffffe0 ;  /* 0xffffffe017177836 */ /* 0x000fe20000000000 */
[----:B------:R-:W-:Y:S01]  /*a470*/  ISETP.NE.U32.AND P5, PT, R14, 0x65, PT ;  /* 0x000000650e00780c */ /* 0x000fe20003fa5070 */
[----:B------:R-:W-:Y:S02]  /*a480*/  VIADD R18, R5, 0xffffffff ;  /* 0xffffffff05127836 */ /* 0x000fe40000000000 */
[----:B------:R-:W-:Y:S01]  /*a490*/  VIADD R14, R3, 0x4 ;  /* 0x00000004030e7836 */ /* 0x000fe20000000000 */
[----:B------:R-:W-:Y:S02]  /*a4a0*/  ISETP.NE.AND.EX P5, PT, R15, RZ, PT, P5 ;  /* 0x000000ff0f00720c */ /* 0x000fe40003fa5350 */
[----:B------:R-:W-:Y:S01]  /*a4b0*/  LOP3.LUT R19, R5, R18, RZ, 0xc, !PT ;  /* 0x0000001205137212 */ /* 0x000fe200078e0cff */
[----:B------:R-:W-:-:S02]  /*a4c0*/  IMAD.MOV.U32 R18, RZ, RZ, 0x1 ;  /* 0x00000001ff127424 */ /* 0x000fc400078e00ff */
[----:B------:R-:W-:Y:S01]  /*a4d0*/  IMAD.MOV.U32 R5, RZ, RZ, -0x1 ;  /* 0xffffffffff057424 */ /* 0x000fe200078e00ff */
[----:B------:R0:W1:Y:S07]  /*a4e0*/  POPC R7, R19 ;  /* 0x0000001300077309 */ /* 0x00006e0000000000 */
[----:B01----:R-:W-:Y:S05]  /*a4f0*/  WARPSYNC.COLLECTIVE R5, `(.L_x_802) ;  /* 0x0000000005087348 */ /* 0x003fea0003c00000 */
[----:B-1----:R1:W2:Y:S02]  /*a500*/  SHFL.DOWN P6, R9, R20, R18, R7 ;  /* 0x0800001214097389 */ /* 0x0022a400000c0007 */
[----:B012---:R-:W-:Y:S05]  /*a510*/  ENDCOLLECTIVE ;  /* 0x000000000000791b */ /* 0x007fea0003800000 */
.L_x_802:
[----:B------:R-:W-:Y:S01]  /*a520*/  ISETP.GE.AND P0, PT, R3, R7, PT ;  /* 0x000000070300720c */ /* 0x000fe20003f06270 */
[----:B------:R-:W-:Y:S02]  /*a530*/  IMAD.MOV.U32 R20, RZ, RZ, R13 ;  /* 0x000000ffff147224 */ /* 0x000fe400078e000d */
[----:B------:R-:W-:-:S10]  /*a540*/  IMAD.MOV.U32 R43, RZ, RZ, R9 ;  /* 0x000000ffff2b7224 */ /* 0x000fd400078e0009 */
[----:B------:R-:W-:Y:S05]  /*a550*/  WARPSYNC.COLLECTIVE R5, `(.L_x_803) ;  /* 0x0000000005087348 */ /* 0x000fea0003c00000 */
[----:B------:R0:W1:Y:S02]  /*a560*/  SHFL.DOWN P6, R9, R20, R18, R7 ;  /* 0x0800001214097389 */ /* 0x00006400000c0007 */
[----:B01----:R-:W-:Y:S05]  /*a570*/  ENDCOLLECTIVE ;  /* 0x000000000000791b */ /* 0x003fea0003800000 */
.L_x_803:
        /* <DEDUP_REMOVED lines=13> */
.L_x_804:
[----:B------:R-:W-:Y:S02]  /*a650*/  IMAD.MOV.U32 R20, RZ, RZ, R19 ;  /* 0x000000ffff147224 */ /* 0x000fe400078e0013 */
[----:B------:R-:W-:-:S07]  /*a660*/  IMAD.MOV.U32 R13, RZ, RZ, R9 ;  /* 0x000000ffff0d7224 */ /* 0x000fce00078e0009 */
[----:B------:R-:W-:Y:S05]  /*a670*/  WARPSYNC.COLLECTIVE R5, `(.L_x_805) ;  /* 0x0000000005087348 */ /* 0x000fea0003c00000 */
[----:B------:R0:W1:Y:S02]  /*a680*/  SHFL.DOWN P6, R9, R20, R18, R7 ;  /* 0x0800001214097389 */ /* 0x00006400000c0007 */
[----:B01----:R-:W-:Y:S05]  /*a690*/  ENDCOLLECTIVE ;  /* 0x000000000000791b */ /* 0x003fea0003800000 */
.L_x_805:
[----:B------:R-:W-:-:S05]  /*a6a0*/  SEL R44, R13, RZ, !P0 ;  /* 0x000000ff0d2c7207 */ /* 0x000fca0004000000 */
[----:B------:R-:W-:-:S04]  /*a6b0*/  IMAD.IADD R44, R43, 0x1, R44 ;  /* 0x000000012b2c7824 */ /* 0x000fc800078e022c */
[----:B------:R-:W-:Y:S02]  /*a6c0*/  IMAD.MOV.U32 R20, RZ, RZ, R44 ;  /* 0x000000ffff147224 */ /* 0x000fe400078e002c */
[----:B------:R-:W-:Y:S01]  /*a6d0*/  IMAD.MOV.U32 R18, RZ, RZ, 0x4 ;  /* 0x00000004ff127424 */ /* 0x000fe200078e00ff */
[----:B------:R-:W-:Y:S02]  /*a6e0*/  SEL R9, R9, RZ, !P1 ;  /* 0x000000ff09097207 */ /* 0x000fe40004800000 */
[----:B------:R-:W-:Y:S02]  /*a6f0*/  ISETP.NE.AND P1, PT, R44, RZ, PT ;  /* 0x000000ff2c00720c */ /* 0x000fe40003f25270 */
[----:B------:R-:W-:-:S11]  /*a700*/  SEL R12, R9, RZ, !P0 ;  /* 0x000000ff090c7207 */ /* 0x000fd60004000000 */
[----:B------:R-:W-:Y:S05]  /*a710*/  WARPSYNC.COLLECTIVE R5, `(.L_x_806) ;  /* 0x0000000005087348 */ /* 0x000fea0003c00000 */
[----:B------:R0:W1:Y:S02]  /*a720*/  SHFL.DOWN P6, R9, R20, R18, R7 ;  /* 0x0800001214097389 */ /* 0x00006400000c0007 */
[----:B01----:R-:W-:Y:S05]  /*a730*/  ENDCOLLECTIVE ;  /* 0x000000000000791b */ /* 0x003fea0003800000 */
.L_x_806:
[----:B------:R-:W-:Y:S01]  /*a740*/  ISETP.GT.AND P0, PT, R14, R7, PT ;  /* 0x000000070e00720c */ /* 0x000fe20003f04270 */
[----:B------:R-:W-:Y:S02]  /*a750*/  VIADD R14, R3, 0x10 ;  /* 0x00000010030e7836 */ /* 0x000fe40000000000 */
[----:B------:R-:W-:-:S04]  /*a760*/  IMAD.IADD R12, R19, 0x1, R12 ;  /* 0x00000001130c7824 */ /* 0x000fc800078e020c */
[----:B------:R-:W-:Y:S01]  /*a770*/  IMAD.MOV.U32 R20, RZ, RZ, R12 ;  /* 0x000000ffff147224 */ /* 0x000fe200078e000c */
[----:B------:R-:W-:-:S05]  /*a780*/  SEL R9, R9, RZ, !P0 ;  /* 0x000000ff09097207 */ /* 0x000fca0004000000 */
[----:B------:R-:W-:-:S07]  /*a790*/  IMAD.IADD R19, R44, 0x1, R9 ;  /* 0x000000012c137824 */ /* 0x000fce00078e0209 */
[----:B------:R-:W-:Y:S05]  /*a7a0*/  WARPSYNC.COLLECTIVE R5, `(.L_x_807) ;  /* 0x0000000005087348 */ /* 0x000fea0003c00000 */
[----:B------:R0:W1:Y:S02]  /*a7b0*/  SHFL.DOWN P6, R9, R20, R18, R7 ;  /* 0x0800001214097389 */ /* 0x00006400000c0007 */
[----:B01----:R-:W-:Y:S05]  /*a7c0*/  ENDCOLLECTIVE ;  /* 0x000000000000791b */ /* 0x003fea0003800000 */
.L_x_807:
[----:B------:R-:W-:Y:S02]  /*a7d0*/  IMAD.MOV.U32 R20, RZ, RZ, R19 ;  /* 0x000000ffff147224 */ /* 0x000fe400078e0013 */
[----:B------:R-:W-:Y:S02]  /*a7e0*/  IMAD.MOV.U32 R18, RZ, RZ, 0x8 ;  /* 0x00000008ff127424 */ /* 0x000fe400078e00ff */
[----:B------:R-:W-:-:S07]  /*a7f0*/  IMAD.MOV.U32 R45, RZ, RZ, R9 ;  /* 0x000000ffff2d7224 */ /* 0x000fce00078e0009 */
[----:B------:R-:W-:Y:S05]  /*a800*/  WARPSYNC.COLLECTIVE R5, `(.L_x_808) ;  /* 0x0000000005087348 */ /* 0x000fea0003c00000 */
[----:B------:R0:W1:Y:S02]  /*a810*/  SHFL.DOWN P6, R9, R20, R18, R7 ;  /* 0x0800001214097389 */ /* 0x00006400000c0007 */
[----:B01----:R-:W-:Y:S05]  /*a820*/  ENDCOLLECTIVE ;  /* 0x000000000000791b */ /* 0x003fea0003800000 */
.L_x_808:
[----:B------:R-:W-:Y:S02]  /*a830*/  SEL R45, R45, RZ, !P1 ;  /* 0x000000ff2d2d7207 */ /* 0x000fe40004800000 */
[----:B------:R-:W-:Y:S02]  /*a840*/  ISETP.NE.AND P1, PT, R19, RZ, PT ;  /* 0x000000ff1300720c */ /* 0x000fe40003f25270 */
[----:B------:R-:W-:-:S05]  /*a850*/  SEL R45, R45, RZ, !P0 ;  /* 0x000000ff2d2d7207 */ /* 0x000fca0004000000 */
[----:B------:R-:W-:Y:S02]  /*a860*/  IMAD.IADD R13, R12, 0x1, R45 ;  /* 0x000000010c0d7824 */ /* 0x000fe400078e022d */
[----:B------:R-:W-:Y:S02]  /*a870*/  VIADD R12, R3, 0x8 ;  /* 0x00000008030c7836 */ /* 0x000fe40000000000 */
[----:B------:R-:W-:-:S03]  /*a880*/  IMAD.MOV.U32 R20, RZ, RZ, R13 ;  /* 0x000000ffff147224 */ /* 0x000fc600078e000d */
[----:B------:R-:W-:-:S04]  /*a890*/  ISETP.GT.AND P0, PT, R12, R7, PT ;  /* 0x000000070c00720c */ /* 0x000fc80003f04270 */
[----:B------:R-:W-:-:S09]  /*a8a0*/  SEL R12, R9, RZ, !P0 ;  /* 0x000000ff090c7207 */ /* 0x000fd20004000000 */
[----:B------:R-:W-:Y:S05]  /*a8b0*/  WARPSYNC.COLLECTIVE R5, `(.L_x_809) ;  /* 0x0000000005087348 */ /* 0x000fea0003c00000 */
[----:B------:R0:W1:Y:S02]  /*a8c0*/  SHFL.DOWN P6, R9, R20, R18, R7 ;  /* 0x0800001214097389 */ /* 0x00006400000c0007 */
[----:B01----:R-:W-:Y:S05]  /*a8d0*/  ENDCOLLECTIVE ;  /* 0x000000000000791b */ /* 0x003fea0003800000 */
.L_x_809:
[----:B------:R-:W-:-:S04]  /*a8e0*/  IMAD.IADD R43, R19, 0x1, R12 ;  /* 0x00000001132b7824 */ /* 0x000fc800078e020c */
[----:B------:R-:W-:Y:S02]  /*a8f0*/  IMAD.MOV.U32 R20, RZ, RZ, R43 ;  /* 0x000000ffff147224 */ /* 0x000fe400078e002b */
[----:B------:R-:W-:Y:S02]  /*a900*/  IMAD.MOV.U32 R18, RZ, RZ, 0x10 ;  /* 0x00000010ff127424 */ /* 0x000fe400078e00ff */
[----:B------:R-:W-:-:S07]  /*a910*/  IMAD.MOV.U32 R45, RZ, RZ, R9 ;  /* 0x000000ffff2d7224 */ /* 0x000fce00078e0009 */
[----:B------:R-:W-:Y:S05]  /*a920*/  WARPSYNC.COLLECTIVE R5, `(.L_x_810) ;  /* 0x0000000005087348 */ /* 0x000fea0003c00000 */
[----:B------:R0:W1:Y:S02]  /*a930*/  SHFL.DOWN P6, R9, R20, R18, R7 ;  /* 0x0800001214097389 */ /* 0x00006400000c0007 */
[----:B01----:R-:W-:Y:S05]  /*a940*/  ENDCOLLECTIVE ;  /* 0x000000000000791b */ /* 0x003fea0003800000 */
.L_x_810:
[----:B------:R-:W-:Y:S02]  /*a950*/  SEL R45, R45, RZ, !P1 ;  /* 0x000000ff2d2d7207 */ /* 0x000fe40004800000 */
[----:B------:R-:W-:Y:S02]  /*a960*/  ISETP.NE.AND P1, PT, R43, RZ, PT ;  /* 0x000000ff2b00720c */ /* 0x000fe40003f25270 */
[----:B------:R-:W-:Y:S02]  /*a970*/  SEL R12, R45, RZ, !P0 ;  /* 0x000000ff2d0c7207 */ /* 0x000fe40004000000 */
[----:B------:R-:W-:-:S03]  /*a980*/  ISETP.GT.AND P0, PT, R14, R7, PT ;  /* 0x000000070e00720c */ /* 0x000fc60003f04270 */
[----:B------:R-:W-:-:S04]  /*a990*/  IMAD.IADD R12, R13, 0x1, R12 ;  /* 0x000000010d0c7824 */ /* 0x000fc800078e020c */
[----:B------:R-:W-:Y:S02]  /*a9a0*/  IMAD.MOV.U32 R20, RZ, RZ, R12 ;  /* 0x000000ffff147224 */ /* 0x000fe400078e000c */
[----:B------:R-:W-:-:S07]  /*a9b0*/  IMAD.MOV.U32 R13, RZ, RZ, R9 ;  /* 0x000000ffff0d7224 */ /* 0x000fce00078e0009 */
[----:B------:R-:W-:Y:S05]  /*a9c0*/  WARPSYNC.COLLECTIVE R5, `(.L_x_811) ;  /* 0x0000000005087348 */ /* 0x000fea0003c00000 */
[----:B------:R0:W1:Y:S02]  /*a9d0*/  SHFL.DOWN P6, R9, R20, R18, R7 ;  /* 0x0800001214097389 */ /* 0x00006400000c0007 */
[----:B01----:R-:W-:Y:S05]  /*a9e0*/  ENDCOLLECTIVE ;  /* 0x000000000000791b */ /* 0x003fea0003800000 */
.L_x_811:
[----:B------:R-:W-:Y:S05]  /*a9f0*/  WARPSYNC.COLLECTIVE R5, `(.L_x_812) ;  /* 0x0000000005087348 */ /* 0x000fea0003c00000 */
[----:B------:R-:W-:Y:S01]  /*aa00*/  VOTE.ALL P5, P5 ;  /* 0x0000000000ff7806 */ /* 0x000fe200028a0000 */
[----:B------:R-:W-:-:S12]  /*aa10*/  ENDCOLLECTIVE ;  /* 0x000000000000791b */ /* 0x000fd80003800000 */
.L_x_812:
[----:B------:R-:W-:Y:S01]  /*aa20*/  SEL R13, R13, RZ, !P0 ;  /* 0x000000ff0d0d7207 */ /* 0x000fe20004000000 */
[----:B------:R-:W-:-:S05]  /*aa30*/  IMAD.MOV.U32 R44, RZ, RZ, R9 ;  /* 0x000000ffff2c7224 */ /* 0x000fca00078e0009 */
[----:B------:R-:W-:-:S04]  /*aa40*/  SEL R44, R44, RZ, !P1 ;  /* 0x000000ff2c2c7207 */ /* 0x000fc80004800000 */
[----:B------:R-:W-:Y:S02]  /*aa50*/  SEL R9, R44, RZ, !P0 ;  /* 0x000000ff2c097207 */ /* 0x000fe40004000000 */
[----:B------:R-:W-:Y:S02]  /*aa60*/  ISETP.NE.AND P0, PT, R22, RZ, PT ;  /* 0x000000ff1600720c */ /* 0x000fe40003f05270 */
[----:B------:R-:W-:Y:S01]  /*aa70*/  IADD3 R22, PT, PT, R43, R13, R22 ;  /* 0x0000000d2b167210 */ /* 0x000fe20007ffe016 */
[----:B------:R-:W-:-:S05]  /*aa80*/  IMAD.IADD R9, R12, 0x1, R9 ;  /* 0x000000010c097824 */ /* 0x000fca00078e0209 */
[----:B------:R-:W-:-:S05]  /*aa90*/  SEL R9, R9, RZ, !P0 ;  /* 0x000000ff09097207 */ /* 0x000fca0004000000 */
[----:B------:R-:W-:Y:S01]  /*aaa0*/  IMAD.IADD R24, R9, 0x1, R24 ;  /* 0x0000000109187824 */ /* 0x000fe200078e0218 */
[----:B------:R-:W-:Y:S06]  /*aab0*/  BRA `(.L_x_813) ;  /* 0xffffff8c00507947 */ /* 0x000fec000383ffff */
.L_x_759:
[----:B------:R-:W-:Y:S01]  /*aac0*/  BSSY B0, `(.L_x_814) ;  /* 0x0000006000007945 */ /* 0x000fe20003800000 */
[----:B------:R-:W-:Y:S01]  /*aad0*/  PLOP3.LUT P5, PT, P5, PT, PT, 0x8, 0x80 ;  /* 0x000000000080781c */ /* 0x000fe20002fae170 */
[----:B------:R-:W-:-:S12]  /*aae0*/  IMAD.MOV.U32 R5, RZ, RZ, -0x1 ;  /* 0xffffffffff057424 */ /* 0x000fd800078e00ff */
[----:B------:R-:W-:Y:S05]  /*aaf0*/  WARPSYNC.COLLECTIVE R5, `(.L_x_815) ;  /* 0x0000000005087348 */ /* 0x000fea0003c00000 */
[----:B------:R-:W-:Y:S01]  /*ab00*/  VOTE.ANY P5, P5 ;  /* 0x0000000000ff7806 */ /* 0x000fe200028a0100 */
[----:B------:R-:W-:-:S12]  /*ab10*/  ENDCOLLECTIVE ;  /* 0x000000000000791b */ /* 0x000fd80003800000 */
.L_x_815:
[----:B------:R-:W-:Y:S05]  /*ab20*/  BSYNC B0 ;  /* 0x0000000000007941 */ /* 0x000fea0003800000 */
.L_x_814:
[----:B------:R-:W-:Y:S05]  /*ab30*/  BRA `(.L_x_816) ;  /* 0xffffffd400407947 */ /* 0x000fea000383ffff */
.L_x_761:
[----:B------:R-:W-:Y:S01]  /*ab40*/  BSSY B0, `(.L_x_817) ;  /* 0x0000006000007945 */ /* 0x000fe20003800000 */
[----:B------:R-:W-:Y:S01]  /*ab50*/  PLOP3.LUT P6, PT, P6, PT, PT, 0x8, 0x80 ;  /* 0x000000000080781c */ /* 0x000fe200037ce170 */
[----:B------:R-:W-:-:S12]  /*ab60*/  IMAD.MOV.U32 R5, RZ, RZ, -0x1 ;  /* 0xffffffffff057424 */ /* 0x000fd800078e00ff */
[----:B------:R-:W-:Y:S05]  /*ab70*/  WARPSYNC.COLLECTIVE R5, `(.L_x_818) ;  /* 0x0000000005087348 */ /* 0x000fea0003c00000 */
[----:B------:R-:W-:Y:S01]  /*ab80*/  VOTE.ANY R5, PT, P6 ;  /* 0x0000000000057806 */ /* 0x000fe200030e0100 */
[----:B------:R-:W-:Y:S06]  /*ab90*/  ENDCOLLECTIVE ;  /* 0x000000000000791b */ /* 0x000fec0003800000 */
.L_x_818:
[----:B------:R-:W-:Y:S05]  /*aba0*/  BSYNC B0 ;  /* 0x0000000000007941 */ /* 0x000fea0003800000 */
.L_x_817:
[----:B------:R-:W0:Y:S01]  /*abb0*/  S2R R43, SR_GEMASK ;  /* 0x00000000002b7919 */ /* 0x000e220000003c00 */
[----:B------:R-:W-:Y:S01]  /*abc0*/  ISETP.NE.U32.AND P5, PT, R18, 0x65, PT ;  /* 0x000000651200780c */ /* 0x000fe20003fa5070 */
[----:B------:R-:W-:Y:S02]  /*abd0*/  IMAD.MOV.U32 R20, RZ, RZ, R16 ;  /* 0x000000ffff147224 */ /* 0x000fe400078e0010 */
[----:B------:R-:W-:Y:S01]  /*abe0*/  VIADD R35, R3, 0x10 ;  /* 0x0000001003237836 */ /* 0x000fe20000000000 */
[----:B------:R-:W-:Y:S01]  /*abf0*/  ISETP.NE.AND.EX P5, PT, R19, RZ, PT, P5 ;  /* 0x000000ff1300720c */ /* 0x000fe20003fa5350 */
[----:B------:R-:W1:Y:S03]  /*ac00*/  S2R R36, SR_TID.X ;  /* 0x0000000000247919 */ /* 0x000e660000002100 */
[----:B------:R-:W-:Y:S01]  /*ac10*/  P2R R19, PR, RZ, 0x20 ;  /* 0x00000020ff137803 */ /* 0x000fe20000000000 */
[----:B------:R-:W2:Y:S01]  /*ac20*/  S2R R34, SR_CTAID.X ;  /* 0x0000000000227919 */ /* 0x000ea20000002500 */
[----:B------:R-:W-:-:S02]  /*ac30*/  ISETP.NE.AND P5, PT, R16, RZ, PT ;  /* 0x000000ff1000720c */ /* 0x000fc40003fa5270 */
[----:B0-----:R-:W-:-:S05]  /*ac40*/  LOP3.LUT R5, R5, 0x80000000, R43, 0xec, !PT ;  /* 0x8000000005057812 */ /* 0x001fca00078eec2b */
[----:B------:R-:W-:Y:S01]  /*ac50*/  VIADD R18, R5, 0xffffffff ;  /* 0xffffffff05127836 */ /* 0x000fe20000000000 */
[----:B-1----:R-:W-:-:S04]  /*ac60*/  LOP3.LUT R39, RZ, R36, RZ, 0x33, !PT ;  /* 0x00000024ff277212 */ /* 0x002fc800078e33ff */
[----:B------:R-:W-:Y:S01]  /*ac70*/  LOP3.LUT R22, R5, R18, RZ, 0xc, !PT ;  /* 0x0000001205167212 */ /* 0x000fe200078e0cff */
[----:B------:R-:W-:Y:S02]  /*ac80*/  IMAD.MOV.U32 R18, RZ, RZ, 0x1 ;  /* 0x00000001ff127424 */ /* 0x000fe400078e00ff */
[----:B------:R-:W-:Y:S01]  /*ac90*/  IMAD.MOV.U32 R5, RZ, RZ, -0x1 ;  /* 0xffffffffff057424 */ /* 0x000fe200078e00ff */
[----:B------:R0:W1:Y:S01]  /*aca0*/  POPC R7, R22 ;  /* 0x0000001600077309 */ /* 0x0000620000000000 */
[----:B--2---:R-:W-:Y:S02]  /*acb0*/  IMAD.IADD R39, R39, 0x1, R34 ;  /* 0x0000000127277824 */ /* 0x004fe400078e0222 */
[----:B0-----:R-:W-:-:S07]  /*acc0*/  VIADD R22, R3, 0x2 ;  /* 0x0000000203167836 */ /* 0x001fce0000000000 */
[----:B-1----:R-:W-:Y:S05]  /*acd0*/  WARPSYNC.COLLECTIVE R5, `(.L_x_819) ;  /* 0x0000000005087348 */ /* 0x002fea0003c00000 */
[----:B-1----:R0:W1:Y:S02]  /*ace0*/  SHFL.DOWN P6, R9, R20, R18, R7 ;  /* 0x0800001214097389 */ /* 0x00206400000c0007 */
[----:B01----:R-:W-:Y:S05]  /*acf0*/  ENDCOLLECTIVE ;  /* 0x000000000000791b */ /* 0x003fea0003800000 */
.L_x_819:
[----:B------:R-:W-:Y:S02]  /*ad00*/  IMAD.MOV.U32 R20, RZ, RZ, R17 ;  /* 0x000000ffff147224 */ /* 0x000fe400078e0011 */
[----:B------:R-:W-:-:S07]  /*ad10*/  IMAD.MOV.U32 R21, RZ, RZ, R9 ;  /* 0x000000ffff157224 */ /* 0x000fce00078e0009 */
[----:B------:R-:W-:Y:S05]  /*ad20*/  WARPSYNC.COLLECTIVE R5, `(.L_x_820) ;  /* 0x0000000005087348 */ /* 0x000fea0003c00000 */
[----:B------:R0:W1:Y:S02]  /*ad30*/  SHFL.DOWN P6, R9, R20, R18, R7 ;  /* 0x0800001214097389 */ /* 0x00006400000c0007 */
[----:B01----:R-:W-:Y:S05]  /*ad40*/  ENDCOLLECTIVE ;  /* 0x000000000000791b */ /* 0x003fea0003800000 */
.L_x_820:
[----:B------:R-:W-:Y:S01]  /*ad50*/  IMAD.MOV.U32 R18, RZ, RZ, 0x2 ;  /* 0x00000002ff127424 */ /* 0x000fe200078e00ff */
[----:B------:R-:W-:Y:S02]  /*ad60*/  SEL R9, R9, RZ, !P5 ;  /* 0x000000ff09097207 */ /* 0x000fe40006800000 */
[----:B------:R-:W-:-:S04]  /*ad70*/  ISETP.GE.AND P5, PT, R3, R7, PT ;  /* 0x000000070300720c */ /* 0x000fc80003fa6270 */
[----:B------:R-:W-:Y:S02]  /*ad80*/  SEL R21, R21, RZ, !P5 ;  /* 0x000000ff15157207 */ /* 0x000fe40006800000 */
[----:B------:R-:W-:-:S03]  /*ad90*/  SEL R9, R9, RZ, !P5 ;  /* 0x000000ff09097207 */ /* 0x000fc60006800000 */
[----:B------:R-:W-:Y:S02]  /*ada0*/  IMAD.IADD R16, R16, 0x1, R21 ;  /* 0x0000000110107824 */ /* 0x000fe400078e0215 */
[----:B------:R-:W-:Y:S02]  /*adb0*/  IMAD.IADD R17, R17, 0x1, R9 ;  /* 0x0000000111117824 */ /* 0x000fe400078e0209 */
[----:B------:R-:W-:Y:S01]  /*adc0*/  IMAD.MOV.U32 R20, RZ, RZ, R16 ;  /* 0x000000ffff147224 */ /* 0x000fe200078e0010 */
[----:B------:R-:W-:-:S13]  /*add0*/  ISETP.NE.AND P5, PT, R16, RZ, PT ;  /* 0x000000ff1000720c */ /* 0x000fda0003fa5270 */
[----:B------:R-:W-:Y:S05]  /*ade0*/  WARPSYNC.COLLECTIVE R5, `(.L_x_821) ;  /* 0x0000000005087348 */ /* 0x000fea0003c00000 */
[----:B------:R0:W1:Y:S02]  /*adf0*/  SHFL.DOWN P6, R9, R20, R18, R7 ;  /* 0x0800001214097389 */ /* 0x00006400000c0007 */
[----:B01----:R-:W-:Y:S05]  /*ae00*/  ENDCOLLECTIVE ;  /* 0x000000000000791b */ /* 0x003fea0003800000 */
.L_x_821:
[----:B------:R-:W-:Y:S02]  /*ae10*/  IMAD.MOV.U32 R20, RZ, RZ, R17 ;  /* 0x000000ffff147224 */ /* 0x000fe400078e0011 */
[----:B------:R-:W-:-:S07]  /*ae20*/  IMAD.MOV.U32 R21, RZ, RZ, R9 ;  /* 0x000000ffff157224 */ /* 0x000fce00078e0009 */
[----:B------:R-:W-:Y:S05]  /*ae30*/  WARPSYNC.COLLECTIVE R5, `(.L_x_822) ;  /* 0x0000000005087348 */ /* 0x000fea0003c00000 */
[----:B------:R0:W1:Y:S02]  /*ae40*/  SHFL.DOWN P6, R9, R20, R18, R7 ;  /* 0x0800001214097389 */ /* 0x00006400000c0007 */
[----:B01----:R-:W-:Y:S05]  /*ae50*/  ENDCOLLECTIVE ;  /* 0x000000000000791b */ /* 0x003fea0003800000 */
.L_x_822:
[----:B------:R-:W-:Y:S01]  /*ae60*/  IMAD.MOV.U32 R18, RZ, RZ, 0x4 ;  /* 0x00000004ff127424 */ /* 0x000fe200078e00ff */
[----:B------:R-:W-:Y:S02]  /*ae70*/  SEL R9, R9, RZ, !P5 ;  /* 0x000000ff09097207 */ /* 0x000fe40006800000 */
[----:B------:R-:W-:-:S04]  /*ae80*/  ISETP.GT.AND P5, PT, R22, R7, PT ;  /* 0x000000071600720c */ /* 0x000fc80003fa4270 */
[----:B------:R-:W-:Y:S02]  /*ae90*/  SEL R21, R21, RZ, !P5 ;  /* 0x000000ff15157207 */ /* 0x000fe40006800000 */
[----:B------:R-:W-:-:S03]  /*aea0*/  SEL R22, R9, RZ, !P5 ;  /* 0x000000ff09167207 */ /* 0x000fc60006800000 */
[----:B------:R-:W-:Y:S02]  /*aeb0*/  IMAD.IADD R16, R16, 0x1, R21 ;  /* 0x0000000110107824 */ /* 0x000fe400078e0215 */
[----:B------:R-:W-:Y:S02]  /*aec0*/  IMAD.IADD R17, R17, 0x1, R22 ;  /* 0x0000000111117824 */ /* 0x000fe400078e0216 */
[----:B------:R-:W-:Y:S01]  /*aed0*/  IMAD.MOV.U32 R20, RZ, RZ, R16 ;  /* 0x000000ffff147224 */ /* 0x000fe200078e0010 */
[----:B------:R-:W-:Y:S01]  /*aee0*/  ISETP.NE.AND P5, PT, R16, RZ, PT ;  /* 0x000000ff1000720c */ /* 0x000fe20003fa5270 */
[----:B------:R-:W-:-:S12]  /*aef0*/  VIADD R22, R3, 0x4 ;  /* 0x0000000403167836 */ /* 0x000fd80000000000 */
[----:B------:R-:W-:Y:S05]  /*af00*/  WARPSYNC.COLLECTIVE R5, `(.L_x_823) ;  /* 0x0000000005087348 */ /* 0x000fea0003c00000 */
[----:B------:R0:W1:Y:S02]  /*af10*/  SHFL.DOWN P6, R9, R20, R18, R7 ;  /* 0x0800001214097389 */ /* 0x00006400000c0007 */
[----:B01----:R-:W-:Y:S05]  /*af20*/  ENDCOLLECTIVE ;  /* 0x000000000000791b */ /* 0x003fea0003800000 */
.L_x_823:
[----:B------:R-:W-:Y:S02]  /*af30*/  IMAD.MOV.U32 R20, RZ, RZ, R17 ;  /* 0x000000ffff147224 */ /* 0x000fe400078e0011 */
[----:B------:R-:W-:-:S07]  /*af40*/  IMAD.MOV.U32 R21, RZ, RZ, R9 ;  /* 0x000000ffff157224 */ /* 0x000fce00078e0009 */
[----:B------:R-:W-:Y:S05]  /*af50*/  WARPSYNC.COLLECTIVE R5, `(.L_x_824) ;  /* 0x0000000005087348 */ /* 0x000fea0003c00000 */
[----:B------:R0:W1:Y:S02]  /*af60*/  SHFL.DOWN P6, R9, R20, R18, R7 ;  /* 0x0800001214097389 */ /* 0x00006400000c0007 */
[----:B01----:R-:W-:Y:S05]  /*af70*/  ENDCOLLECTIVE ;  /* 0x000000000000791b */ /* 0x003fea0003800000 */
.L_x_824:
        /* <DEDUP_REMOVED lines=13> */
.L_x_825:
[----:B------:R-:W-:Y:S02]  /*b050*/  IMAD.MOV.U32 R20, RZ, RZ, R17 ;  /* 0x000000ffff147224 */ /* 0x000fe400078e0011 */
[----:B------:R-:W-:-:S07]  /*b060*/  IMAD.MOV.U32 R21, RZ, RZ, R9 ;  /* 0x000000ffff157224 */ /* 0x000fce00078e0009 */
[----:B------:R-:W-:Y:S05]  /*b070*/  WARPSYNC.COLLECTIVE R5, `(.L_x_826) ;  /* 0x0000000005087348 */ /* 0x000fea0003c00000 */
[----:B------:R0:W1:Y:S02]  /*b080*/  SHFL.DOWN P6, R9, R20, R18, R7 ;  /* 0x0800001214097389 */ /* 0x00006400000c0007 */
[----:B01----:R-:W-:Y:S05]  /*b090*/  ENDCOLLECTIVE ;  /* 0x000000000000791b */ /* 0x003fea0003800000 */
.L_x_826:
        /* <DEDUP_REMOVED lines=12> */
.L_x_827:
[----:B------:R-:W-:Y:S02]  /*b160*/  IMAD.MOV.U32 R20, RZ, RZ, R30 ;  /* 0x000000ffff147224 */ /* 0x000fe400078e001e */
[----:B------:R-:W-:-:S07]  /*b170*/  IMAD.MOV.U32 R16, RZ, RZ, R9 ;  /* 0x000000ffff107224 */ /* 0x000fce00078e0009 */
[----:B------:R-:W-:Y:S05]  /*b180*/  WARPSYNC.COLLECTIVE R5, `(.L_x_828) ;  /* 0x0000000005087348 */ /* 0x000fea0003c00000 */
[----:B------:R0:W1:Y:S02]  /*b190*/  SHFL.DOWN P6, R9, R20, R18, R7 ;  /* 0x0800001214097389 */ /* 0x00006400000c0007 */
[----:B01----:R-:W-:Y:S05]  /*b1a0*/  ENDCOLLECTIVE ;  /* 0x000000000000791b */ /* 0x003fea0003800000 */
.L_x_828:
[----:B------:R-:W-:Y:S02]  /*b1b0*/  SEL R9, R9, RZ, !P5 ;  /* 0x000000ff09097207 */ /* 0x000fe40006800000 */
[----:B------:R-:W-:Y:S02]  /*b1c0*/  ISETP.GT.AND P5, PT, R35, R7, PT ;  /* 0x000000072300720c */ /* 0x000fe40003fa4270 */
[----:B------:R-:W-:Y:S02]  /*b1d0*/  ISETP.NE.AND P6, PT, R19, RZ, PT ;  /* 0x000000ff1300720c */ /* 0x000fe40003fc5270 */
[----:B------:R-:W-:Y:S02]  /*b1e0*/  SEL R17, R16, RZ, !P5 ;  /* 0x000000ff10117207 */ /* 0x000fe40006800000 */
[----:B------:R-:W-:-:S03]  /*b1f0*/  SEL R9, R9, RZ, !P5 ;  /* 0x000000ff09097207 */ /* 0x000fc60006800000 */
[----:B------:R-:W-:Y:S02]  /*b200*/  IMAD.IADD R22, R22, 0x1, R17 ;  /* 0x0000000116167824 */ /* 0x000fe400078e0211 */
[----:B------:R-:W0:Y:S01]  /*b210*/  LDC.64 R16, c[0x0][0x3b0] ;  /* 0x0000ec00ff107b82 */ /* 0x000e220000000a00 */
[----:B------:R-:W-:Y:S01]  /*b220*/  IMAD.IADD R30, R30, 0x1, R9 ;  /* 0x000000011e1e7824 */ /* 0x000fe200078e0209 */
[----:B0-----:R-:W-:-:S05]  /*b230*/  IADD3 R34, P5, PT, R16, 0x200, RZ ;  /* 0x0000020010227810 */ /* 0x001fca0007fbe0ff */
[----:B------:R-:W-:Y:S01]  /*b240*/  IMAD.X R36, RZ, RZ, R17, P5 ;  /* 0x000000ffff247224 */ /* 0x000fe200028e0611 */
[----:B------:R-:W-:-:S13]  /*b250*/  PLOP3.LUT P5, PT, P6, PT, PT, 0x80, 0x8 ;  /* 0x000000000008781c */ /* 0x000fda00037af070 */
[----:B------:R-:W-:Y:S05]  /*b260*/  WARPSYNC.COLLECTIVE R5, `(.L_x_829) ;  /* 0x0000000005087348 */ /* 0x000fea0003c00000 */
[----:B------:R-:W-:Y:S01]  /*b270*/  VOTE.ALL P5, P5 ;  /* 0x0000000000ff7806 */ /* 0x000fe200028a0000 */
[----:B------:R-:W-:-:S12]  /*b280*/  ENDCOLLECTIVE ;  /* 0x000000000000791b */ /* 0x000fd80003800000 */
.L_x_829:
[----:B------:R-:W-:Y:S05]  /*b290*/  BRA `(.L_x_830) ;  /* 0xffffffd000807947 */ /* 0x000fea000383ffff */
.L_x_763:
[----:B------:R-:W-:Y:S01]  /*b2a0*/  BSSY B0, `(.L_x_831) ;  /* 0x0000006000007945 */ /* 0x000fe20003800000 */
[----:B------:R-:W-:Y:S01]  /*b2b0*/  PLOP3.LUT P5, PT, P5, PT, PT, 0x8, 0x80 ;  /* 0x000000000080781c */ /* 0x000fe20002fae170 */
[----:B------:R-:W-:-:S12]  /*b2c0*/  IMAD.MOV.U32 R5, RZ, RZ, -0x1 ;  /* 0xffffffffff057424 */ /* 0x000fd800078e00ff */
[----:B------:R-:W-:Y:S05]  /*b2d0*/  WARPSYNC.COLLECTIVE R5, `(.L_x_832) ;  /* 0x0000000005087348 */ /* 0x000fea0003c00000 */
[----:B------:R-:W-:Y:S01]  /*b2e0*/  VOTE.ANY P5, P5 ;  /* 0x0000000000ff7806 */ /* 0x000fe200028a0100 */
[----:B------:R-:W-:-:S12]  /*b2f0*/  ENDCOLLECTIVE ;  /* 0x000000000000791b */ /* 0x000fd80003800000 */
.L_x_832:
[----:B------:R-:W-:Y:S05]  /*b300*/  BSYNC B0 ;  /* 0x0000000000007941 */ /* 0x000fea0003800000 */
.L_x_831:
[----:B------:R-:W-:Y:S05]  /*b310*/  BRA `(.L_x_833) ;  /* 0xffffffd0008c7947 */ /* 0x000fea000383ffff */
.L_x_765:
[----:B------:R-:W-:Y:S01]  /*b320*/  ISETP.NE.U32.AND P5, PT, R18, 0x65, PT ;  /* 0x000000651200780c */ /* 0x000fe20003fa5070 */
[----:B------:R-:W-:Y:S01]  /*b330*/  BSSY B0, `(.L_x_834) ;  /* 0x0000007000007945 */ /* 0x000fe20003800000 */
[----:B------:R-:W-:Y:S01]  /*b340*/  PLOP3.LUT P6, PT, P6, PT, PT, 0x8, 0x80 ;  /* 0x000000000080781c */ /* 0x000fe200037ce170 */
[----:B------:R-:W-:Y:S01]  /*b350*/  IMAD.MOV.U32 R5, RZ, RZ, -0x1 ;  /* 0xffffffffff057424 */ /* 0x000fe200078e00ff */
[----:B------:R-:W-:-:S13]  /*b360*/  ISETP.NE.AND.EX P5, PT, R19, RZ, PT, P5 ;  /* 0x000000ff1300720c */ /* 0x000fda0003fa5350 */
[----:B------:R-:W-:Y:S05]  /*b370*/  WARPSYNC.COLLECTIVE R5, `(.L_x_835) ;  /* 0x0000000005087348 */ /* 0x000fea0003c00000 */
[----:B------:R-:W-:Y:S01]  /*b380*/  VOTE.ANY R5, PT, P6 ;  /* 0x0000000000057806 */ /* 0x000fe200030e0100 */
[----:B------:R-:W-:Y:S06]  /*b390*/  ENDCOLLECTIVE ;  /* 0x000000000000791b */ /* 0x000fec0003800000 */
.L_x_835:
[----:B------:R-:W-:Y:S05]  /*b3a0*/  BSYNC B0 ;  /* 0x0000000000007941 */ /* 0x000fea0003800000 */
.L_x_834:
[----:B------:R-:W-:Y:S01]  /*b3b0*/  LOP3.LUT R5, R5, 0x80000000, R43, 0xec, !PT ;  /* 0x8000000005057812 */ /* 0x000fe200078eec2b */
[----:B------:R-:W-:Y:S02]  /*b3c0*/  IMAD.MOV.U32 R20, RZ, RZ, R16 ;  /* 0x000000ffff147224 */ /* 0x000fe400078e0010 */
[----:B------:R-:W-:Y:S02]  /*b3d0*/  VIADD R39, R39, 0xffffffe0 ;  /* 0xffffffe027277836 */ /* 0x000fe40000000000 */
[----:B------:R-:W-:-:S05]  /*b3e0*/  VIADD R18, R5, 0xffffffff ;  /* 0xffffffff05127836 */ /* 0x000fca0000000000 */
[----:B------:R-:W-:Y:S01]  /*b3f0*/  LOP3.LUT R19, R5, R18, RZ, 0xc, !PT ;  /* 0x0000001205137212 */ /* 0x000fe200078e0cff */
[----:B------:R-:W-:Y:S02]  /*b400*/  IMAD.MOV.U32 R18, RZ, RZ, 0x1 ;  /* 0x00000001ff127424 */ /* 0x000fe400078e00ff */
[----:B------:R-:W-:Y:S01]  /*b410*/  IMAD.MOV.U32 R5, RZ, RZ, -0x1 ;  /* 0xffffffffff057424 */ /* 0x000fe200078e00ff */
[----:B------:R0:W1:Y:S06]  /*b420*/  POPC R7, R19 ;  /* 0x0000001300077309 */ /* 0x00006c0000000000 */
[----:B01----:R-:W-:Y:S05]  /*b430*/  WARPSYNC.COLLECTIVE R5, `(.L_x_836) ;  /* 0x0000000005087348 */ /* 0x003fea0003c00000 */
[----:B-1----:R1:W2:Y:S02]  /*b440*/  SHFL.DOWN P6, R9, R20, R18, R7 ;  /* 0x0800001214097389 */ /* 0x0022a400000c0007 */
[----:B012---:R-:W-:Y:S05]  /*b450*/  ENDCOLLECTIVE ;  /* 0x000000000000791b */ /* 0x007fea0003800000 */
.L_x_836:
[----:B------:R-:W-:Y:S02]  /*b460*/  IMAD.MOV.U32 R20, RZ, RZ, R17 ;  /* 0x000000ffff147224 */ /* 0x000fe400078e0011 */
[----:B------:R-:W-:-:S07]  /*b470*/  IMAD.MOV.U32 R21, RZ, RZ, R9 ;  /* 0x000000ffff157224 */ /* 0x000fce00078e0009 */
[----:B------:R-:W-:Y:S05]  /*b480*/  WARPSYNC.COLLECTIVE R5, `(.L_x_837) ;  /* 0x0000000005087348 */ /* 0x000fea0003c00000 */
[----:B------:R0:W1:Y:S02]  /*b490*/  SHFL.DOWN P6, R9, R20, R18, R7 ;  /* 0x0800001214097389 */ /* 0x00006400000c0007 */
[----:B01----:R-:W-:Y:S05]  /*b4a0*/  ENDCOLLECTIVE ;  /* 0x000000000000791b */ /* 0x003fea0003800000 */
.L_x_837:
[----:B------:R-:W-:Y:S01]  /*b4b0*/  IMAD.MOV.U32 R18, RZ, RZ, 0x2 ;  /* 0x00000002ff127424 */ /* 0x000fe200078e00ff */
[----:B------:R-:W-:-:S04]  /*b4c0*/  ISETP.NE.AND P6, PT, R16, RZ, PT ;  /* 0x000000ff1000720c */ /* 0x000fc80003fc5270 */
[----:B------:R-:W-:Y:S02]  /*b4d0*/  SEL R9, R9, RZ, !P6 ;  /* 0x000000ff09097207 */ /* 0x000fe40007000000 */
[----:B------:R-:W-:-:S04]  /*b4e0*/  ISETP.GE.AND P6, PT, R3, R7, PT ;  /* 0x000000070300720c */ /* 0x000fc80003fc6270 */
[----:B------:R-:W-:Y:S02]  /*b4f0*/  SEL R21, R21, RZ, !P6 ;  /* 0x000000ff15157207 */ /* 0x000fe40007000000 */
[----:B------:R-:W-:-:S03]  /*b500*/  SEL R9, R9, RZ, !P6 ;  /* 0x000000ff09097207 */ /* 0x000fc60007000000 */
[----:B------:R-:W-:Y:S02]  /*b510*/  IMAD.IADD R16, R16, 0x1, R21 ;  /* 0x0000000110107824 */ /* 0x000fe400078e0215 */
[----:B------:R-:W-:Y:S02]  /*b520*/  IMAD.IADD R17, R17, 0x1, R9 ;  /* 0x0000000111117824 */ /* 0x000fe400078e0209 */
[----:B------:R-:W-:-:S07]  /*b530*/  IMAD.MOV.U32 R20, RZ, RZ, R16 ;  /* 0x000000ffff147224 */ /* 0x000fce00078e0010 */
[----:B------:R-:W-:Y:S05]  /*b540*/  WARPSYNC.COLLECTIVE R5, `(.L_x_838) ;  /* 0x0000000005087348 */ /* 0x000fea0003c00000 */
[----:B------:R0:W1:Y:S02]  /*b550*/  SHFL.DOWN P6, R9, R20, R18, R7 ;  /* 0x0800001214097389 */ /* 0x00006400000c0007 */
[----:B01----:R-:W-:Y:S05]  /*b560*/  ENDCOLLECTIVE ;  /* 0x000000000000791b */ /* 0x003fea0003800000 */
.L_x_838:
[----:B------:R-:W-:Y:S02]  /*b570*/  IMAD.MOV.U32 R20, RZ, RZ, R17 ;  /* 0x000000ffff147224 */ /* 0x000fe400078e0011 */
[----:B------:R-:W-:-:S07]  /*b580*/  IMAD.MOV.U32 R21, RZ, RZ, R9 ;  /* 0x000000ffff157224 */ /* 0x000fce00078e0009 */
[----:B------:R-:W-:Y:S05]  /*b590*/  WARPSYNC.COLLECTIVE R5, `(.L_x_839) ;  /* 0x0000000005087348 */ /* 0x000fea0003c00000 */
[----:B------:R0:W1:Y:S02]  /*b5a0*/  SHFL.DOWN P6, R9, R20, R18, R7 ;  /* 0x0800001214097389 */ /* 0x00006400000c0007 */
[----:B01----:R-:W-:Y:S05]  /*b5b0*/  ENDCOLLECTIVE ;  /* 0x000000000000791b */ /* 0x003fea0003800000 */
.L_x_839:
[----:B------:R-:W-:Y:S02]  /*b5c0*/  IMAD.MOV.U32 R18, RZ, RZ, 0x4 ;  /* 0x00000004ff127424 */ /* 0x000fe400078e00ff */
[----:B------:R-:W-:Y:S01]  /*b5d0*/  IMAD.MOV.U32 R5, RZ, RZ, R9 ;  /* 0x000000ffff057224 */ /* 0x000fe200078e0009 */
[----:B------:R-:W-:Y:S01]  /*b5e0*/  ISETP.NE.AND P6, PT, R16, RZ, PT ;  /* 0x000000ff1000720c */ /* 0x000fe20003fc5270 */
[----:B------:R-:W-:-:S03]  /*b5f0*/  VIADD R9, R3, 0x2 ;  /* 0x0000000203097836 */ /* 0x000fc60000000000 */
[----:B------:R-:W-:Y:S01]  /*b600*/  SEL R19, R5, RZ, !P6 ;  /* 0x000000ff05137207 */ /* 0x000fe20007000000 */
[----:B------:R-:W-:Y:S01]  /*b610*/  IMAD.MOV.U32 R5, RZ, RZ, -0x1 ;  /* 0xffffffffff057424 */ /* 0x000fe200078e00ff */
[----:B------:R-:W-:-:S04]  /*b620*/  ISETP.GT.AND P6, PT, R9, R7, PT ;  /* 0x000000070900720c */ /* 0x000fc80003fc4270 */
        /* <DEDUP_REMOVED lines=8> */
.L_x_840:
[----:B------:R-:W-:Y:S02]  /*b6b0*/  IMAD.MOV.U32 R20, RZ, RZ, R17 ;  /* 0x000000ffff147224 */ /* 0x000fe400078e0011 */
[----:B------:R-:W-:-:S07]  /*b6c0*/  IMAD.MOV.U32 R21, RZ, RZ, R9 ;  /* 0x000000ffff157224 */ /* 0x000fce00078e0009 */
[----:B------:R-:W-:Y:S05]  /*b6d0*/  WARPSYNC.COLLECTIVE R5, `(.L_x_841) ;  /* 0x0000000005087348 */ /* 0x000fea0003c00000 */
[----:B------:R0:W1:Y:S02]  /*b6e0*/  SHFL.DOWN P6, R9, R20, R18, R7 ;  /* 0x0800001214097389 */ /* 0x00006400000c0007 */
[----:B01----:R-:W-:Y:S05]  /*b6f0*/  ENDCOLLECTIVE ;  /* 0x000000000000791b */ /* 0x003fea0003800000 */
.L_x_841:
[----:B------:R-:W-:Y:S01]  /*b700*/  IMAD.MOV.U32 R18, RZ, RZ, 0x8 ;  /* 0x00000008ff127424 */ /* 0x000fe200078e00ff */
[----:B------:R-:W-:-:S04]  /*b710*/  ISETP.NE.AND P6, PT, R16, RZ, PT ;  /* 0x000000ff1000720c */ /* 0x000fc80003fc5270 */
[----:B------:R-:W-:Y:S01]  /*b720*/  SEL R19, R9, RZ, !P6 ;  /* 0x000000ff09137207 */ /* 0x000fe20007000000 */
[----:B------:R-:W-:-:S05]  /*b730*/  VIADD R9, R3, 0x4 ;  /* 0x0000000403097836 */ /* 0x000fca0000000000 */
        /* <DEDUP_REMOVED lines=9> */
.L_x_842:
[----:B------:R-:W-:Y:S02]  /*b7d0*/  IMAD.MOV.U32 R20, RZ, RZ, R17 ;  /* 0x000000ffff147224 */ /* 0x000fe400078e0011 */
[----:B------:R-:W-:-:S07]  /*b7e0*/  IMAD.MOV.U32 R21, RZ, RZ, R9 ;  /* 0x000000ffff157224 */ /* 0x000fce00078e0009 */
[----:B------:R-:W-:Y:S05]  /*b7f0*/  WARPSYNC.COLLECTIVE R5, `(.L_x_843) ;  /* 0x0000000005087348 */ /* 0x000fea0003c00000 */
[----:B------:R0:W1:Y:S02]  /*b800*/  SHFL.DOWN P6, R9, R20, R18, R7 ;  /* 0x0800001214097389 */ /* 0x00006400000c0007 */
[----:B01----:R-:W-:Y:S05]  /*b810*/  ENDCOLLECTIVE ;  /* 0x000000000000791b */ /* 0x003fea0003800000 */
.L_x_843:
        /* <DEDUP_REMOVED lines=13> */
.L_x_844:
[----:B------:R-:W-:Y:S02]  /*b8f0*/  IMAD.MOV.U32 R20, RZ, RZ, R17 ;  /* 0x000000ffff147224 */ /* 0x000fe400078e0011 */
[----:B------:R-:W-:-:S07]  /*b900*/  IMAD.MOV.U32 R21, RZ, RZ, R9 ;  /* 0x000000ffff157224 */ /* 0x000fce00078e0009 */
[----:B------:R-:W-:Y:S05]  /*b910*/  WARPSYNC.COLLECTIVE R5, `(.L_x_845) ;  /* 0x0000000005087348 */ /* 0x000fea0003c00000 */
[----:B------:R0:W1:Y:S02]  /*b920*/  SHFL.DOWN P6, R9, R20, R18, R7 ;  /* 0x0800001214097389 */ /* 0x00006400000c0007 */
[----:B01----:R-:W-:Y:S05]  /*b930*/  ENDCOLLECTIVE ;  /* 0x000000000000791b */ /* 0x003fea0003800000 */
.L_x_845:
[----:B------:R-:W-:Y:S05]  /*b940*/  WARPSYNC.COLLECTIVE R5, `(.L_x_846) ;  /* 0x0000000005087348 */ /* 0x000fea0003c00000 */
[----:B------:R-:W-:Y:S01]  /*b950*/  VOTE.ALL P5, P5 ;  /* 0x0000000000ff7806 */ /* 0x000fe200028a0000 */
[----:B------:R-:W-:-:S12]  /*b960*/  ENDCOLLECTIVE ;  /* 0x000000000000791b */ /* 0x000fd80003800000 */
.L_x_846:
[----:B------:R-:W-:-:S04]  /*b970*/  ISETP.NE.AND P6, PT, R16, RZ, PT ;  /* 0x000000ff1000720c */ /* 0x000fc80003fc5270 */
[----:B------:R-:W-:Y:S02]  /*b980*/  SEL R9, R9, RZ, !P6 ;  /* 0x000000ff09097207 */ /* 0x000fe40007000000 */
[----:B------:R-:W-:-:S04]  /*b990*/  ISETP.GT.AND P6, PT, R35, R7, PT ;  /* 0x000000072300720c */ /* 0x000fc80003fc4270 */
[----:B------:R-:W-:Y:S02]  /*b9a0*/  SEL R9, R9, RZ, !P6 ;  /* 0x000000ff09097207 */ /* 0x000fe40007000000 */
[----:B------:R-:W-:Y:S02]  /*b9b0*/  SEL R21, R21, RZ, !P6 ;  /* 0x000000ff15157207 */ /* 0x000fe40007000000 */
[----:B------:R-:W-:Y:S01]  /*b9c0*/  ISETP.NE.AND P6, PT, R22, RZ, PT ;  /* 0x000000ff1600720c */ /* 0x000fe20003fc5270 */
[----:B------:R-:W-:Y:S01]  /*b9d0*/  IMAD.IADD R9, R17, 0x1, R9 ;  /* 0x0000000111097824 */ /* 0x000fe200078e0209 */
[----:B------:R-:W-:-:S04]  /*b9e0*/  IADD3 R22, PT, PT, R16, R21, R22 ;  /* 0x0000001510167210 */ /* 0x000fc80007ffe016 */
[----:B------:R-:W-:-:S05]  /*b9f0*/  SEL R9, R9, RZ, !P6 ;  /* 0x000000ff09097207 */ /* 0x000fca0007000000 */
[----:B------:R-:W-:Y:S01]  /*ba00*/  IMAD.IADD R30, R9, 0x1, R30 ;  /* 0x00000001091e7824 */ /* 0x000fe200078e021e */
[----:B------:R-:W-:Y:S06]  /*ba10*/  BRA `(.L_x_847) ;  /* 0xffffffcc00d07947 */ /* 0x000fec000383ffff */
.L_x_848:
        /* <DEDUP_REMOVED lines=14> */
.L_x_866:


//--------------------- .text._ZN6thrust24THRUST_300001_SM_1000_NS8cuda_cub4core6detail13_kernel_agentINS1_15__reduce_by_key9InitAgentIN3cub18CUB_300001_SM_100024ReduceByKeyScanTileStateIiiLb1EEEiPiEEJSA_iSB_EEEvDpT0_ --------------------------
	.section	.text._ZN6thrust24THRUST_300001_SM_1000_NS8cuda_cub4core6detail13_kernel_agentINS1_15__reduce_by_key9InitAgentIN3cub18CUB_300001_SM_100024ReduceByKeyScanTileStateIiiLb1EEEiPiEEJSA_iSB_EEEvDpT0_,"ax",@progbits
	.align	128
        .global         _ZN6thrust24THRUST_300001_SM_1000_NS8cuda_cub4core6detail13_kernel_agentINS1_15__reduce_by_key9InitAgentIN3cub18CUB_300001_SM_100024ReduceByKeyScanTileStateIiiLb1EEEiPiEEJSA_iSB_EEEvDpT0_
        .type           _ZN6thrust24THRUST_300001_SM_1000_NS8cuda_cub4core6detail13_kernel_agentINS1_15__reduce_by_key9InitAgentIN3cub18CUB_300001_SM_100024ReduceByKeyScanTileStateIiiLb1EEEiPiEEJSA_iSB_EEEvDpT0_,@function
        .size           _ZN6thrust24THRUST_300001_SM_1000_NS8cuda_cub4core6detail13_kernel_agentINS1_15__reduce_by_key9InitAgentIN3cub18CUB_300001_SM_100024ReduceByKeyScanTileStateIiiLb1EEEiPiEEJSA_iSB_EEEvDpT0_,(.L_x_867 - _ZN6thrust24THRUST_300001_SM_1000_NS8cuda_cub4core6detail13_kernel_agentINS1_15__reduce_by_key9InitAgentIN3cub18CUB_300001_SM_100024ReduceByKeyScanTileStateIiiLb1EEEiPiEEJSA_iSB_EEEvDpT0_)
        .other          _ZN6thrust24THRUST_300001_SM_1000_NS8cuda_cub4core6detail13_kernel_agentINS1_15__reduce_by_key9InitAgentIN3cub18CUB_300001_SM_100024ReduceByKeyScanTileStateIiiLb1EEEiPiEEJSA_iSB_EEEvDpT0_,@"STO_CUDA_ENTRY STV_DEFAULT"
_ZN6thrust24THRUST_300001_SM_1000_NS8cuda_cub4core6detail13_kernel_agentINS1_15__reduce_by_key9InitAgentIN3cub18CUB_300001_SM_100024ReduceByKeyScanTileStateIiiLb1EEEiPiEEJSA_iSB_EEEvDpT0_:
.text._ZN6thrust24THRUST_300001_SM_1000_NS8cuda_cub4core6detail13_kernel_agentINS1_15__reduce_by_key9InitAgentIN3cub18CUB_300001_SM_100024ReduceByKeyScanTileStateIiiLb1EEEiPiEEJSA_iSB_EEEvDpT0_:
        /* <DEDUP_REMOVED lines=22> */
[----:B0-----:R-:W-:Y:S01]  /*0160*/  STG.E desc[UR4][R2.64], RZ ;  /* 0x000000ff02007986 */ /* 0x001fe2000c101904 */
[----:B------:R-:W-:Y:S05]  /*0170*/  EXIT ;  /* 0x000000000000794d */ /* 0x000fea0003800000 */
.L_x_849:
        /* <DEDUP_REMOVED lines=16> */
.L_x_867:


//--------------------- .text._Z7BFSUtilPiS_S_S_S_S_S_ --------------------------
	.section	.text._Z7BFSUtilPiS_S_S_S_S_S_,"ax",@progbits
	.align	128
        .global         _Z7BFSUtilPiS_S_S_S_S_S_
        .type           _Z7BFSUtilPiS_S_S_S_S_S_,@function
        .size           _Z7BFSUtilPiS_S_S_S_S_S_,(.L_x_868 - _Z7BFSUtilPiS_S_S_S_S_S_)
        .other          _Z7BFSUtilPiS_S_S_S_S_S_,@"STO_CUDA_ENTRY STV_DEFAULT"
_Z7BFSUtilPiS_S_S_S_S_S_:
.text._Z7BFSUtilPiS_S_S_S_S_S_:
[----:B------:R-:W-:Y:S08]  /*0000*/  LDC R1, c[0x0][0x37c] ;  /* 0x0000df00ff017b82 */ /* 0x000ff00000000800 */
[----:B------:R-:W0:Y:S01]  /*0010*/  LDC.64 R2, c[0x0][0x3b0] ;  /* 0x0000ec00ff027b82 */ /* 0x000e220000000a00 */
[----:B------:R-:W0:Y:S02]  /*0020*/  LDCU.64 UR4, c[0x0][0x358] ;  /* 0x00006b00ff0477ac */ /* 0x000e240008000a00 */
[----:B0-----:R-:W2:Y:S05]  /*0030*/  LDG.E R2, desc[UR4][R2.64] ;  /* 0x0000000402027981 */ /* 0x001eaa000c1e1900 */
[----:B------:R-:W0:Y:S01]  /*0040*/  S2UR UR6, SR_CTAID.X ;  /* 0x00000000000679c3 */ /* 0x000e220000002500 */
[----:B------:R-:W0:Y:S07]  /*0050*/  S2R R0, SR_TID.X ;  /* 0x0000000000007919 */ /* 0x000e2e0000002100 */
[----:B------:R-:W0:Y:S02]  /*0060*/  LDC R7, c[0x0][0x360] ;  /* 0x0000d800ff077b82 */ /* 0x000e240000000800 */
[----:B0-----:R-:W-:-:S05]  /*0070*/  IMAD R7, R7, UR6, R0 ;  /* 0x0000000607077c24 */ /* 0x001fca000f8e0200 */
[----:B--2---:R-:W-:-:S13]  /*0080*/  ISETP.GE.AND P0, PT, R7, R2, PT ;  /* 0x000000020700720c */ /* 0x004fda0003f06270 */
[----:B------:R-:W-:Y:S05]  /*0090*/  @P0 EXIT ;  /* 0x000000000000094d */ /* 0x000fea0003800000 */
[----:B------:R-:W0:Y:S08]  /*00a0*/  LDC.64 R2, c[0x0][0x390] ;  /* 0x0000e400ff027b82 */ /* 0x000e300000000a00 */
[----:B------:R-:W1:Y:S01]  /*00b0*/  LDC.64 R4, c[0x0][0x398] ;  /* 0x0000e600ff047b82 */ /* 0x000e620000000a00 */
[----:B0-----:R-:W-:-:S06]  /*00c0*/  IMAD.WIDE R2, R7, 0x4, R2 ;  /* 0x0000000407027825 */ /* 0x001fcc00078e0202 */
[----:B------:R-:W2:Y:S04]  /*00d0*/  LDG.E R2, desc[UR4][R2.64] ;  /* 0x0000000402027981 */ /* 0x000ea8000c1e1900 */
[----:B-1----:R-:W2:Y:S02]  /*00e0*/  LDG.E R5, desc[UR4][R4.64] ;  /* 0x0000000404057981 */ /* 0x002ea4000c1e1900 */
[----:B--2---:R-:W-:-:S13]  /*00f0*/  ISETP.NE.AND P0, PT, R2, R5, PT ;  /* 0x000000050200720c */ /* 0x004fda0003f05270 */
[----:B------:R-:W-:Y:S05]  /*0100*/  @P0 EXIT ;  /* 0x000000000000094d */ /* 0x000fea0003800000 */
[----:B------:R-:W0:Y:S02]  /*0110*/  LDC.64 R2, c[0x0][0x380] ;  /* 0x0000e000ff027b82 */ /* 0x000e240000000a00 */
[----:B0-----:R-:W-:-:S05]  /*0120*/  IMAD.WIDE R2, R7, 0x4, R2 ;  /* 0x0000000407027825 */ /* 0x001fca00078e0202 */
[----:B------:R-:W2:Y:S04]  /*0130*/  LDG.E R0, desc[UR4][R2.64] ;  /* 0x0000000402007981 */ /* 0x000ea8000c1e1900 */
[----:B------:R-:W2:Y:S02]  /*0140*/  LDG.E R11, desc[UR4][R2.64+0x4] ;  /* 0x00000404020b7981 */ /* 0x000ea4000c1e1900 */
[----:B--2---:R-:W-:-:S13]  /*0150*/  ISETP.GE.AND P0, PT, R0, R11, PT ;  /* 0x0000000b0000720c */ /* 0x004fda0003f06270 */
[----:B------:R-:W-:Y:S05]  /*0160*/  @P0 EXIT ;  /* 0x000000000000094d */ /* 0x000fea0003800000 */
[----:B------:R-:W0:Y:S01]  /*0170*/  LDC.64 R4, c[0x0][0x390] ;  /* 0x0000e400ff047b82 */ /* 0x000e220000000a00 */
[----:B------:R-:W-:-:S07]  /*0180*/  MOV R21, R11 ;  /* 0x0000000b00157202 */ /* 0x000fce0000000f00 */
[----:B------:R-:W1:Y:S08]  /*0190*/  LDC.64 R6, c[0x0][0x388] ;  /* 0x0000e200ff067b82 */ /* 0x000e700000000a00 */
[----:B------:R-:W2:Y:S02]  /*01a0*/  LDC.64 R8, c[0x0][0x3a0] ;  /* 0x0000e800ff087b82 */ /* 0x000ea40000000a00 */
.L_x_852:
[----:B-1----:R-:W-:-:S05]  /*01b0*/  IMAD.WIDE R16, R0, 0x4, R6 ;  /* 0x0000000400107825 */ /* 0x002fca00078e0206 */
[----:B------:R-:W2:Y:S02]  /*01c0*/  LDG.E R13, desc[UR4][R16.64] ;  /* 0x00000004100d7981 */ /* 0x000ea4000c1e1900 */
[----:B--2---:R-:W-:-:S06]  /*01d0*/  IMAD.WIDE R10, R13, 0x4, R8 ;  /* 0x000000040d0a7825 */ /* 0x004fcc00078e0208 */
[----:B------:R-:W2:Y:S01]  /*01e0*/  LDG.E R10, desc[UR4][R10.64] ;  /* 0x000000040a0a7981 */ /* 0x000ea2000c1e1900 */
[----:B------:R-:W-:Y:S01]  /*01f0*/  BSSY.RECONVERGENT B0, `(.L_x_850) ;  /* 0x0000010000007945 */ /* 0x000fe20003800200 */
[----:B------:R-:W-:Y:S02]  /*0200*/  IADD3 R0, PT, PT, R0, 0x1, RZ ;  /* 0x0000000100007810 */ /* 0x000fe40007ffe0ff */
[----:B--2---:R-:W-:-:S13]  /*0210*/  ISETP.NE.AND P0, PT, R10, RZ, PT ;  /* 0x000000ff0a00720c */ /* 0x004fda0003f05270 */
[----:B------:R-:W-:Y:S05]  /*0220*/  @P0 BRA `(.L_x_851) ;  /* 0x0000000000300947 */ /* 0x000fea0003800000 */
[----:B------:R-:W1:Y:S02]  /*0230*/  LDC.64 R18, c[0x0][0x398] ;  /* 0x0000e600ff127b82 */ /* 0x000e640000000a00 */
[----:B-1----:R-:W2:Y:S01]  /*0240*/  LDG.E R18, desc[UR4][R18.64] ;  /* 0x0000000412127981 */ /* 0x002ea2000c1e1900 */
[----:B0-----:R-:W-:-:S05]  /*0250*/  IMAD.WIDE R10, R13, 0x4, R4 ;  /* 0x000000040d0a7825 */ /* 0x001fca00078e0204 */
[----:B------:R-:W0:Y:S01]  /*0260*/  LDC.64 R14, c[0x0][0x3a8] ;  /* 0x0000ea00ff0e7b82 */ /* 0x000e220000000a00 */
[----:B--2---:R-:W-:-:S05]  /*0270*/  IADD3 R23, PT, PT, R18, 0x1, RZ ;  /* 0x0000000112177810 */ /* 0x004fca0007ffe0ff */
[----:B------:R1:W-:Y:S04]  /*0280*/  STG.E desc[UR4][R10.64], R23 ;  /* 0x000000170a007986 */ /* 0x0003e8000c101904 */
[----:B------:R-:W2:Y:S01]  /*0290*/  LDG.E R13, desc[UR4][R16.64] ;  /* 0x00000004100d7981 */ /* 0x000ea2000c1e1900 */
[----:B------:R-:W-:Y:S02]  /*02a0*/  HFMA2 R25, -RZ, RZ, 0, 5.9604644775390625e-08 ;  /* 0x00000001ff197431 */ /* 0x000fe400000001ff */
[----:B--2---:R-:W-:-:S05]  /*02b0*/  IMAD.WIDE R12, R13, 0x4, R8 ;  /* 0x000000040d0c7825 */ /* 0x004fca00078e0208 */
[----:B------:R1:W-:Y:S04]  /*02c0*/  STG.E desc[UR4][R12.64], R25 ;  /* 0x000000190c007986 */ /* 0x0003e8000c101904 */
[----:B0-----:R1:W-:Y:S04]  /*02d0*/  STG.E desc[UR4][R14.64], R25 ;  /* 0x000000190e007986 */ /* 0x0013e8000c101904 */
[----:B------:R1:W5:Y:S02]  /*02e0*/  LDG.E R21, desc[UR4][R2.64+0x4] ;  /* 0x0000040402157981 */ /* 0x000364000c1e1900 */
.L_x_851:
[----:B------:R-:W-:Y:S05]  /*02f0*/  BSYNC.RECONVERGENT B0 ;  /* 0x0000000000007941 */ /* 0x000fea0003800200 */
.L_x_850:
[----:B-----5:R-:W-:-:S13]  /*0300*/  ISETP.GE.AND P0, PT, R0, R21, PT ;  /* 0x000000150000720c */ /* 0x020fda0003f06270 */
[----:B------:R-:W-:Y:S05]  /*0310*/  @!P0 BRA `(.L_x_852) ;  /* 0xfffffffc00a48947 */ /* 0x000fea000383ffff */
[----:B------:R-:W-:Y:S05]  /*0320*/  EXIT ;  /* 0x000000000000794d */ /* 0x000fea0003800000 */
.L_x_853:
        /* <DEDUP_REMOVED lines=13> */
.L_x_868:


//--------------------- .nv.shared._ZN3cub18CUB_300001_SM_10006detail10radix_sort29DeviceRadixSortOnesweepKernelINS1_5radix10policy_hubIiiyE10Policy1000ELNS0_9SortOrderE0EiiyiiNS1_21identity_decomposer_tEEEvPT5_SB_PT3_PKSC_PT1_PKSG_PT2_PKSK_T4_iiT6_ --------------------------
	.section	.nv.shared._ZN3cub18CUB_300001_SM_10006detail10radix_sort29DeviceRadixSortOnesweepKernelINS1_5radix10policy_hubIiiyE10Policy1000ELNS0_9SortOrderE0EiiyiiNS1_21identity_decomposer_tEEEvPT5_SB_PT3_PKSC_PT1_PKSG_PT2_PKSK_T4_iiT6_,"aw",@nobits
	.sectionflags	@""
	.align	16
.nv.shared._ZN3cub18CUB_300001_SM_10006detail10radix_sort29DeviceRadixSortOnesweepKernelINS1_5radix10policy_hubIiiyE10Policy1000ELNS0_9SortOrderE0EiiyiiNS1_21identity_decomposer_tEEEvPT5_SB_PT3_PKSC_PT1_PKSG_PT2_PKSK_T4_iiT6_:
	.zero		29184


//--------------------- .nv.shared.reserved.0     --------------------------
	.section	.nv.shared.reserved.0,"aw",@nobits
	.weak		__nv_reservedSMEM_offset_0_alias
	.size		__nv_reservedSMEM_offset_0_alias, 0, 64
	.other		__nv_reservedSMEM_offset_0_alias,@"STO_CUDA_RESERVED_SHARED STV_DEFAULT"
__nv_reservedSMEM_offset_0_alias:
	.zero		0
	.zero		64


//--------------------- .nv.global                --------------------------
	.section	.nv.global,"aw",@nobits
.nv.global:
	.type		_ZN34_INTERNAL_d6dfb36a_4_k_cu_774f8b7b6thrust24THRUST_300001_SM_1000_NS12placeholders2_8E,@object
	.size		_ZN34_INTERNAL_d6dfb36a_4_k_cu_774f8b7b6thrust24THRUST_300001_SM_1000_NS12placeholders2_8E,(_ZN34_INTERNAL_d6dfb36a_4_k_cu_774f8b7b4cuda3std3__436_GLOBAL__N__d6dfb36a_4_k_cu_774f8b7b6ignoreE - _ZN34_INTERNAL_d6dfb36a_4_k_cu_774f8b7b6thrust24THRUST_300001_SM_1000_NS12placeholders2_8E)
_ZN34_INTERNAL_d6dfb36a_4_k_cu_774f8b7b6thrust24THRUST_300001_SM_1000_NS12placeholders2_8E:
	.zero		1
	.type		_ZN34_INTERNAL_d6dfb36a_4_k_cu_774f8b7b4cuda3std3__436_GLOBAL__N__d6dfb36a_4_k_cu_774f8b7b6ignoreE,@object
	.size		_ZN34_INTERNAL_d6dfb36a_4_k_cu_774f8b7b4cuda3std3__436_GLOBAL__N__d6dfb36a_4_k_cu_774f8b7b6ignoreE,(_ZN34_INTERNAL_d6dfb36a_4_k_cu_774f8b7b4cuda3std6ranges3__45__cpo4dataE - _ZN34_INTERNAL_d6dfb36a_4_k_cu_774f8b7b4cuda3std3__436_GLOBAL__N__d6dfb36a_4_k_cu_774f8b7b6ignoreE)
_ZN34_INTERNAL_d6dfb36a_4_k_cu_774f8b7b4cuda3std3__436_GLOBAL__N__d6dfb36a_4_k_cu_774f8b7b6ignoreE:
	.zero		1
	.type		_ZN34_INTERNAL_d6dfb36a_4_k_cu_774f8b7b4cuda3std6ranges3__45__cpo4dataE,@object
	.size		_ZN34_INTERNAL_d6dfb36a_4_k_cu_774f8b7b4cuda3std6ranges3__45__cpo4dataE,(_ZN34_INTERNAL_d6dfb36a_4_k_cu_774f8b7b6thrust24THRUST_300001_SM_1000_NS6system3cpp3parE - _ZN34_INTERNAL_d6dfb36a_4_k_cu_774f8b7b4cuda3std6ranges3__45__cpo4dataE)
_ZN34_INTERNAL_d6dfb36a_4_k_cu_774f8b7b4cuda3std6ranges3__45__cpo4dataE:
	.zero		1
	.type		_ZN34_INTERNAL_d6dfb36a_4_k_cu_774f8b7b6thrust24THRUST_300001_SM_1000_NS6system3cpp3parE,@object
	.size		_ZN34_INTERNAL_d6dfb36a_4_k_cu_774f8b7b6thrust24THRUST_300001_SM_1000_NS6system3cpp3parE,(_ZN34_INTERNAL_d6dfb36a_4_k_cu_774f8b7b4cuda3std3__45__cpo5beginE - _ZN34_INTERNAL_d6dfb36a_4_k_cu_774f8b7b6thrust24THRUST_300001_SM_1000_NS6system3cpp3parE)
_ZN34_INTERNAL_d6dfb36a_4_k_cu_774f8b7b6thrust24THRUST_300001_SM_1000_NS6system3cpp3parE:
	.zero		1
	.type		_ZN34_INTERNAL_d6dfb36a_4_k_cu_774f8b7b4cuda3std3__45__cpo5beginE,@object
	.size		_ZN34_INTERNAL_d6dfb36a_4_k_cu_774f8b7b4cuda3std3__45__cpo5beginE,(_ZN34_INTERNAL_d6dfb36a_4_k_cu_774f8b7b4cuda3std6ranges3__45__cpo5beginE - _ZN34_INTERNAL_d6dfb36a_4_k_cu_774f8b7b4cuda3std3__45__cpo5beginE)
_ZN34_INTERNAL_d6dfb36a_4_k_cu_774f8b7b4cuda3std3__45__cpo5beginE:
	.zero		1
	.type		_ZN34_INTERNAL_d6dfb36a_4_k_cu_774f8b7b4cuda3std6ranges3__45__cpo5beginE,@object
	.size		_ZN34_INTERNAL_d6dfb36a_4_k_cu_774f8b7b4cuda3std6ranges3__45__cpo5beginE,(_ZN34_INTERNAL_d6dfb36a_4_k_cu_774f8b7b6thrust24THRUST_300001_SM_1000_NS6deviceE - _ZN34_INTERNAL_d6dfb36a_4_k_cu_774f8b7b4cuda3std6ranges3__45__cpo5beginE)
_ZN34_INTERNAL_d6dfb36a_4_k_cu_774f8b7b4cuda3std6ranges3__45__cpo5beginE:
	.zero		1
	.type		_ZN34_INTERNAL_d6dfb36a_4_k_cu_774f8b7b6thrust24THRUST_300001_SM_1000_NS6deviceE,@object
	.size		_ZN34_INTERNAL_d6dfb36a_4_k_cu_774f8b7b6thrust24THRUST_300001_SM_1000_NS6deviceE,(_ZN34_INTERNAL_d6dfb36a_4_k_cu_774f8b7b4cuda3std3__47nulloptE - _ZN34_INTERNAL_d6dfb36a_4_k_cu_774f8b7b6thrust24THRUST_300001_SM_1000_NS6deviceE)
_ZN34_INTERNAL_d6dfb36a_4_k_cu_774f8b7b6thrust24THRUST_300001_SM_1000_NS6deviceE:
	.zero		1
	.type		_ZN34_INTERNAL_d6dfb36a_4_k_cu_774f8b7b4cuda3std3__47nulloptE,@object
	.size		_ZN34_INTERNAL_d6dfb36a_4_k_cu_774f8b7b4cuda3std3__47nulloptE,(_ZN34_INTERNAL_d6dfb36a_4_k_cu_774f8b7b4cuda3std6ranges3__45__cpo8distanceE - _ZN34_INTERNAL_d6dfb36a_4_k_cu_774f8b7b4cuda3std3__47nulloptE)
_ZN34_INTERNAL_d6dfb36a_4_k_cu_774f8b7b4cuda3std3__47nulloptE:
	.zero		1
	.type		_ZN34_INTERNAL_d6dfb36a_4_k_cu_774f8b7b4cuda3std6ranges3__45__cpo8distanceE,@object
	.size		_ZN34_INTERNAL_d6dfb36a_4_k_cu_774f8b7b4cuda3std6ranges3__45__cpo8distanceE,(_ZN34_INTERNAL_d6dfb36a_4_k_cu_774f8b7b6thrust24THRUST_300001_SM_1000_NS12placeholders2_4E - _ZN34_INTERNAL_d6dfb36a_4_k_cu_774f8b7b4cuda3std6ranges3__45__cpo8distanceE)
_ZN34_INTERNAL_d6dfb36a_4_k_cu_774f8b7b4cuda3std6ranges3__45__cpo8distanceE:
	.zero		1
	.type		_ZN34_INTERNAL_d6dfb36a_4_k_cu_774f8b7b6thrust24THRUST_300001_SM_1000_NS12placeholders2_4E,@object
	.size		_ZN34_INTERNAL_d6dfb36a_4_k_cu_774f8b7b6thrust24THRUST_300001_SM_1000_NS12placeholders2_4E,(_ZN34_INTERNAL_d6dfb36a_4_k_cu_774f8b7b4cuda3std3__45__cpo6rbeginE - _ZN34_INTERNAL_d6dfb36a_4_k_cu_774f8b7b6thrust24THRUST_300001_SM_1000_NS12placeholders2_4E)
_ZN34_INTERNAL_d6dfb36a_4_k_cu_774f8b7b6thrust24THRUST_300001_SM_1000_NS12placeholders2_4E:
	.zero		1
	.type		_ZN34_INTERNAL_d6dfb36a_4_k_cu_774f8b7b4cuda3std3__45__cpo6rbeginE,@object
	.size		_ZN34_INTERNAL_d6dfb36a_4_k_cu_774f8b7b4cuda3std3__45__cpo6rbeginE,(_ZN34_INTERNAL_d6dfb36a_4_k_cu_774f8b7b4cuda3std6ranges3__45__cpo7advanceE - _ZN34_INTERNAL_d6dfb36a_4_k_cu_774f8b7b4cuda3std3__45__cpo6rbeginE)
_ZN34_INTERNAL_d6dfb36a_4_k_cu_774f8b7b4cuda3std3__45__cpo6rbeginE:
	.zero		1
	.type		_ZN34_INTERNAL_d6dfb36a_4_k_cu_774f8b7b4cuda3std6ranges3__45__cpo7advanceE,@object
	.size		_ZN34_INTERNAL_d6dfb36a_4_k_cu_774f8b7b4cuda3std6ranges3__45__cpo7advanceE,(_ZN34_INTERNAL_d6dfb36a_4_k_cu_774f8b7b6thrust24THRUST_300001_SM_1000_NS12placeholders3_10E - _ZN34_INTERNAL_d6dfb36a_4_k_cu_774f8b7b4cuda3std6ranges3__45__cpo7advanceE)
_ZN34_INTERNAL_d6dfb36a_4_k_cu_774f8b7b4cuda3std6ranges3__45__cpo7advanceE:
	.zero		1
	.type		_ZN34_INTERNAL_d6dfb36a_4_k_cu_774f8b7b6thrust24THRUST_300001_SM_1000_NS12placeholders3_10E,@object
	.size		_ZN34_INTERNAL_d6dfb36a_4_k_cu_774f8b7b6thrust24THRUST_300001_SM_1000_NS12placeholders3_10E,(_ZN34_INTERNAL_d6dfb36a_4_k_cu_774f8b7b4cuda3std3__48in_placeE - _ZN34_INTERNAL_d6dfb36a_4_k_cu_774f8b7b6thrust24THRUST_300001_SM_1000_NS12placeholders3_10E)
_ZN34_INTERNAL_d6dfb36a_4_k_cu_774f8b7b6thrust24THRUST_300001_SM_1000_NS12placeholders3_10E:
	.zero		1
	.type		_ZN34_INTERNAL_d6dfb36a_4_k_cu_774f8b7b4cuda3std3__48in_placeE,@object
	.size		_ZN34_INTERNAL_d6dfb36a_4_k_cu_774f8b7b4cuda3std3__48in_placeE,(_ZN34_INTERNAL_d6dfb36a_4_k_cu_774f8b7b4cuda3std6ranges3__45__cpo4sizeE - _ZN34_INTERNAL_d6dfb36a_4_k_cu_774f8b7b4cuda3std3__48in_placeE)
_ZN34_INTERNAL_d6dfb36a_4_k_cu_774f8b7b4cuda3std3__48in_placeE:
	.zero		1
	.type		_ZN34_INTERNAL_d6dfb36a_4_k_cu_774f8b7b4cuda3std6ranges3__45__cpo4sizeE,@object
	.size		_ZN34_INTERNAL_d6dfb36a_4_k_cu_774f8b7b4cuda3std6ranges3__45__cpo4sizeE,(_ZN34_INTERNAL_d6dfb36a_4_k_cu_774f8b7b6thrust24THRUST_300001_SM_1000_NS12placeholders2_2E - _ZN34_INTERNAL_d6dfb36a_4_k_cu_774f8b7b4cuda3std6ranges3__45__cpo4sizeE)
_ZN34_INTERNAL_d6dfb36a_4_k_cu_774f8b7b4cuda3std6ranges3__45__cpo4sizeE:
	.zero		1
	.type		_ZN34_INTERNAL_d6dfb36a_4_k_cu_774f8b7b6thrust24THRUST_300001_SM_1000_NS12placeholders2_2E,@object
	.size		_ZN34_INTERNAL_d6dfb36a_4_k_cu_774f8b7b6thrust24THRUST_300001_SM_1000_NS12placeholders2_2E,(_ZN34_INTERNAL_d6dfb36a_4_k_cu_774f8b7b4cuda3std3__45__cpo6cbeginE - _ZN34_INTERNAL_d6dfb36a_4_k_cu_774f8b7b6thrust24THRUST_300001_SM_1000_NS12placeholders2_2E)
_ZN34_INTERNAL_d6dfb36a_4_k_cu_774f8b7b6thrust24THRUST_300001_SM_1000_NS12placeholders2_2E:
	.zero		1
	.type		_ZN34_INTERNAL_d6dfb36a_4_k_cu_774f8b7b4cuda3std3__45__cpo6cbeginE,@object
	.size		_ZN34_INTERNAL_d6dfb36a_4_k_cu_774f8b7b4cuda3std3__45__cpo6cbeginE,(_ZN34_INTERNAL_d6dfb36a_4_k_cu_774f8b7b4cuda3std6ranges3__45__cpo6cbeginE - _ZN34_INTERNAL_d6dfb36a_4_k_cu_774f8b7b4cuda3std3__45__cpo6cbeginE)
_ZN34_INTERNAL_d6dfb36a_4_k_cu_774f8b7b4cuda3std3__45__cpo6cbeginE:
	.zero		1
	.type		_ZN34_INTERNAL_d6dfb36a_4_k_cu_774f8b7b4cuda3std6ranges3__45__cpo6cbeginE,@object
	.size		_ZN34_INTERNAL_d6dfb36a_4_k_cu_774f8b7b4cuda3std6ranges3__45__cpo6cbeginE,(_ZN34_INTERNAL_d6dfb36a_4_k_cu_774f8b7b6thrust24THRUST_300001_SM_1000_NS12placeholders2_6E - _ZN34_INTERNAL_d6dfb36a_4_k_cu_774f8b7b4cuda3std6ranges3__45__cpo6cbeginE)
_ZN34_INTERNAL_d6dfb36a_4_k_cu_774f8b7b4cuda3std6ranges3__45__cpo6cbeginE:
	.zero		1
	.type		_ZN34_INTERNAL_d6dfb36a_4_k_cu_774f8b7b6thrust24THRUST_300001_SM_1000_NS12placeholders2_6E,@object
	.size		_ZN34_INTERNAL_d6dfb36a_4_k_cu_774f8b7b6thrust24THRUST_300001_SM_1000_NS12placeholders2_6E,(_ZN34_INTERNAL_d6dfb36a_4_k_cu_774f8b7b4cuda3std3__45__cpo7crbeginE - _ZN34_INTERNAL_d6dfb36a_4_k_cu_774f8b7b6thrust24THRUST_300001_SM_1000_NS12placeholders2_6E)
_ZN34_INTERNAL_d6dfb36a_4_k_cu_774f8b7b6thrust24THRUST_300001_SM_1000_NS12placeholders2_6E:
	.zero		1
	.type		_ZN34_INTERNAL_d6dfb36a_4_k_cu_774f8b7b4cuda3std3__45__cpo7crbeginE,@object
	.size		_ZN34_INTERNAL_d6dfb36a_4_k_cu_774f8b7b4cuda3std3__45__cpo7crbeginE,(_ZN34_INTERNAL_d6dfb36a_4_k_cu_774f8b7b4cuda3std6ranges3__45__cpo4nextE - _ZN34_INTERNAL_d6dfb36a_4_k_cu_774f8b7b4cuda3std3__45__cpo7crbeginE)
_ZN34_INTERNAL_d6dfb36a_4_k_cu_774f8b7b4cuda3std3__45__cpo7crbeginE:
	.zero		1
	.type		_ZN34_INTERNAL_d6dfb36a_4_k_cu_774f8b7b4cuda3std6ranges3__45__cpo4nextE,@object
	.size		_ZN34_INTERNAL_d6dfb36a_4_k_cu_774f8b7b4cuda3std6ranges3__45__cpo4nextE,(_ZN34_INTERNAL_d6dfb36a_4_k_cu_774f8b7b4cuda3std6ranges3__45__cpo4swapE - _ZN34_INTERNAL_d6dfb36a_4_k_cu_774f8b7b4cuda3std6ranges3__45__cpo4nextE)
_ZN34_INTERNAL_d6dfb36a_4_k_cu_774f8b7b4cuda3std6ranges3__45__cpo4nextE:
	.zero		1
	.type		_ZN34_INTERNAL_d6dfb36a_4_k_cu_774f8b7b4cuda3std6ranges3__45__cpo4swapE,@object
	.size		_ZN34_INTERNAL_d6dfb36a_4_k_cu_774f8b7b4cuda3std6ranges3__45__cpo4swapE,(_ZN34_INTERNAL_d6dfb36a_4_k_cu_774f8b7b6thrust24THRUST_300001_SM_1000_NS8cuda_cub10par_nosyncE - _ZN34_INTERNAL_d6dfb36a_4_k_cu_774f8b7b4cuda3std6ranges3__45__cpo4swapE)
_ZN34_INTERNAL_d6dfb36a_4_k_cu_774f8b7b4cuda3std6ranges3__45__cpo4swapE:
	.zero		1
	.type		_ZN34_INTERNAL_d6dfb36a_4_k_cu_774f8b7b6thrust24THRUST_300001_SM_1000_NS8cuda_cub10par_nosyncE,@object
	.size		_ZN34_INTERNAL_d6dfb36a_4_k_cu_774f8b7b6thrust24THRUST_300001_SM_1000_NS8cuda_cub10par_nosyncE,(_ZN34_INTERNAL_d6dfb36a_4_k_cu_774f8b7b6thrust24THRUST_300001_SM_1000_NS3seqE - _ZN34_INTERNAL_d6dfb36a_4_k_cu_774f8b7b6thrust24THRUST_300001_SM_1000_NS8cuda_cub10par_nosyncE)
_ZN34_INTERNAL_d6dfb36a_4_k_cu_774f8b7b6thrust24THRUST_300001_SM_1000_NS8cuda_cub10par_nosyncE:
	.zero		1
	.type		_ZN34_INTERNAL_d6dfb36a_4_k_cu_774f8b7b6thrust24THRUST_300001_SM_1000_NS3seqE,@object
	.size		_ZN34_INTERNAL_d6dfb36a_4_k_cu_774f8b7b6thrust24THRUST_300001_SM_1000_NS3seqE,(_ZN34_INTERNAL_d6dfb36a_4_k_cu_774f8b7b4cuda3std3__420unreachable_sentinelE - _ZN34_INTERNAL_d6dfb36a_4_k_cu_774f8b7b6thrust24THRUST_300001_SM_1000_NS3seqE)
_ZN34_INTERNAL_d6dfb36a_4_k_cu_774f8b7b6thrust24THRUST_300001_SM_1000_NS3seqE:
	.zero		1
	.type		_ZN34_INTERNAL_d6dfb36a_4_k_cu_774f8b7b4cuda3std3__420unreachable_sentinelE,@object
	.size		_ZN34_INTERNAL_d6dfb36a_4_k_cu_774f8b7b4cuda3std3__420unreachable_sentinelE,(_ZN34_INTERNAL_d6dfb36a_4_k_cu_774f8b7b4cuda3std6ranges3__45__cpo5ssizeE - _ZN34_INTERNAL_d6dfb36a_4_k_cu_774f8b7b4cuda3std3__420unreachable_sentinelE)
_ZN34_INTERNAL_d6dfb36a_4_k_cu_774f8b7b4cuda3std3__420unreachable_sentinelE:
	.zero		1
	.type		_ZN34_INTERNAL_d6dfb36a_4_k_cu_774f8b7b4cuda3std6ranges3__45__cpo5ssizeE,@object
	.size		_ZN34_INTERNAL_d6dfb36a_4_k_cu_774f8b7b4cuda3std6ranges3__45__cpo5ssizeE,(_ZN34_INTERNAL_d6dfb36a_4_k_cu_774f8b7b6thrust24THRUST_300001_SM_1000_NS12placeholders2_3E - _ZN34_INTERNAL_d6dfb36a_4_k_cu_774f8b7b4cuda3std6ranges3__45__cpo5ssizeE)
_ZN34_INTERNAL_d6dfb36a_4_k_cu_774f8b7b4cuda3std6ranges3__45__cpo5ssizeE:
	.zero		1
	.type		_ZN34_INTERNAL_d6dfb36a_4_k_cu_774f8b7b6thrust24THRUST_300001_SM_1000_NS12placeholders2_3E,@object
	.size		_ZN34_INTERNAL_d6dfb36a_4_k_cu_774f8b7b6thrust24THRUST_300001_SM_1000_NS12placeholders2_3E,(_ZN34_INTERNAL_d6dfb36a_4_k_cu_774f8b7b4cuda3std3__45__cpo4cendE - _ZN34_INTERNAL_d6dfb36a_4_k_cu_774f8b7b6thrust24THRUST_300001_SM_1000_NS12placeholders2_3E)
_ZN34_INTERNAL_d6dfb36a_4_k_cu_774f8b7b6thrust24THRUST_300001_SM_1000_NS12placeholders2_3E:
	.zero		1
	.type		_ZN34_INTERNAL_d6dfb36a_4_k_cu_774f8b7b4cuda3std3__45__cpo4cendE,@object
	.size		_ZN34_INTERNAL_d6dfb36a_4_k_cu_774f8b7b4cuda3std3__45__cpo4cendE,(_ZN34_INTERNAL_d6dfb36a_4_k_cu_774f8b7b4cuda3std6ranges3__45__cpo4cendE - _ZN34_INTERNAL_d6dfb36a_4_k_cu_774f8b7b4cuda3std3__45__cpo4cendE)
_ZN34_INTERNAL_d6dfb36a_4_k_cu_774f8b7b4cuda3std3__45__cpo4cendE:
	.zero		1
	.type		_ZN34_INTERNAL_d6dfb36a_4_k_cu_774f8b7b4cuda3std6ranges3__45__cpo4cendE,@object
	.size		_ZN34_INTERNAL_d6dfb36a_4_k_cu_774f8b7b4cuda3std6ranges3__45__cpo4cendE,(_ZN34_INTERNAL_d6dfb36a_4_k_cu_774f8b7b6thrust24THRUST_300001_SM_1000_NS12placeholders2_7E - _ZN34_INTERNAL_d6dfb36a_4_k_cu_774f8b7b4cuda3std6ranges3__45__cpo4cendE)
_ZN34_INTERNAL_d6dfb36a_4_k_cu_774f8b7b4cuda3std6ranges3__45__cpo4cendE:
	.zero		1
	.type		_ZN34_INTERNAL_d6dfb36a_4_k_cu_774f8b7b6thrust24THRUST_300001_SM_1000_NS12placeholders2_7E,@object
	.size		_ZN34_INTERNAL_d6dfb36a_4_k_cu_774f8b7b6thrust24THRUST_300001_SM_1000_NS12placeholders2_7E,(_ZN34_INTERNAL_d6dfb36a_4_k_cu_774f8b7b4cuda3std3__45__cpo5crendE - _ZN34_INTERNAL_d6dfb36a_4_k_cu_774f8b7b6thrust24THRUST_300001_SM_1000_NS12placeholders2_7E)
_ZN34_INTERNAL_d6dfb36a_4_k_cu_774f8b7b6thrust24THRUST_300001_SM_1000_NS12placeholders2_7E:
	.zero		1
	.type		_ZN34_INTERNAL_d6dfb36a_4_k_cu_774f8b7b4cuda3std3__45__cpo5crendE,@object
	.size		_ZN34_INTERNAL_d6dfb36a_4_k_cu_774f8b7b4cuda3std3__45__cpo5crendE,(_ZN34_INTERNAL_d6dfb36a_4_k_cu_774f8b7b4cuda3std6ranges3__45__cpo4prevE - _ZN34_INTERNAL_d6dfb36a_4_k_cu_774f8b7b4cuda3std3__45__cpo5crendE)
_ZN34_INTERNAL_d6dfb36a_4_k_cu_774f8b7b4cuda3std3__45__cpo5crendE:
	.zero		1
	.type		_ZN34_INTERNAL_d6dfb36a_4_k_cu_774f8b7b4cuda3std6ranges3__45__cpo4prevE,@object
	.size		_ZN34_INTERNAL_d6dfb36a_4_k_cu_774f8b7b4cuda3std6ranges3__45__cpo4prevE,(_ZN34_INTERNAL_d6dfb36a_4_k_cu_774f8b7b4cuda3std6ranges3__45__cpo9iter_moveE - _ZN34_INTERNAL_d6dfb36a_4_k_cu_774f8b7b4cuda3std6ranges3__45__cpo4prevE)
_ZN34_INTERNAL_d6dfb36a_4_k_cu_774f8b7b4cuda3std6ranges3__45__cpo4prevE:
	.zero		1
	.type		_ZN34_INTERNAL_d6dfb36a_4_k_cu_774f8b7b4cuda3std6ranges3__45__cpo9iter_moveE,@object
	.size		_ZN34_INTERNAL_d6dfb36a_4_k_cu_774f8b7b4cuda3std6ranges3__45__cpo9iter_moveE,(_ZN34_INTERNAL_d6dfb36a_4_k_cu_774f8b7b6thrust24THRUST_300001_SM_1000_NS6system6detail10sequential3seqE - _ZN34_INTERNAL_d6dfb36a_4_k_cu_774f8b7b4cuda3std6ranges3__45__cpo9iter_moveE)
_ZN34_INTERNAL_d6dfb36a_4_k_cu_774f8b7b4cuda3std6ranges3__45__cpo9iter_moveE:
	.zero		1
	.type		_ZN34_INTERNAL_d6dfb36a_4_k_cu_774f8b7b6thrust24THRUST_300001_SM_1000_NS6system6detail10sequential3seqE,@object
	.size		_ZN34_INTERNAL_d6dfb36a_4_k_cu_774f8b7b6thrust24THRUST_300001_SM_1000_NS6system6detail10sequential3seqE,(_ZN34_INTERNAL_d6dfb36a_4_k_cu_774f8b7b6thrust24THRUST_300001_SM_1000_NS12placeholders2_9E - _ZN34_INTERNAL_d6dfb36a_4_k_cu_774f8b7b6thrust24THRUST_300001_SM_1000_NS6system6detail10sequential3seqE)
_ZN34_INTERNAL_d6dfb36a_4_k_cu_774f8b7b6thrust24THRUST_300001_SM_1000_NS6system6detail10sequential3seqE:
	.zero		1
	.type		_ZN34_INTERNAL_d6dfb36a_4_k_cu_774f8b7b6thrust24THRUST_300001_SM_1000_NS12placeholders2_9E,@object
	.size		_ZN34_INTERNAL_d6dfb36a_4_k_cu_774f8b7b6thrust24THRUST_300001_SM_1000_NS12placeholders2_9E,(_ZN34_INTERNAL_d6dfb36a_4_k_cu_774f8b7b4cuda3std3__419piecewise_constructE - _ZN34_INTERNAL_d6dfb36a_4_k_cu_774f8b7b6thrust24THRUST_300001_SM_1000_NS12placeholders2_9E)
_ZN34_INTERNAL_d6dfb36a_4_k_cu_774f8b7b6thrust24THRUST_300001_SM_1000_NS12placeholders2_9E:
	.zero		1
	.type		_ZN34_INTERNAL_d6dfb36a_4_k_cu_774f8b7b4cuda3std3__419piecewise_constructE,@object
	.size		_ZN34_INTERNAL_d6dfb36a_4_k_cu_774f8b7b4cuda3std3__419piecewise_constructE,(_ZN34_INTERNAL_d6dfb36a_4_k_cu_774f8b7b4cuda3std6ranges3__45__cpo5cdataE - _ZN34_INTERNAL_d6dfb36a_4_k_cu_774f8b7b4cuda3std3__419piecewise_constructE)
_ZN34_INTERNAL_d6dfb36a_4_k_cu_774f8b7b4cuda3std3__419piecewise_constructE:
	.zero		1
	.type		_ZN34_INTERNAL_d6dfb36a_4_k_cu_774f8b7b4cuda3std6ranges3__45__cpo5cdataE,@object
	.size		_ZN34_INTERNAL_d6dfb36a_4_k_cu_774f8b7b4cuda3std6ranges3__45__cpo5cdataE,(_ZN34_INTERNAL_d6dfb36a_4_k_cu_774f8b7b6thrust24THRUST_300001_SM_1000_NS12placeholders2_1E - _ZN34_INTERNAL_d6dfb36a_4_k_cu_774f8b7b4cuda3std6ranges3__45__cpo5cdataE)
_ZN34_INTERNAL_d6dfb36a_4_k_cu_774f8b7b4cuda3std6ranges3__45__cpo5cdataE:
	.zero		1
	.type		_ZN34_INTERNAL_d6dfb36a_4_k_cu_774f8b7b6thrust24THRUST_300001_SM_1000_NS12placeholders2_1E,@object
	.size		_ZN34_INTERNAL_d6dfb36a_4_k_cu_774f8b7b6thrust24THRUST_300001_SM_1000_NS12placeholders2_1E,(_ZN34_INTERNAL_d6dfb36a_4_k_cu_774f8b7b4cuda3std3__45__cpo3endE - _ZN34_INTERNAL_d6dfb36a_4_k_cu_774f8b7b6thrust24THRUST_300001_SM_1000_NS12placeholders2_1E)
_ZN34_INTERNAL_d6dfb36a_4_k_cu_774f8b7b6thrust24THRUST_300001_SM_1000_NS12placeholders2_1E:
	.zero		1
	.type		_ZN34_INTERNAL_d6dfb36a_4_k_cu_774f8b7b4cuda3std3__45__cpo3endE,@object
	.size		_ZN34_INTERNAL_d6dfb36a_4_k_cu_774f8b7b4cuda3std3__45__cpo3endE,(_ZN34_INTERNAL_d6dfb36a_4_k_cu_774f8b7b4cuda3std6ranges3__45__cpo3endE - _ZN34_INTERNAL_d6dfb36a_4_k_cu_774f8b7b4cuda3std3__45__cpo3endE)
_ZN34_INTERNAL_d6dfb36a_4_k_cu_774f8b7b4cuda3std3__45__cpo3endE:
	.zero		1
	.type		_ZN34_INTERNAL_d6dfb36a_4_k_cu_774f8b7b4cuda3std6ranges3__45__cpo3endE,@object
	.size		_ZN34_INTERNAL_d6dfb36a_4_k_cu_774f8b7b4cuda3std6ranges3__45__cpo3endE,(_ZN34_INTERNAL_d6dfb36a_4_k_cu_774f8b7b6thrust24THRUST_300001_SM_1000_NS12placeholders2_5E - _ZN34_INTERNAL_d6dfb36a_4_k_cu_774f8b7b4cuda3std6ranges3__45__cpo3endE)
_ZN34_INTERNAL_d6dfb36a_4_k_cu_774f8b7b4cuda3std6ranges3__45__cpo3endE:
	.zero		1
	.type		_ZN34_INTERNAL_d6dfb36a_4_k_cu_774f8b7b6thrust24THRUST_300001_SM_1000_NS12placeholders2_5E,@object
	.size		_ZN34_INTERNAL_d6dfb36a_4_k_cu_774f8b7b6thrust24THRUST_300001_SM_1000_NS12placeholders2_5E,(_ZN34_INTERNAL_d6dfb36a_4_k_cu_774f8b7b4cuda3std3__45__cpo4rendE - _ZN34_INTERNAL_d6dfb36a_4_k_cu_774f8b7b6thrust24THRUST_300001_SM_1000_NS12placeholders2_5E)
_ZN34_INTERNAL_d6dfb36a_4_k_cu_774f8b7b6thrust24THRUST_300001_SM_1000_NS12placeholders2_5E:
	.zero		1
	.type		_ZN34_INTERNAL_d6dfb36a_4_k_cu_774f8b7b4cuda3std3__45__cpo4rendE,@object
	.size		_ZN34_INTERNAL_d6dfb36a_4_k_cu_774f8b7b4cuda3std3__45__cpo4rendE,(_ZN34_INTERNAL_d6dfb36a_4_k_cu_774f8b7b4cuda3std6ranges3__45__cpo9iter_swapE - _ZN34_INTERNAL_d6dfb36a_4_k_cu_774f8b7b4cuda3std3__45__cpo4rendE)
_ZN34_INTERNAL_d6dfb36a_4_k_cu_774f8b7b4cuda3std3__45__cpo4rendE:
	.zero		1
	.type		_ZN34_INTERNAL_d6dfb36a_4_k_cu_774f8b7b4cuda3std6ranges3__45__cpo9iter_swapE,@object
	.size		_ZN34_INTERNAL_d6dfb36a_4_k_cu_774f8b7b4cuda3std6ranges3__45__cpo9iter_swapE,(_ZN34_INTERNAL_d6dfb36a_4_k_cu_774f8b7b4cuda3std3__48unexpectE - _ZN34_INTERNAL_d6dfb36a_4_k_cu_774f8b7b4cuda3std6ranges3__45__cpo9iter_swapE)
_ZN34_INTERNAL_d6dfb36a_4_k_cu_774f8b7b4cuda3std6ranges3__45__cpo9iter_swapE:
	.zero		1
	.type		_ZN34_INTERNAL_d6dfb36a_4_k_cu_774f8b7b4cuda3std3__48unexpectE,@object
	.size		_ZN34_INTERNAL_d6dfb36a_4_k_cu_774f8b7b4cuda3std3__48unexpectE,(_ZN34_INTERNAL_d6dfb36a_4_k_cu_774f8b7b6thrust24THRUST_300001_SM_1000_NS8cuda_cub3parE - _ZN34_INTERNAL_d6dfb36a_4_k_cu_774f8b7b4cuda3std3__48unexpectE)
_ZN34_INTERNAL_d6dfb36a_4_k_cu_774f8b7b4cuda3std3__48unexpectE:
	.zero		1
	.type		_ZN34_INTERNAL_d6dfb36a_4_k_cu_774f8b7b6thrust24THRUST_300001_SM_1000_NS8cuda_cub3parE,@object
	.size		_ZN34_INTERNAL_d6dfb36a_4_k_cu_774f8b7b6thrust24THRUST_300001_SM_1000_NS8cuda_cub3parE,(.L_29 - _ZN34_INTERNAL_d6dfb36a_4_k_cu_774f8b7b6thrust24THRUST_300001_SM_1000_NS8cuda_cub3parE)
_ZN34_INTERNAL_d6dfb36a_4_k_cu_774f8b7b6thrust24THRUST_300001_SM_1000_NS8cuda_cub3parE:
	.zero		1
.L_29:


//--------------------- .nv.shared._ZN3cub18CUB_300001_SM_10006detail10radix_sort33DeviceRadixSortExclusiveSumKernelINS1_5radix10policy_hubIiiyE10Policy1000EyEEvPT0_ --------------------------
	.section	.nv.shared._ZN3cub18CUB_300001_SM_10006detail10radix_sort33DeviceRadixSortExclusiveSumKernelINS1_5radix10policy_hubIiiyE10Policy1000EyEEvPT0_,"aw",@nobits
	.sectionflags	@""
	.align	16
.nv.shared._ZN3cub18CUB_300001_SM_10006detail10radix_sort33DeviceRadixSortExclusiveSumKernelINS1_5radix10policy_hubIiiyE10Policy1000EyEEvPT0_:
	.zero		3360


//--------------------- .nv.shared._ZN3cub18CUB_300001_SM_10006detail10radix_sort30DeviceRadixSortHistogramKernelINS1_5radix10policy_hubIiiyE10Policy1000ELNS0_9SortOrderE0EiyNS1_21identity_decomposer_tEEEvPT2_PKT1_SA_iiT3_ --------------------------
	.section	.nv.shared._ZN3cub18CUB_300001_SM_10006detail10radix_sort30DeviceRadixSortHistogramKernelINS1_5radix10policy_hubIiiyE10Policy1000ELNS0_9SortOrderE0EiyNS1_21identity_decomposer_tEEEvPT2_PKT1_SA_iiT3_,"aw",@nobits
	.sectionflags	@""
	.align	16
.nv.shared._ZN3cub18CUB_300001_SM_10006detail10radix_sort30DeviceRadixSortHistogramKernelINS1_5radix10policy_hubIiiyE10Policy1000ELNS0_9SortOrderE0EiyNS1_21identity_decomposer_tEEEvPT2_PKT1_SA_iiT3_:
	.zero		5120


//--------------------- .nv.shared._ZN3cub18CUB_300001_SM_10006detail10radix_sort31DeviceRadixSortSingleTileKernelINS1_5radix10policy_hubIiiyE10Policy1000ELNS0_9SortOrderE0EiiyNS1_21identity_decomposer_tEEEvPKT1_PSA_PKT2_PSE_T3_iiT4_ --------------------------
	.section	.nv.shared._ZN3cub18CUB_300001_SM_10006detail10radix_sort31DeviceRadixSortSingleTileKernelINS1_5radix10policy_hubIiiyE10Policy1000ELNS0_9SortOrderE0EiiyNS1_21identity_decomposer_tEEEvPKT1_PSA_PKT2_PSE_T3_iiT4_,"aw",@nobits
	.sectionflags	@""
	.align	16
.nv.shared._ZN3cub18CUB_300001_SM_10006detail10radix_sort31DeviceRadixSortSingleTileKernelINS1_5radix10policy_hubIiiyE10Policy1000ELNS0_9SortOrderE0EiiyNS1_21identity_decomposer_tEEEvPKT1_PSA_PKT2_PSE_T3_iiT4_:
	.zero		34880


//--------------------- .nv.shared._ZN3cub18CUB_300001_SM_10006detail4scan16DeviceScanKernelINS2_10policy_hubIiiimN4cuda3std3__44plusIvEEE10Policy1000EN6thrust24THRUST_300001_SM_1000_NS6detail15normal_iteratorINSD_10device_ptrIiEEEESI_NS0_13ScanTileStateIiLb1EEES9_NS1_10InputValueIiPiEEmiLb0EiEEvT0_T1_T2_iT3_T4_T5_ --------------------------
	.section	.nv.shared._ZN3cub18CUB_300001_SM_10006detail4scan16DeviceScanKernelINS2_10policy_hubIiiimN4cuda3std3__44plusIvEEE10Policy1000EN6thrust24THRUST_300001_SM_1000_NS6detail15normal_iteratorINSD_10device_ptrIiEEEESI_NS0_13ScanTileStateIiLb1EEES9_NS1_10InputValueIiPiEEmiLb0EiEEvT0_T1_T2_iT3_T4_T5_,"aw",@nobits
	.sectionflags	@""
	.align	16
.nv.shared._ZN3cub18CUB_300001_SM_10006detail4scan16DeviceScanKernelINS2_10policy_hubIiiimN4cuda3std3__44plusIvEEE10Policy1000EN6thrust24THRUST_300001_SM_1000_NS6detail15normal_iteratorINSD_10device_ptrIiEEEESI_NS0_13ScanTileStateIiLb1EEES9_NS1_10InputValueIiPiEEmiLb0EiEEvT0_T1_T2_iT3_T4_T5_:
	.zero		32656


//--------------------- .nv.shared._ZN3cub18CUB_300001_SM_10006detail4scan16DeviceScanKernelINS2_10policy_hubIiiijN4cuda3std3__44plusIvEEE10Policy1000EN6thrust24THRUST_300001_SM_1000_NS6detail15normal_iteratorINSD_10device_ptrIiEEEESI_NS0_13ScanTileStateIiLb1EEES9_NS1_10InputValueIiPiEEjiLb0EiEEvT0_T1_T2_iT3_T4_T5_ --------------------------
	.section	.nv.shared._ZN3cub18CUB_300001_SM_10006detail4scan16DeviceScanKernelINS2_10policy_hubIiiijN4cuda3std3__44plusIvEEE10Policy1000EN6thrust24THRUST_300001_SM_1000_NS6detail15normal_iteratorINSD_10device_ptrIiEEEESI_NS0_13ScanTileStateIiLb1EEES9_NS1_10InputValueIiPiEEjiLb0EiEEvT0_T1_T2_iT3_T4_T5_,"aw",@nobits
	.sectionflags	@""
	.align	16
.nv.shared._ZN3cub18CUB_300001_SM_10006detail4scan16DeviceScanKernelINS2_10policy_hubIiiijN4cuda3std3__44plusIvEEE10Policy1000EN6thrust24THRUST_300001_SM_1000_NS6detail15normal_iteratorINSD_10device_ptrIiEEEESI_NS0_13ScanTileStateIiLb1EEES9_NS1_10InputValueIiPiEEjiLb0EiEEvT0_T1_T2_iT3_T4_T5_:
	.zero		34832


//--------------------- .nv.shared._ZN3cub18CUB_300001_SM_10006detail4scan20DeviceScanInitKernelINS0_13ScanTileStateIiLb1EEEEEvT_i --------------------------
	.section	.nv.shared._ZN3cub18CUB_300001_SM_10006detail4scan20DeviceScanInitKernelINS0_13ScanTileStateIiLb1EEEEEvT_i,"aw",@nobits
	.sectionflags	@""
	.align	16
	.zero		1024


//--------------------- .nv.shared._ZN3cub18CUB_300001_SM_10006detail8for_each13static_kernelINS2_12policy_hub_t12policy_500_tElN6thrust24THRUST_300001_SM_1000_NS8cuda_cub20__uninitialized_copy7functorINS7_6detail15normal_iteratorINS7_10device_ptrIiEEEENS7_7pointerIiNS8_3tagENS7_11use_defaultESI_EEEEEEvT0_T1_ --------------------------
	.section	.nv.shared._ZN3cub18CUB_300001_SM_10006detail8for_each13static_kernelINS2_12policy_hub_t12policy_500_tElN6thrust24THRUST_300001_SM_1000_NS8cuda_cub20__uninitialized_copy7functorINS7_6detail15normal_iteratorINS7_10device_ptrIiEEEENS7_7pointerIiNS8_3tagENS7_11use_defaultESI_EEEEEEvT0_T1_,"aw",@nobits
	.sectionflags	@""
	.align	16
	.zero		1024


//--------------------- .nv.shared._ZN3cub18CUB_300001_SM_10006detail8for_each13static_kernelINS2_12policy_hub_t12policy_500_tEmN6thrust24THRUST_300001_SM_1000_NS8cuda_cub20__uninitialized_fill7functorINS7_10device_ptrIiEEiEEEEvT0_T1_ --------------------------
	.section	.nv.shared._ZN3cub18CUB_300001_SM_10006detail8for_each13static_kernelINS2_12policy_hub_t12policy_500_tEmN6thrust24THRUST_300001_SM_1000_NS8cuda_cub20__uninitialized_fill7functorINS7_10device_ptrIiEEiEEEEvT0_T1_,"aw",@nobits
	.sectionflags	@""
	.align	16
	.zero		1024


//--------------------- .nv.shared._ZN3cub18CUB_300001_SM_10006detail11EmptyKernelIvEEvv --------------------------
	.section	.nv.shared._ZN3cub18CUB_300001_SM_10006detail11EmptyKernelIvEEvv,"aw",@nobits
	.sectionflags	@""
	.align	16
	.zero		1024


//--------------------- .nv.shared._ZN6thrust24THRUST_300001_SM_1000_NS8cuda_cub4core6detail13_kernel_agentINS1_15__reduce_by_key16ReduceByKeyAgentINS0_6detail15normal_iteratorINS0_10device_ptrIiEEEESB_NS0_16discard_iteratorINS0_11use_defaultEEESB_N4cuda3std3__48equal_toIiEENSH_4plusIiEEPllEEJSB_SB_SE_SB_SM_N3cub18CUB_300001_SM_100024ReduceByKeyScanTileStateIilLb1EEESJ_SL_llEEEvDpT0_ --------------------------
	.section	.nv.shared._ZN6thrust24THRUST_300001_SM_1000_NS8cuda_cub4core6detail13_kernel_agentINS1_15__reduce_by_key16ReduceByKeyAgentINS0_6detail15normal_iteratorINS0_10device_ptrIiEEEESB_NS0_16discard_iteratorINS0_11use_defaultEEESB_N4cuda3std3__48equal_toIiEENSH_4plusIiEEPllEEJSB_SB_SE_SB_SM_N3cub18CUB_300001_SM_100024ReduceByKeyScanTileStateIilLb1EEESJ_SL_llEEEvDpT0_,"aw",@nobits
	.sectionflags	@""
	.align	16
	.zero		1024


//--------------------- .nv.shared._ZN6thrust24THRUST_300001_SM_1000_NS8cuda_cub4core6detail13_kernel_agentINS1_15__reduce_by_key9InitAgentIN3cub18CUB_300001_SM_100024ReduceByKeyScanTileStateIilLb1EEElPlEEJSA_lSB_EEEvDpT0_ --------------------------
	.section	.nv.shared._ZN6thrust24THRUST_300001_SM_1000_NS8cuda_cub4core6detail13_kernel_agentINS1_15__reduce_by_key9InitAgentIN3cub18CUB_300001_SM_100024ReduceByKeyScanTileStateIilLb1EEElPlEEJSA_lSB_EEEvDpT0_,"aw",@nobits
	.sectionflags	@""
	.align	16
	.zero		1024


//--------------------- .nv.shared._ZN6thrust24THRUST_300001_SM_1000_NS8cuda_cub4core6detail13_kernel_agentINS1_15__reduce_by_key16ReduceByKeyAgentINS0_6detail15normal_iteratorINS0_10device_ptrIiEEEESB_NS0_16discard_iteratorINS0_11use_defaultEEESB_N4cuda3std3__48equal_toIiEENSH_4plusIiEEPiiEEJSB_SB_SE_SB_SM_N3cub18CUB_300001_SM_100024ReduceByKeyScanTileStateIiiLb1EEESJ_SL_iiEEEvDpT0_ --------------------------
	.section	.nv.shared._ZN6thrust24THRUST_300001_SM_1000_NS8cuda_cub4core6detail13_kernel_agentINS1_15__reduce_by_key16ReduceByKeyAgentINS0_6detail15normal_iteratorINS0_10device_ptrIiEEEESB_NS0_16discard_iteratorINS0_11use_defaultEEESB_N4cuda3std3__48equal_toIiEENSH_4plusIiEEPiiEEJSB_SB_SE_SB_SM_N3cub18CUB_300001_SM_100024ReduceByKeyScanTileStateIiiLb1EEESJ_SL_iiEEEvDpT0_,"aw",@nobits
	.sectionflags	@""
	.align	16
	.zero		1024


//--------------------- .nv.shared._ZN6thrust24THRUST_300001_SM_1000_NS8cuda_cub4core6detail13_kernel_agentINS1_15__reduce_by_key9InitAgentIN3cub18CUB_300001_SM_100024ReduceByKeyScanTileStateIiiLb1EEEiPiEEJSA_iSB_EEEvDpT0_ --------------------------
	.section	.nv.shared._ZN6thrust24THRUST_300001_SM_1000_NS8cuda_cub4core6detail13_kernel_agentINS1_15__reduce_by_key9InitAgentIN3cub18CUB_300001_SM_100024ReduceByKeyScanTileStateIiiLb1EEEiPiEEJSA_iSB_EEEvDpT0_,"aw",@nobits
	.sectionflags	@""
	.align	16
	.zero		1024


//--------------------- .nv.shared._Z7BFSUtilPiS_S_S_S_S_S_ --------------------------
	.section	.nv.shared._Z7BFSUtilPiS_S_S_S_S_S_,"aw",@nobits
	.sectionflags	@""
	.align	16
	.zero		1024


//--------------------- .nv.constant0._ZN3cub18CUB_300001_SM_10006detail10radix_sort29DeviceRadixSortOnesweepKernelINS1_5radix10policy_hubIiiyE10Policy1000ELNS0_9SortOrderE0EiiyiiNS1_21identity_decomposer_tEEEvPT5_SB_PT3_PKSC_PT1_PKSG_PT2_PKSK_T4_iiT6_ --------------------------
	.section	.nv.constant0._ZN3cub18CUB_300001_SM_10006detail10radix_sort29DeviceRadixSortOnesweepKernelINS1_5radix10policy_hubIiiyE10Policy1000ELNS0_9SortOrderE0EiiyiiNS1_21identity_decomposer_tEEEvPT5_SB_PT3_PKSC_PT1_PKSG_PT2_PKSK_T4_iiT6_,"a",@progbits
	.sectionflags	@""
	.align	4
.nv.constant0._ZN3cub18CUB_300001_SM_10006detail10radix_sort29DeviceRadixSortOnesweepKernelINS1_5radix10policy_hubIiiyE10Policy1000ELNS0_9SortOrderE0EiiyiiNS1_21identity_decomposer_tEEEvPT5_SB_PT3_PKSC_PT1_PKSG_PT2_PKSK_T4_iiT6_:
	.zero		973


//--------------------- .nv.constant0._ZN3cub18CUB_300001_SM_10006detail10radix_sort33DeviceRadixSortExclusiveSumKernelINS1_5radix10policy_hubIiiyE10Policy1000EyEEvPT0_ --------------------------
	.section	.nv.constant0._ZN3cub18CUB_300001_SM_10006detail10radix_sort33DeviceRadixSortExclusiveSumKernelINS1_5radix10policy_hubIiiyE10Policy1000EyEEvPT0_,"a",@progbits
	.sectionflags	@""
	.align	4
.nv.constant0._ZN3cub18CUB_300001_SM_10006detail10radix_sort33DeviceRadixSortExclusiveSumKernelINS1_5radix10policy_hubIiiyE10Policy1000EyEEvPT0_:
	.zero		904


//--------------------- .nv.constant0._ZN3cub18CUB_300001_SM_10006detail10radix_sort30DeviceRadixSortHistogramKernelINS1_5radix10policy_hubIiiyE10Policy1000ELNS0_9SortOrderE0EiyNS1_21identity_decomposer_tEEEvPT2_PKT1_SA_iiT3_ --------------------------
	.section	.nv.constant0._ZN3cub18CUB_300001_SM_10006detail10radix_sort30DeviceRadixSortHistogramKernelINS1_5radix10policy_hubIiiyE10Policy1000ELNS0_9SortOrderE0EiyNS1_21identity_decomposer_tEEEvPT2_PKT1_SA_iiT3_,"a",@progbits
	.sectionflags	@""
	.align	4
.nv.constant0._ZN3cub18CUB_300001_SM_10006detail10radix_sort30DeviceRadixSortHistogramKernelINS1_5radix10policy_hubIiiyE10Policy1000ELNS0_9SortOrderE0EiyNS1_21identity_decomposer_tEEEvPT2_PKT1_SA_iiT3_:
	.zero		929


//--------------------- .nv.constant0._ZN3cub18CUB_300001_SM_10006detail10radix_sort31DeviceRadixSortSingleTileKernelINS1_5radix10policy_hubIiiyE10Policy1000ELNS0_9SortOrderE0EiiyNS1_21identity_decomposer_tEEEvPKT1_PSA_PKT2_PSE_T3_iiT4_ --------------------------
	.section	.nv.constant0._ZN3cub18CUB_300001_SM_10006detail10radix_sort31DeviceRadixSortSingleTileKernelINS1_5radix10policy_hubIiiyE10Policy1000ELNS0_9SortOrderE0EiiyNS1_21identity_decomposer_tEEEvPKT1_PSA_PKT2_PSE_T3_iiT4_,"a",@progbits
	.sectionflags	@""
	.align	4
.nv.constant0._ZN3cub18CUB_300001_SM_10006detail10radix_sort31DeviceRadixSortSingleTileKernelINS1_5radix10policy_hubIiiyE10Policy1000ELNS0_9SortOrderE0EiiyNS1_21identity_decomposer_tEEEvPKT1_PSA_PKT2_PSE_T3_iiT4_:
	.zero		945


//--------------------- .nv.constant0._ZN3cub18CUB_300001_SM_10006detail4scan16DeviceScanKernelINS2_10policy_hubIiiimN4cuda3std3__44plusIvEEE10Policy1000EN6thrust24THRUST_300001_SM_1000_NS6detail15normal_iteratorINSD_10device_ptrIiEEEESI_NS0_13ScanTileStateIiLb1EEES9_NS1_10InputValueIiPiEEmiLb0EiEEvT0_T1_T2_iT3_T4_T5_ --------------------------
	.section	.nv.constant0._ZN3cub18CUB_300001_SM_10006detail4scan16DeviceScanKernelINS2_10policy_hubIiiimN4cuda3std3__44plusIvEEE10Policy1000EN6thrust24THRUST_300001_SM_1000_NS6detail15normal_iteratorINSD_10device_ptrIiEEEESI_NS0_13ScanTileStateIiLb1EEES9_NS1_10InputValueIiPiEEmiLb0EiEEvT0_T1_T2_iT3_T4_T5_,"a",@progbits
	.sectionflags	@""
	.align	4
.nv.constant0._ZN3cub18CUB_300001_SM_10006detail4scan16DeviceScanKernelINS2_10policy_hubIiiimN4cuda3std3__44plusIvEEE10Policy1000EN6thrust24THRUST_300001_SM_1000_NS6detail15normal_iteratorINSD_10device_ptrIiEEEESI_NS0_13ScanTileStateIiLb1EEES9_NS1_10InputValueIiPiEEmiLb0EiEEvT0_T1_T2_iT3_T4_T5_:
	.zero		952


//--------------------- .nv.constant0._ZN3cub18CUB_300001_SM_10006detail4scan16DeviceScanKernelINS2_10policy_hubIiiijN4cuda3std3__44plusIvEEE10Policy1000EN6thrust24THRUST_300001_SM_1000_NS6detail15normal_iteratorINSD_10device_ptrIiEEEESI_NS0_13ScanTileStateIiLb1EEES9_NS1_10InputValueIiPiEEjiLb0EiEEvT0_T1_T2_iT3_T4_T5_ --------------------------
	.section	.nv.constant0._ZN3cub18CUB_300001_SM_10006detail4scan16DeviceScanKernelINS2_10policy_hubIiiijN4cuda3std3__44plusIvEEE10Policy1000EN6thrust24THRUST_300001_SM_1000_NS6detail15normal_iteratorINSD_10device_ptrIiEEEESI_NS0_13ScanTileStateIiLb1EEES9_NS1_10InputValueIiPiEEjiLb0EiEEvT0_T1_T2_iT3_T4_T5_,"a",@progbits
	.sectionflags	@""
	.align	4
.nv.constant0._ZN3cub18CUB_300001_SM_10006detail4scan16DeviceScanKernelINS2_10policy_hubIiiijN4cuda3std3__44plusIvEEE10Policy1000EN6thrust24THRUST_300001_SM_1000_NS6detail15normal_iteratorINSD_10device_ptrIiEEEESI_NS0_13ScanTileStateIiLb1EEES9_NS1_10InputValueIiPiEEjiLb0EiEEvT0_T1_T2_iT3_T4_T5_:
	.zero		948


//--------------------- .nv.constant0._ZN3cub18CUB_300001_SM_10006detail4scan20DeviceScanInitKernelINS0_13ScanTileStateIiLb1EEEEEvT_i --------------------------
	.section	.nv.constant0._ZN3cub18CUB_300001_SM_10006detail4scan20DeviceScanInitKernelINS0_13ScanTileStateIiLb1EEEEEvT_i,"a",@progbits
	.sectionflags	@""
	.align	4
.nv.constant0._ZN3cub18CUB_300001_SM_10006detail4scan20DeviceScanInitKernelINS0_13ScanTileStateIiLb1EEEEEvT_i:
	.zero		908


//--------------------- .nv.constant0._ZN3cub18CUB_300001_SM_10006detail8for_each13static_kernelINS2_12policy_hub_t12policy_500_tElN6thrust24THRUST_300001_SM_1000_NS8cuda_cub20__uninitialized_copy7functorINS7_6detail15normal_iteratorINS7_10device_ptrIiEEEENS7_7pointerIiNS8_3tagENS7_11use_defaultESI_EEEEEEvT0_T1_ --------------------------
	.section	.nv.constant0._ZN3cub18CUB_300001_SM_10006detail8for_each13static_kernelINS2_12policy_hub_t12policy_500_tElN6thrust24THRUST_300001_SM_1000_NS8cuda_cub20__uninitialized_copy7functorINS7_6detail15normal_iteratorINS7_10device_ptrIiEEEENS7_7pointerIiNS8_3tagENS7_11use_defaultESI_EEEEEEvT0_T1_,"a",@progbits
	.sectionflags	@""
	.align	4
.nv.constant0._ZN3cub18CUB_300001_SM_10006detail8for_each13static_kernelINS2_12policy_hub_t12policy_500_tElN6thrust24THRUST_300001_SM_1000_NS8cuda_cub20__uninitialized_copy7functorINS7_6detail15normal_iteratorINS7_10device_ptrIiEEEENS7_7pointerIiNS8_3tagENS7_11use_defaultESI_EEEEEEvT0_T1_:
	.zero		920


//--------------------- .nv.constant0._ZN3cub18CUB_300001_SM_10006detail8for_each13static_kernelINS2_12policy_hub_t12policy_500_tEmN6thrust24THRUST_300001_SM_1000_NS8cuda_cub20__uninitialized_fill7functorINS7_10device_ptrIiEEiEEEEvT0_T1_ --------------------------
	.section	.nv.constant0._ZN3cub18CUB_300001_SM_10006detail8for_each13static_kernelINS2_12policy_hub_t12policy_500_tEmN6thrust24THRUST_300001_SM_1000_NS8cuda_cub20__uninitialized_fill7functorINS7_10device_ptrIiEEiEEEEvT0_T1_,"a",@progbits
	.sectionflags	@""
	.align	4
.nv.constant0._ZN3cub18CUB_300001_SM_10006detail8for_each13static_kernelINS2_12policy_hub_t12policy_500_tEmN6thrust24THRUST_300001_SM_1000_NS8cuda_cub20__uninitialized_fill7functorINS7_10device_ptrIiEEiEEEEvT0_T1_:
	.zero		920


//--------------------- .nv.constant0._ZN3cub18CUB_300001_SM_10006detail11EmptyKernelIvEEvv --------------------------
	.section	.nv.constant0._ZN3cub18CUB_300001_SM_10006detail11EmptyKernelIvEEvv,"a",@progbits
	.sectionflags	@""
	.align	4
.nv.constant0._ZN3cub18CUB_300001_SM_10006detail11EmptyKernelIvEEvv:
	.zero		896


//--------------------- .nv.constant0._ZN6thrust24THRUST_300001_SM_1000_NS8cuda_cub4core6detail13_kernel_agentINS1_15__reduce_by_key16ReduceByKeyAgentINS0_6detail15normal_iteratorINS0_10device_ptrIiEEEESB_NS0_16discard_iteratorINS0_11use_defaultEEESB_N4cuda3std3__48equal_toIiEENSH_4plusIiEEPllEEJSB_SB_SE_SB_SM_N3cub18CUB_300001_SM_100024ReduceByKeyScanTileStateIilLb1EEESJ_SL_llEEEvDpT0_ --------------------------
	.section	.nv.constant0._ZN6thrust24THRUST_300001_SM_1000_NS8cuda_cub4core6detail13_kernel_agentINS1_15__reduce_by_key16ReduceByKeyAgentINS0_6detail15normal_iteratorINS0_10device_ptrIiEEEESB_NS0_16discard_iteratorINS0_11use_defaultEEESB_N4cuda3std3__48equal_toIiEENSH_4plusIiEEPllEEJSB_SB_SE_SB_SM_N3cub18CUB_300001_SM_100024ReduceByKeyScanTileStateIilLb1EEESJ_SL_llEEEvDpT0_,"a",@progbits
	.sectionflags	@""
	.align	4
.nv.constant0._ZN6thrust24THRUST_300001_SM_1000_NS8cuda_cub4core6detail13_kernel_agentINS1_15__reduce_by_key16ReduceByKeyAgentINS0_6detail15normal_iteratorINS0_10device_ptrIiEEEESB_NS0_16discard_iteratorINS0_11use_defaultEEESB_N4cuda3std3__48equal_toIiEENSH_4plusIiEEPllEEJSB_SB_SE_SB_SM_N3cub18CUB_300001_SM_100024ReduceByKeyScanTileStateIilLb1EEESJ_SL_llEEEvDpT0_:
	.zero		976


//--------------------- .nv.constant0._ZN6thrust24THRUST_300001_SM_1000_NS8cuda_cub4core6detail13_kernel_agentINS1_15__reduce_by_key9InitAgentIN3cub18CUB_300001_SM_100024ReduceByKeyScanTileStateIilLb1EEElPlEEJSA_lSB_EEEvDpT0_ --------------------------
	.section	.nv.constant0._ZN6thrust24THRUST_300001_SM_1000_NS8cuda_cub4core6detail13_kernel_agentINS1_15__reduce_by_key9InitAgentIN3cub18CUB_300001_SM_100024ReduceByKeyScanTileStateIilLb1EEElPlEEJSA_lSB_EEEvDpT0_,"a",@progbits
	.sectionflags	@""
	.align	4
.nv.constant0._ZN6thrust24THRUST_300001_SM_1000_NS8cuda_cub4core6detail13_kernel_agentINS1_15__reduce_by_key9InitAgentIN3cub18CUB_300001_SM_100024ReduceByKeyScanTileStateIilLb1EEElPlEEJSA_lSB_EEEvDpT0_:
	.zero		920


//--------------------- .nv.constant0._ZN6thrust24THRUST_300001_SM_1000_NS8cuda_cub4core6detail13_kernel_agentINS1_15__reduce_by_key16ReduceByKeyAgentINS0_6detail15normal_iteratorINS0_10device_ptrIiEEEESB_NS0_16discard_iteratorINS0_11use_defaultEEESB_N4cuda3std3__48equal_toIiEENSH_4plusIiEEPiiEEJSB_SB_SE_SB_SM_N3cub18CUB_300001_SM_100024ReduceByKeyScanTileStateIiiLb1EEESJ_SL_iiEEEvDpT0_ --------------------------
	.section	.nv.constant0._ZN6thrust24THRUST_300001_SM_1000_NS8cuda_cub4core6detail13_kernel_agentINS1_15__reduce_by_key16ReduceByKeyAgentINS0_6detail15normal_iteratorINS0_10device_ptrIiEEEESB_NS0_16discard_iteratorINS0_11use_defaultEEESB_N4cuda3std3__48equal_toIiEENSH_4plusIiEEPiiEEJSB_SB_SE_SB_SM_N3cub18CUB_300001_SM_100024ReduceByKeyScanTileStateIiiLb1EEESJ_SL_iiEEEvDpT0_,"a",@progbits
	.sectionflags	@""
	.align	4
.nv.constant0._ZN6thrust24THRUST_300001_SM_1000_NS8cuda_cub4core6detail13_kernel_agentINS1_15__reduce_by_key16ReduceByKeyAgentINS0_6detail15normal_iteratorINS0_10device_ptrIiEEEESB_NS0_16discard_iteratorINS0_11use_defaultEEESB_N4cuda3std3__48equal_toIiEENSH_4plusIiEEPiiEEJSB_SB_SE_SB_SM_N3cub18CUB_300001_SM_100024ReduceByKeyScanTileStateIiiLb1EEESJ_SL_iiEEEvDpT0_:
	.zero		964


//--------------------- .nv.constant0._ZN6thrust24THRUST_300001_SM_1000_NS8cuda_cub4core6detail13_kernel_agentINS1_15__reduce_by_key9InitAgentIN3cub18CUB_300001_SM_100024ReduceByKeyScanTileStateIiiLb1EEEiPiEEJSA_iSB_EEEvDpT0_ --------------------------
	.section	.nv.constant0._ZN6thrust24THRUST_300001_SM_1000_NS8cuda_cub4core6detail13_kernel_agentINS1_15__reduce_by_key9InitAgentIN3cub18CUB_300001_SM_100024ReduceByKeyScanTileStateIiiLb1EEEiPiEEJSA_iSB_EEEvDpT0_,"a",@progbits
	.sectionflags	@""
	.align	4
.nv.constant0._ZN6thrust24THRUST_300001_SM_1000_NS8cuda_cub4core6detail13_kernel_agentINS1_15__reduce_by_key9InitAgentIN3cub18CUB_300001_SM_100024ReduceByKeyScanTileStateIiiLb1EEEiPiEEJSA_iSB_EEEvDpT0_:
	.zero		920


//--------------------- .nv.constant0._Z7BFSUtilPiS_S_S_S_S_S_ --------------------------
	.section	.nv.constant0._Z7BFSUtilPiS_S_S_S_S_S_,"a",@progbits
	.sectionflags	@""
	.align	4
.nv.constant0._Z7BFSUtilPiS_S_S_S_S_S_:
	.zero		952


//--------------------- SYMBOLS --------------------------

	.type		.nv.reservedSmem.offset0,@object
	.size		.nv.reservedSmem.offset0,0x4
	.type		.nv.reservedSmem.cap,@object
	.size		.nv.reservedSmem.cap,0x4
